	.target	sm_80

	.elftype	@"ET_EXEC"


//--------------------- .note.nv.tkinfo           --------------------------
	.section	.note.nv.tkinfo,"",@"SHT_NOTE"
	.sectionflags	@"SHF_NOTE_NV_TKINFO"
	.tkinfo
        /*0018*/ 	.word	0x00000002
        /*0030*/ 	.string	""
        /*0030*/ 	.string	"ptxas"
        /*0030*/ 	.string	"Cuda compilation tools, release 13.0, V13.0.88"
        /*0030*/ 	.string	"Build cuda_13.0.r13.0/compiler.36424714_0"
        /*0030*/ 	.string	"-v  -suppress-debug-info  -lineinfo  -arch sm_80 "



//--------------------- .note.nv.cuinfo           --------------------------
	.section	.note.nv.cuinfo,"",@"SHT_NOTE"
	.sectionflags	@"SHF_NOTE_NV_CUINFO"
        /*0018*/ 	.short	0x0002
        /*001a*/ 	.short	0x0050
        /*001c*/ 	.short	0x0082
	.zero		2


//--------------------- .nv.info                  --------------------------
	.section	.nv.info,"",@"SHT_CUDA_INFO"
	.align	4


	//----- nvinfo : EIATTR_REGCOUNT
	.align		4
        /*0000*/ 	.byte	0x04, 0x2f
        /*0002*/ 	.short	(.L_1 - .L_0)
	.align		4
.L_0:
        /*0004*/ 	.word	index@(matmul_kernel)
        /*0008*/ 	.word	0x000000ff


	//----- nvinfo : EIATTR_FRAME_SIZE
	.align		4
.L_1:
        /*000c*/ 	.byte	0x04, 0x11
        /*000e*/ 	.short	(.L_3 - .L_2)
	.align		4
.L_2:
        /*0010*/ 	.word	index@(matmul_kernel)
        /*0014*/ 	.word	0x00002670


	//----- nvinfo : EIATTR_MIN_STACK_SIZE
	.align		4
.L_3:
        /*0018*/ 	.byte	0x04, 0x12
        /*001a*/ 	.short	(.L_5 - .L_4)
	.align		4
.L_4:
        /*001c*/ 	.word	index@(matmul_kernel)
        /*0020*/ 	.word	0x00002670
.L_5:


//--------------------- .nv.info.matmul_kernel    --------------------------
	.section	.nv.info.matmul_kernel,"",@"SHT_CUDA_INFO"
	.sectionflags	@""
	.align	4


	//----- nvinfo : EIATTR_CUDA_API_VERSION
	.align		4
        /*0000*/ 	.byte	0x04, 0x37
        /*0002*/ 	.short	(.L_7 - .L_6)
.L_6:
        /*0004*/ 	.word	0x00000082


	//----- nvinfo : EIATTR_SW2861232_WAR
	.align		4
.L_7:
        /*0008*/ 	.byte	0x01, 0x35
	.zero		2


	//----- nvinfo : EIATTR_PARAM_CBANK
	.align		4
        /*000c*/ 	.byte	0x04, 0x0a
        /*000e*/ 	.short	(.L_9 - .L_8)
	.align		4
.L_8:
        /*0010*/ 	.word	index@(.nv.constant0.matmul_kernel)
        /*0014*/ 	.short	0x0160
        /*0016*/ 	.short	0x0050


	//----- nvinfo : EIATTR_CBANK_PARAM_SIZE
	.align		4
.L_9:
        /*0018*/ 	.byte	0x03, 0x19
        /*001a*/ 	.short	0x0050


	//----- nvinfo : EIATTR_KPARAM_INFO
	.align		4
        /*001c*/ 	.byte	0x04, 0x17
        /*001e*/ 	.short	(.L_11 - .L_10)
.L_10:
        /*0020*/ 	.word	0x00000000
        /*0024*/ 	.short	0x000d
        /*0026*/ 	.short	0x0048
        /*0028*/ 	.byte	0x00, 0xf4, 0x21, 0x00


	//----- nvinfo : EIATTR_KPARAM_INFO
	.align		4
.L_11:
        /*002c*/ 	.byte	0x04, 0x17
        /*002e*/ 	.short	(.L_13 - .L_12)
.L_12:
        /*0030*/ 	.word	0x00000000
        /*0034*/ 	.short	0x000c
        /*0036*/ 	.short	0x0040
        /*0038*/ 	.byte	0x00, 0xf4, 0x21, 0x00


	//----- nvinfo : EIATTR_KPARAM_INFO
	.align		4
.L_13:
        /*003c*/ 	.byte	0x04, 0x17
        /*003e*/ 	.short	(.L_15 - .L_14)
.L_14:
        /*0040*/ 	.word	0x00000000
        /*0044*/ 	.short	0x000b
        /*0046*/ 	.short	0x0038
        /*0048*/ 	.byte	0x00, 0xf0, 0x11, 0x00


	//----- nvinfo : EIATTR_KPARAM_INFO
	.align		4
.L_15:
        /*004c*/ 	.byte	0x04, 0x17
        /*004e*/ 	.short	(.L_17 - .L_16)
.L_16:
        /*0050*/ 	.word	0x00000000
        /*0054*/ 	.short	0x000a
        /*0056*/ 	.short	0x0034
        /*0058*/ 	.byte	0x00, 0xf0, 0x11, 0x00


	//----- nvinfo : EIATTR_KPARAM_INFO
	.align		4
.L_17:
        /*005c*/ 	.byte	0x04, 0x17
        /*005e*/ 	.short	(.L_19 - .L_18)
.L_18:
        /*0060*/ 	.word	0x00000000
        /*0064*/ 	.short	0x0009
        /*0066*/ 	.short	0x0030
        /*0068*/ 	.byte	0x00, 0xf0, 0x11, 0x00


	//----- nvinfo : EIATTR_KPARAM_INFO
	.align		4
.L_19:
        /*006c*/ 	.byte	0x04, 0x17
        /*006e*/ 	.short	(.L_21 - .L_20)
.L_20:
        /*0070*/ 	.word	0x00000000
        /*0074*/ 	.short	0x0008
        /*0076*/ 	.short	0x002c
        /*0078*/ 	.byte	0x00, 0xf0, 0x11, 0x00


	//----- nvinfo : EIATTR_KPARAM_INFO
	.align		4
.L_21:
        /*007c*/ 	.byte	0x04, 0x17
        /*007e*/ 	.short	(.L_23 - .L_22)
.L_22:
        /*0080*/ 	.word	0x00000000
        /*0084*/ 	.short	0x0007
        /*0086*/ 	.short	0x0028
        /*0088*/ 	.byte	0x00, 0xf0, 0x11, 0x00


	//----- nvinfo : EIATTR_KPARAM_INFO
	.align		4
.L_23:
        /*008c*/ 	.byte	0x04, 0x17
        /*008e*/ 	.short	(.L_25 - .L_24)
.L_24:
        /*0090*/ 	.word	0x00000000
        /*0094*/ 	.short	0x0006
        /*0096*/ 	.short	0x0024
        /*0098*/ 	.byte	0x00, 0xf0, 0x11, 0x00


	//----- nvinfo : EIATTR_KPARAM_INFO
	.align		4
.L_25:
        /*009c*/ 	.byte	0x04, 0x17
        /*009e*/ 	.short	(.L_27 - .L_26)
.L_26:
        /*00a0*/ 	.word	0x00000000
        /*00a4*/ 	.short	0x0005
        /*00a6*/ 	.short	0x0020
        /*00a8*/ 	.byte	0x00, 0xf0, 0x11, 0x00


	//----- nvinfo : EIATTR_KPARAM_INFO
	.align		4
.L_27:
        /*00ac*/ 	.byte	0x04, 0x17
        /*00ae*/ 	.short	(.L_29 - .L_28)
.L_28:
        /*00b0*/ 	.word	0x00000000
        /*00b4*/ 	.short	0x0004
        /*00b6*/ 	.short	0x001c
        /*00b8*/ 	.byte	0x00, 0xf0, 0x11, 0x00


	//----- nvinfo : EIATTR_KPARAM_INFO
	.align		4
.L_29:
        /*00bc*/ 	.byte	0x04, 0x17
        /*00be*/ 	.short	(.L_31 - .L_30)
.L_30:
        /*00c0*/ 	.word	0x00000000
        /*00c4*/ 	.short	0x0003
        /*00c6*/ 	.short	0x0018
        /*00c8*/ 	.byte	0x00, 0xf0, 0x11, 0x00


	//----- nvinfo : EIATTR_KPARAM_INFO
	.align		4
.L_31:
        /*00cc*/ 	.byte	0x04, 0x17
        /*00ce*/ 	.short	(.L_33 - .L_32)
.L_32:
        /*00d0*/ 	.word	0x00000000
        /*00d4*/ 	.short	0x0002
        /*00d6*/ 	.short	0x0010
        /*00d8*/ 	.byte	0x00, 0xf4, 0x21, 0x00


	//----- nvinfo : EIATTR_KPARAM_INFO
	.align		4
.L_33:
        /*00dc*/ 	.byte	0x04, 0x17
        /*00de*/ 	.short	(.L_35 - .L_34)
.L_34:
        /*00e0*/ 	.word	0x00000000
        /*00e4*/ 	.short	0x0001
        /*00e6*/ 	.short	0x0008
        /*00e8*/ 	.byte	0x00, 0xf4, 0x21, 0x00


	//----- nvinfo : EIATTR_KPARAM_INFO
	.align		4
.L_35:
        /*00ec*/ 	.byte	0x04, 0x17
        /*00ee*/ 	.short	(.L_37 - .L_36)
.L_36:
        /*00f0*/ 	.word	0x00000000
        /*00f4*/ 	.short	0x0000
        /*00f6*/ 	.short	0x0000
        /*00f8*/ 	.byte	0x00, 0xf4, 0x21, 0x00


	//----- nvinfo : EIATTR_MAXREG_COUNT
	.align		4
.L_37:
        /*00fc*/ 	.byte	0x03, 0x1b
        /*00fe*/ 	.short	0x00ff


	//----- nvinfo : EIATTR_NUM_BARRIERS
	.align		4
        /*0100*/ 	.byte	0x02, 0x4c
        /*0102*/ 	.byte	0x01
	.zero		1


	//----- nvinfo : EIATTR_ANNOTATIONS
	.align		4
        /*0104*/ 	.byte	0x04, 0x55
        /*0106*/ 	.short	(.L_39 - .L_38)


	//   ....[0]....
.L_38:
        /*0108*/ 	.word	0x00000001
        /*010c*/ 	.byte	0xe0, 0x05, 0x00, 0x00, 0x01, 0x00, 0x00, 0x00, 0xc0, 0x06, 0x00, 0x00, 0x01, 0x00, 0x00, 0x00
        /* <DEDUP_REMOVED lines=1336> */
        /*549c*/ 	.byte	0xc0, 0x73, 0x01, 0x00


	//----- nvinfo : EIATTR_MERCURY_ISA_VERSION
	.align		4
.L_39:
        /*54a0*/ 	.byte	0x03, 0x5f
        /*54a2*/ 	.short	0x0000


	//----- nvinfo : EIATTR_EXIT_INSTR_OFFSETS
	.align		4
        /*54a4*/ 	.byte	0x04, 0x1c
        /*54a6*/ 	.short	(.L_41 - .L_40)


	//   ....[0]....
.L_40:
        /*54a8*/ 	.word	0x00058670


	//   ....[1]....
        /*54ac*/ 	.word	0x00058690


	//----- nvinfo : EIATTR_REQNTID
	.align		4
.L_41:
        /*54b0*/ 	.byte	0x04, 0x10
        /*54b2*/ 	.short	(.L_43 - .L_42)
.L_42:
        /*54b4*/ 	.word	0x00000080
        /*54b8*/ 	.word	0x00000001
        /*54bc*/ 	.word	0x00000001
.L_43:


//--------------------- .nv.callgraph             --------------------------
	.section	.nv.callgraph,"",@"SHT_CUDA_CALLGRAPH"
	.align	4
	.sectionentsize	8
	.align		4
        /*0000*/ 	.word	0x00000000
	.align		4
        /*0004*/ 	.word	0xffffffff
	.align		4
        /*0008*/ 	.word	0x00000000
	.align		4
        /*000c*/ 	.word	0xfffffffe
	.align		4
        /*0010*/ 	.word	0x00000000
	.align		4
        /*0014*/ 	.word	0xfffffffd
	.align		4
        /*0018*/ 	.word	0x00000000
	.align		4
        /*001c*/ 	.word	0xfffffffc


//--------------------- .nv.rel.action            --------------------------
	.section	.nv.rel.action,"",@"SHT_CUDA_RELOCINFO"
	.align	8
	.sectionentsize	8
        /*0000*/ 	.byte	0x73, 0x00, 0x00, 0x00, 0x00, 0x00, 0x00, 0x00, 0x00, 0x00, 0x00, 0x11, 0x25, 0x00, 0x05, 0x36


//--------------------- .nv.constant0.matmul_kernel --------------------------
	.section	.nv.constant0.matmul_kernel,"a",@progbits
	.sectionflags	@""
	.align	4
.nv.constant0.matmul_kernel:
	.zero		432


//--------------------- .text.matmul_kernel       --------------------------
	.section	.text.matmul_kernel,"ax",@progbits
	.sectioninfo	@"SHI_REGISTERS=255"
	.align	128
        .global         matmul_kernel
        .type           matmul_kernel,@function
        .size           matmul_kernel,(.L_x_3 - matmul_kernel)
        .other          matmul_kernel,@"STO_CUDA_ENTRY STV_DEFAULT"
matmul_kernel:
.text.matmul_kernel:
[----:B------:R-:W-:-:S03]  /*0000*/  IMAD.MOV.U32 R1, RZ, RZ, c[0x0][0x28] ;  /* 0x00000a00ff017624 */ /* 0x000fc600078e00ff */
[----:B------:R-:W-:Y:S01]  /*0010*/  IMAD.MOV.U32 R0, RZ, RZ, c[0x0][0x17c] ;  /* 0x00005f00ff007624 */ /* 0x000fe200078e00ff */
[----:B------:R-:W1:Y:S01]  /*0020*/  S2R R5, SR_CTAID.X ;  /* 0x0000000000057919 */ /* 0x000e620000002500 */
[----:B------:R-:W-:Y:S01]  /*0030*/  IADD3 R1, R1, -0x2670, RZ ;  /* 0xffffd99001017810 */ /* 0x000fe20007ffe0ff */
[----:B------:R-:W-:Y:S02]  /*0040*/  IMAD.MOV.U32 R252, RZ, RZ, c[0x0][0x180] ;  /* 0x00006000fffc7624 */ /* 0x000fe400078e00ff */
[----:B------:R-:W-:Y:S01]  /*0050*/  IADD3 R0, R0, 0x1ff, RZ ;  /* 0x000001ff00007810 */ /* 0x000fe20007ffe0ff */
[----:B------:R-:W2:Y:S03]  /*0060*/  S2R R194, SR_TID.X ;  /* 0x0000000000c27919 */ /* 0x000ea60000002100 */
[----:B------:R-:W-:-:S04]  /*0070*/  SHF.R.S32.HI R3, RZ, 0x1f, R0 ;  /* 0x0000001fff037819 */ /* 0x000fc80000011400 */
[----:B------:R-:W-:-:S04]  /*0080*/  LEA.HI R3, R3, R0, RZ, 0x9 ;  /* 0x0000000003037211 */ /* 0x000fc800078f48ff */
[----:B------:R-:W-:-:S05]  /*0090*/  SHF.R.S32.HI R3, RZ, 0x9, R3 ;  /* 0x00000009ff037819 */ /* 0x000fca0000011403 */
[----:B------:R-:W-:Y:S01]  /*00a0*/  IMAD.SHL.U32 R4, R3, 0x4, RZ ;  /* 0x0000000403047824 */ /* 0x000fe200078e00ff */
[----:B-1----:R-:W-:-:S04]  /*00b0*/  IABS R8, R5 ;  /* 0x0000000500087213 */ /* 0x002fc80000000000 */
[-C--:B------:R-:W-:Y:S02]  /*00c0*/  IABS R7, R4.reuse ;  /* 0x0000000400077213 */ /* 0x080fe40000000000 */
[----:B------:R-:W-:Y:S02]  /*00d0*/  IABS R10, R4 ;  /* 0x00000004000a7213 */ /* 0x000fe40000000000 */
[----:B------:R-:W1:Y:S01]  /*00e0*/  I2F.RP R0, R7 ;  /* 0x0000000700007306 */ /* 0x000e620000209400 */
[C---:B--2---:R-:W-:Y:S02]  /*00f0*/  LOP3.LUT R185, R194.reuse, 0x7f, RZ, 0xc0, !PT ;  /* 0x0000007fc2b97812 */ /* 0x044fe400078ec0ff */
[----:B------:R-:W-:-:S05]  /*0100*/  LOP3.LUT R30, R194, 0x1f, RZ, 0xc0, !PT ;  /* 0x0000001fc21e7812 */ /* 0x000fca00078ec0ff */
[----:B-1----:R-:W1:Y:S02]  /*0110*/  MUFU.RCP R0, R0 ;  /* 0x0000000000007308 */ /* 0x002e640000001000 */
[----:B-1----:R-:W-:Y:S01]  /*0120*/  IADD3 R2, R0, 0xffffffe, RZ ;  /* 0x0ffffffe00027810 */ /* 0x002fe20007ffe0ff */
[----:B------:R-:W-:-:S05]  /*0130*/  IMAD.MOV R0, RZ, RZ, -R10 ;  /* 0x000000ffff007224 */ /* 0x000fca00078e0a0a */
[----:B------:R1:W2:Y:S02]  /*0140*/  F2I.FTZ.U32.TRUNC.NTZ R3, R2 ;  /* 0x0000000200037305 */ /* 0x0002a4000021f000 */
[----:B-1----:R-:W-:Y:S02]  /*0150*/  IMAD.MOV.U32 R2, RZ, RZ, RZ ;  /* 0x000000ffff027224 */ /* 0x002fe400078e00ff */
[----:B--2---:R-:W-:-:S04]  /*0160*/  IMAD.MOV R6, RZ, RZ, -R3 ;  /* 0x000000ffff067224 */ /* 0x004fc800078e0a03 */
[----:B------:R-:W-:Y:S02]  /*0170*/  IMAD R9, R6, R7, RZ ;  /* 0x0000000706097224 */ /* 0x000fe400078e02ff */
[----:B------:R-:W-:Y:S01]  /*0180*/  IMAD.MOV.U32 R6, RZ, RZ, R8 ;  /* 0x000000ffff067224 */ /* 0x000fe200078e0008 */
[----:B------:R-:W-:Y:S01]  /*0190*/  IABS R8, c[0x0][0x178] ;  /* 0x00005e0000087a13 */ /* 0x000fe20000000000 */
[----:B------:R-:W-:-:S06]  /*01a0*/  IMAD.HI.U32 R3, R3, R9, R2 ;  /* 0x0000000903037227 */ /* 0x000fcc00078e0002 */
[----:B------:R-:W-:-:S04]  /*01b0*/  IMAD.HI.U32 R3, R3, R6, RZ ;  /* 0x0000000603037227 */ /* 0x000fc800078e00ff */
[----:B------:R-:W-:-:S05]  /*01c0*/  IMAD R0, R3, R0, R6 ;  /* 0x0000000003007224 */ /* 0x000fca00078e0206 */
[----:B------:R-:W-:-:S13]  /*01d0*/  ISETP.GT.U32.AND P1, PT, R7, R0, PT ;  /* 0x000000000700720c */ /* 0x000fda0003f24070 */
[----:B------:R-:W-:Y:S01]  /*01e0*/  @!P1 IMAD.IADD R0, R0, 0x1, -R7 ;  /* 0x0000000100009824 */ /* 0x000fe200078e0a07 */
[----:B------:R-:W-:Y:S02]  /*01f0*/  @!P1 IADD3 R3, R3, 0x1, RZ ;  /* 0x0000000103039810 */ /* 0x000fe40007ffe0ff */
[----:B------:R-:W-:Y:S02]  /*0200*/  ISETP.NE.AND P1, PT, R4, RZ, PT ;  /* 0x000000ff0400720c */ /* 0x000fe40003f25270 */
[----:B------:R-:W-:Y:S02]  /*0210*/  ISETP.GE.U32.AND P0, PT, R0, R7, PT ;  /* 0x000000070000720c */ /* 0x000fe40003f06070 */
[----:B------:R-:W-:-:S04]  /*0220*/  LOP3.LUT R0, R5, R4, RZ, 0x3c, !PT ;  /* 0x0000000405007212 */ /* 0x000fc800078e3cff */
[----:B------:R-:W-:Y:S01]  /*0230*/  ISETP.GE.AND P2, PT, R0, RZ, PT ;  /* 0x000000ff0000720c */ /* 0x000fe20003f46270 */
[----:B------:R-:W-:-:S05]  /*0240*/  IMAD.MOV.U32 R0, RZ, RZ, c[0x0][0x178] ;  /* 0x00005e00ff007624 */ /* 0x000fca00078e00ff */
[----:B------:R-:W-:Y:S02]  /*0250*/  IADD3 R0, R0, 0xff, RZ ;  /* 0x000000ff00007810 */ /* 0x000fe40007ffe0ff */
[----:B------:R-:W-:-:S05]  /*0260*/  @P0 IADD3 R3, R3, 0x1, RZ ;  /* 0x0000000103030810 */ /* 0x000fca0007ffe0ff */
[----:B------:R-:W-:Y:S01]  /*0270*/  IMAD.MOV.U32 R2, RZ, RZ, R3 ;  /* 0x000000ffff027224 */ /* 0x000fe200078e0003 */
[----:B------:R-:W-:-:S03]  /*0280*/  SHF.R.S32.HI R3, RZ, 0x1f, R0 ;  /* 0x0000001fff037819 */ /* 0x000fc60000011400 */
[----:B------:R-:W-:Y:S01]  /*0290*/  @!P2 IMAD.MOV R2, RZ, RZ, -R2 ;  /* 0x000000ffff02a224 */ /* 0x000fe200078e0a02 */
[----:B------:R-:W-:Y:S02]  /*02a0*/  @!P1 LOP3.LUT R2, RZ, R4, RZ, 0x33, !PT ;  /* 0x00000004ff029212 */ /* 0x000fe400078e33ff */
[----:B------:R-:W-:-:S03]  /*02b0*/  LEA.HI R3, R3, R0, RZ, 0x8 ;  /* 0x0000000003037211 */ /* 0x000fc600078f40ff */
[----:B------:R-:W-:Y:S02]  /*02c0*/  IMAD.SHL.U32 R10, R2, 0x4, RZ ;  /* 0x00000004020a7824 */ /* 0x000fe400078e00ff */
[----:B------:R-:W-:-:S03]  /*02d0*/  IMAD.MOV R2, RZ, RZ, -R2 ;  /* 0x000000ffff027224 */ /* 0x000fc600078e0a02 */
[----:B------:R-:W-:Y:S01]  /*02e0*/  LEA.HI.SX32 R3, R3, -R10, 0x18 ;  /* 0x8000000a03037211 */ /* 0x000fe200078fc2ff */
[----:B------:R-:W-:Y:S02]  /*02f0*/  IMAD R9, R4, R2, R5 ;  /* 0x0000000204097224 */ /* 0x000fe400078e0205 */
[----:B------:R-:W-:Y:S01]  /*0300*/  IMAD.MOV.U32 R2, RZ, RZ, RZ ;  /* 0x000000ffff027224 */ /* 0x000fe200078e00ff */
[----:B------:R-:W-:-:S04]  /*0310*/  IMNMX R12, R3, 0x4, PT ;  /* 0x00000004030c7817 */ /* 0x000fc80003800200 */
[-C--:B------:R-:W-:Y:S02]  /*0320*/  IABS R6, R12.reuse ;  /* 0x0000000c00067213 */ /* 0x080fe40000000000 */
[----:B------:R-:W-:Y:S02]  /*0330*/  IABS R4, R12 ;  /* 0x0000000c00047213 */ /* 0x000fe40000000000 */
[----:B------:R-:W1:Y:S08]  /*0340*/  I2F.RP R0, R6 ;  /* 0x0000000600007306 */ /* 0x000e700000209400 */
[----:B-1----:R-:W1:Y:S02]  /*0350*/  MUFU.RCP R0, R0 ;  /* 0x0000000000007308 */ /* 0x002e640000001000 */
[----:B-1----:R-:W-:-:S02]  /*0360*/  IADD3 R3, R0, 0xffffffe, RZ ;  /* 0x0ffffffe00037810 */ /* 0x002fc40007ffe0ff */
[----:B------:R-:W-:-:S04]  /*0370*/  IABS R0, c[0x0][0x17c] ;  /* 0x00005f0000007a13 */ /* 0x000fc80000000000 */
[----:B------:R-:W1:Y:S02]  /*0380*/  F2I.FTZ.U32.TRUNC.NTZ R3, R3 ;  /* 0x0000000300037305 */ /* 0x000e64000021f000 */
[----:B-1----:R-:W-:-:S04]  /*0390*/  IMAD.MOV R7, RZ, RZ, -R3 ;  /* 0x000000ffff077224 */ /* 0x002fc800078e0a03 */
[----:B------:R-:W-:Y:S01]  /*03a0*/  IMAD.MOV.U32 R5, RZ, RZ, R7 ;  /* 0x000000ffff057224 */ /* 0x000fe200078e0007 */
[----:B------:R-:W-:-:S03]  /*03b0*/  IABS R7, R9 ;  /* 0x0000000900077213 */ /* 0x000fc60000000000 */
[----:B------:R-:W-:-:S04]  /*03c0*/  IMAD R5, R5, R6, RZ ;  /* 0x0000000605057224 */ /* 0x000fc800078e02ff */
[----:B------:R-:W-:Y:S02]  /*03d0*/  IMAD.HI.U32 R2, R3, R5, R2 ;  /* 0x0000000503027227 */ /* 0x000fe400078e0002 */
[----:B------:R-:W1:Y:S02]  /*03e0*/  I2F.RP R5, R0 ;  /* 0x0000000000057306 */ /* 0x000e640000209400 */
[----:B------:R-:W-:Y:S02]  /*03f0*/  IMAD.MOV R3, RZ, RZ, -R4 ;  /* 0x000000ffff037224 */ /* 0x000fe400078e0a04 */
[----:B------:R-:W-:-:S04]  /*0400*/  IMAD.HI.U32 R2, R2, R7, RZ ;  /* 0x0000000702027227 */ /* 0x000fc800078e00ff */
[----:B------:R-:W-:Y:S01]  /*0410*/  IMAD R3, R2, R3, R7 ;  /* 0x0000000302037224 */ /* 0x000fe200078e0207 */
[----:B------:R-:W2:Y:S04]  /*0420*/  I2F.RP R4, R8 ;  /* 0x0000000800047306 */ /* 0x000ea80000209400 */
[----:B------:R-:W-:-:S04]  /*0430*/  ISETP.GT.U32.AND P1, PT, R6, R3, PT ;  /* 0x000000030600720c */ /* 0x000fc80003f24070 */
[----:B-1----:R-:W1:Y:S08]  /*0440*/  MUFU.RCP R5, R5 ;  /* 0x0000000500057308 */ /* 0x002e700000001000 */
[----:B--2---:R-:W2:Y:S01]  /*0450*/  MUFU.RCP R4, R4 ;  /* 0x0000000400047308 */ /* 0x004ea20000001000 */
[----:B------:R-:W-:Y:S01]  /*0460*/  @!P1 IMAD.IADD R3, R3, 0x1, -R6 ;  /* 0x0000000103039824 */ /* 0x000fe200078e0a06 */
[----:B------:R-:W-:-:S02]  /*0470*/  @!P1 IADD3 R2, R2, 0x1, RZ ;  /* 0x0000000102029810 */ /* 0x000fc40007ffe0ff */
[----:B------:R-:W-:Y:S02]  /*0480*/  ISETP.NE.AND P1, PT, R12, RZ, PT ;  /* 0x000000ff0c00720c */ /* 0x000fe40003f25270 */
[----:B------:R-:W-:Y:S02]  /*0490*/  ISETP.GE.U32.AND P0, PT, R3, R6, PT ;  /* 0x000000060300720c */ /* 0x000fe40003f06070 */
[----:B------:R-:W-:Y:S02]  /*04a0*/  LOP3.LUT R3, R9, R12, RZ, 0x3c, !PT ;  /* 0x0000000c09037212 */ /* 0x000fe400078e3cff */
[----:B-1----:R-:W-:Y:S02]  /*04b0*/  IADD3 R6, R5, 0xffffffe, RZ ;  /* 0x0ffffffe05067810 */ /* 0x002fe40007ffe0ff */
[----:B------:R-:W-:Y:S02]  /*04c0*/  ISETP.GE.AND P2, PT, R3, RZ, PT ;  /* 0x000000ff0300720c */ /* 0x000fe40003f46270 */
[----:B------:R1:W3:Y:S01]  /*04d0*/  F2I.FTZ.U32.TRUNC.NTZ R7, R6 ;  /* 0x0000000600077305 */ /* 0x0002e2000021f000 */
[----:B--2---:R-:W-:-:S04]  /*04e0*/  IADD3 R5, R4, 0xffffffe, RZ ;  /* 0x0ffffffe04057810 */ /* 0x004fc80007ffe0ff */
[----:B------:R-:W-:-:S03]  /*04f0*/  @P0 IADD3 R2, R2, 0x1, RZ ;  /* 0x0000000102020810 */ /* 0x000fc60007ffe0ff */
[----:B------:R-:W2:Y:S01]  /*0500*/  F2I.FTZ.U32.TRUNC.NTZ R5, R5 ;  /* 0x0000000500057305 */ /* 0x000ea2000021f000 */
[----:B-1----:R-:W-:Y:S02]  /*0510*/  IMAD.MOV.U32 R6, RZ, RZ, RZ ;  /* 0x000000ffff067224 */ /* 0x002fe400078e00ff */
[----:B------:R-:W-:Y:S01]  /*0520*/  IMAD.MOV.U32 R11, RZ, RZ, R2 ;  /* 0x000000ffff0b7224 */ /* 0x000fe200078e0002 */
[----:B------:R-:W-:-:S03]  /*0530*/  SHF.R.U32.HI R2, RZ, 0x5, R194 ;  /* 0x00000005ff027819 */ /* 0x000fc600000116c2 */
[----:B------:R-:W-:Y:S01]  /*0540*/  @!P2 IMAD.MOV R11, RZ, RZ, -R11 ;  /* 0x000000ffff0ba224 */ /* 0x000fe200078e0a0b */
[----:B------:R-:W-:Y:S01]  /*0550*/  @!P1 LOP3.LUT R11, RZ, R12, RZ, 0x33, !PT ;  /* 0x0000000cff0b9212 */ /* 0x000fe200078e33ff */
[----:B---3--:R-:W-:Y:S01]  /*0560*/  IMAD.MOV R4, RZ, RZ, -R7 ;  /* 0x000000ffff047224 */ /* 0x008fe200078e0a07 */
[----:B------:R-:W-:-:S03]  /*0570*/  SGXT.U32 R2, R2, 0x2 ;  /* 0x000000020202781a */ /* 0x000fc60000000000 */
[----:B------:R-:W-:Y:S02]  /*0580*/  IMAD.MOV R3, RZ, RZ, -R11 ;  /* 0x000000ffff037224 */ /* 0x000fe400078e0a0b */
[----:B------:R-:W-:Y:S02]  /*0590*/  IMAD.SHL.U32 R190, R11, 0x200, RZ ;  /* 0x000002000bbe7824 */ /* 0x000fe400078e00ff */
[----:B------:R-:W-:Y:S02]  /*05a0*/  IMAD R3, R12, R3, R9 ;  /* 0x000000030c037224 */ /* 0x000fe400078e0209 */
[----:B------:R-:W-:Y:S01]  /*05b0*/  IMAD.MOV.U32 R11, RZ, RZ, R4 ;  /* 0x000000ffff0b7224 */ /* 0x000fe200078e0004 */
[----:B------:R-:W-:Y:S01]  /*05c0*/  LOP3.LUT R2, R190, R2, RZ, 0xfc, !PT ;  /* 0x00000002be027212 */ /* 0x000fe200078efcff */
[----:B------:R-:W-:Y:S01]  /*05d0*/  IMAD.IADD R4, R10, 0x1, R3 ;  /* 0x000000010a047824 */ /* 0x000fe200078e0203 */
[----:B------:R-:W-:Y:S01]  /*05e0*/  STL [R1+0x708], R190 ;  /* 0x000708be01007387 */ /* 0x000fe20000100800 */
[----:B------:R-:W-:Y:S01]  /*05f0*/  IMAD R3, R11, R0, RZ ;  /* 0x000000000b037224 */ /* 0x000fe200078e02ff */
[----:B------:R-:W-:Y:S01]  /*0600*/  LOP3.LUT R12, R2, 0x1fc, RZ, 0xfc, !PT ;  /* 0x000001fc020c7812 */ /* 0x000fe200078efcff */
[----:B--2---:R-:W-:Y:S01]  /*0610*/  IMAD.MOV R9, RZ, RZ, -R5 ;  /* 0x000000ffff097224 */ /* 0x004fe200078e0a05 */
[----:B------:R-:W-:Y:S01]  /*0620*/  IABS R17, R2 ;  /* 0x0000000200117213 */ /* 0x000fe20000000000 */
[----:B------:R-:W-:Y:S01]  /*0630*/  IMAD R14, R4, 0x100, R185 ;  /* 0x00000100040e7824 */ /* 0x000fe200078e02b9 */
[----:B------:R-:W-:Y:S01]  /*0640*/  IABS R21, R12 ;  /* 0x0000000c00157213 */ /* 0x000fe20000000000 */
[----:B------:R-:W-:Y:S01]  /*0650*/  IMAD.HI.U32 R3, R7, R3, R6 ;  /* 0x0000000307037227 */ /* 0x000fe200078e0006 */
[----:B------:R-:W-:-:S02]  /*0660*/  ISETP.GE.AND P3, PT, R12, RZ, PT ;  /* 0x000000ff0c00720c */ /* 0x000fc40003f66270 */
[----:B------:R-:W-:Y:S01]  /*0670*/  IABS R6, R14 ;  /* 0x0000000e00067213 */ /* 0x000fe20000000000 */
[----:B------:R-:W-:Y:S01]  /*0680*/  IMAD R7, R9, R8, RZ ;  /* 0x0000000809077224 */ /* 0x000fe200078e02ff */
[----:B------:R-:W-:Y:S01]  /*0690*/  IADD3 R13, R14, 0x80, RZ ;  /* 0x000000800e0d7810 */ /* 0x000fe20007ffe0ff */
[----:B------:R-:W-:Y:S01]  /*06a0*/  IMAD.MOV.U32 R4, RZ, RZ, RZ ;  /* 0x000000ffff047224 */ /* 0x000fe200078e00ff */
[C---:B------:R-:W-:Y:S01]  /*06b0*/  LOP3.LUT R11, R2.reuse, 0x30, RZ, 0xfc, !PT ;  /* 0x00000030020b7812 */ /* 0x040fe200078efcff */
[----:B------:R1:W-:Y:S01]  /*06c0*/  STL [R1+0x70c], R14 ;  /* 0x00070c0e01007387 */ /* 0x0003e20000100800 */
[----:B------:R-:W-:Y:S01]  /*06d0*/  IABS R9, R13 ;  /* 0x0000000d00097213 */ /* 0x000fe20000000000 */
[----:B------:R-:W-:Y:S01]  /*06e0*/  IMAD.HI.U32 R4, R5, R7, R4 ;  /* 0x0000000705047227 */ /* 0x000fe200078e0004 */
[----:B------:R-:W-:Y:S01]  /*06f0*/  IABS R43, R11 ;  /* 0x0000000b002b7213 */ /* 0x000fe20000000000 */
[----:B------:R2:W-:Y:S01]  /*0700*/  STL [R1+0xa90], R13 ;  /* 0x000a900d01007387 */ /* 0x0005e20000100800 */
[C---:B------:R-:W-:Y:S01]  /*0710*/  LOP3.LUT R12, R2.reuse, 0x70, RZ, 0xfc, !PT ;  /* 0x00000070020c7812 */ /* 0x040fe200078efcff */
[----:B------:R-:W-:Y:S01]  /*0720*/  IMAD.MOV.U32 R7, RZ, RZ, R6 ;  /* 0x000000ffff077224 */ /* 0x000fe200078e0006 */
[----:B------:R-:W-:Y:S01]  /*0730*/  LOP3.LUT R16, R2, 0x1c4, RZ, 0xfc, !PT ;  /* 0x000001c402107812 */ /* 0x000fe200078efcff */
[----:B------:R-:W-:Y:S01]  /*0740*/  IMAD.HI.U32 R6, R3, R21, RZ ;  /* 0x0000001503067227 */ /* 0x000fe200078e00ff */
[----:B------:R-:W-:-:S02]  /*0750*/  IABS R79, R12 ;  /* 0x0000000c004f7213 */ /* 0x000fc40000000000 */
[----:B------:R-:W-:Y:S01]  /*0760*/  IABS R105, R16 ;  /* 0x0000001000697213 */ /* 0x000fe20000000000 */
[----:B------:R-:W-:Y:S01]  /*0770*/  IMAD.HI.U32 R5, R4, R7, RZ ;  /* 0x0000000704057227 */ /* 0x000fe200078e00ff */
[C---:B------:R-:W-:Y:S02]  /*0780*/  LOP3.LUT R24, R2.reuse, 0x1e8, RZ, 0xfc, !PT ;  /* 0x000001e802187812 */ /* 0x040fe400078efcff */
[----:B------:R-:W-:Y:S01]  /*0790*/  LOP3.LUT R26, R2, 0x1f0, RZ, 0xfc, !PT ;  /* 0x000001f0021a7812 */ /* 0x000fe200078efcff */
[----:B------:R-:W-:Y:S01]  /*07a0*/  IMAD.HI.U32 R4, R4, R9, RZ ;  /* 0x0000000904047227 */ /* 0x000fe200078e00ff */
[----:B------:R-:W-:Y:S02]  /*07b0*/  IABS R95, R24 ;  /* 0x00000018005f7213 */ /* 0x000fe40000000000 */
[----:B------:R-:W-:Y:S01]  /*07c0*/  LOP3.LUT R28, R2, 0x1f4, RZ, 0xfc, !PT ;  /* 0x000001f4021c7812 */ /* 0x000fe200078efcff */
[----:B------:R-:W-:Y:S01]  /*07d0*/  IMAD.MOV R10, RZ, RZ, -R6 ;  /* 0x000000ffff0a7224 */ /* 0x000fe200078e0a06 */
[----:B------:R-:W-:Y:S01]  /*07e0*/  IABS R71, R26 ;  /* 0x0000001a00477213 */ /* 0x000fe20000000000 */
[----:B------:R-:W-:Y:S01]  /*07f0*/  IMAD.MOV R5, RZ, RZ, -R5 ;  /* 0x000000ffff057224 */ /* 0x000fe200078e0a05 */
[----:B------:R-:W-:Y:S01]  /*0800*/  IABS R93, R28 ;  /* 0x0000001c005d7213 */ /* 0x000fe20000000000 */
[----:B------:R-:W-:-:S02]  /*0810*/  IMAD.MOV R6, RZ, RZ, -R4 ;  /* 0x000000ffff067224 */ /* 0x000fc400078e0a04 */
[----:B------:R-:W-:Y:S01]  /*0820*/  IMAD R21, R0, R10, R21 ;  /* 0x0000000a00157224 */ /* 0x000fe200078e0215 */
[----:B------:R-:W-:Y:S01]  /*0830*/  LOP3.LUT R10, R2, 0x20, RZ, 0xfc, !PT ;  /* 0x00000020020a7812 */ /* 0x000fe200078efcff */
[----:B------:R-:W-:Y:S01]  /*0840*/  IMAD R4, R8, R5, R7 ;  /* 0x0000000508047224 */ /* 0x000fe200078e0207 */
[----:B------:R-:W-:Y:S01]  /*0850*/  LOP3.LUT R7, R2, 0x4, RZ, 0xfc, !PT ;  /* 0x0000000402077812 */ /* 0x000fe200078efcff */
[----:B------:R-:W-:Y:S01]  /*0860*/  IMAD R5, R8, R6, R9 ;  /* 0x0000000608057224 */ /* 0x000fe200078e0209 */
[----:B------:R-:W-:Y:S01]  /*0870*/  ISETP.GT.U32.AND P4, PT, R0, R21, PT ;  /* 0x000000150000720c */ /* 0x000fe20003f84070 */
[----:B------:R-:W-:Y:S01]  /*0880*/  IMAD.HI.U32 R6, R3, R17, RZ ;  /* 0x0000001103067227 */ /* 0x000fe200078e00ff */
[C---:B------:R-:W-:Y:S02]  /*0890*/  ISETP.GT.U32.AND P0, PT, R8.reuse, R4, PT ;  /* 0x000000040800720c */ /* 0x040fe40003f04070 */
[----:B------:R-:W-:Y:S01]  /*08a0*/  ISETP.GT.U32.AND P2, PT, R8, R5, PT ;  /* 0x000000050800720c */ /* 0x000fe20003f44070 */
[----:B------:R-:W-:Y:S01]  /*08b0*/  IMAD.MOV R6, RZ, RZ, -R6 ;  /* 0x000000ffff067224 */ /* 0x000fe200078e0a06 */
[----:B------:R-:W-:-:S02]  /*08c0*/  IABS R19, R7 ;  /* 0x0000000700137213 */ /* 0x000fc40000000000 */
[----:B------:R-:W-:Y:S01]  /*08d0*/  ISETP.GE.AND P1, PT, R7, RZ, PT ;  /* 0x000000ff0700720c */ /* 0x000fe20003f26270 */
[----:B------:R-:W-:Y:S01]  /*08e0*/  IMAD R17, R0, R6, R17 ;  /* 0x0000000600117224 */ /* 0x000fe200078e0211 */
[C---:B------:R-:W-:Y:S01]  /*08f0*/  LOP3.LUT R7, R2.reuse, 0x8, RZ, 0xfc, !PT ;  /* 0x0000000802077812 */ /* 0x040fe200078efcff */
[----:B------:R-:W-:Y:S01]  /*0900*/  IMAD.HI.U32 R6, R3, R19, RZ ;  /* 0x0000001303067227 */ /* 0x000fe200078e00ff */
[----:B------:R-:W-:Y:S02]  /*0910*/  LOP3.LUT R9, R2, 0xc, RZ, 0xfc, !PT ;  /* 0x0000000c02097812 */ /* 0x000fe400078efcff */
[----:B------:R-:W-:Y:S01]  /*0920*/  IABS R23, R7 ;  /* 0x0000000700177213 */ /* 0x000fe20000000000 */
[----:B------:R-:W-:Y:S01]  /*0930*/  @!P4 IMAD.IADD R21, R21, 0x1, -R0 ;  /* 0x000000011515c824 */ /* 0x000fe200078e0a00 */
[----:B------:R-:W-:Y:S01]  /*0940*/  IABS R25, R9 ;  /* 0x0000000900197213 */ /* 0x000fe20000000000 */
[--C-:B------:R-:W-:Y:S01]  /*0950*/  @!P0 IMAD.IADD R4, R4, 0x1, -R8.reuse ;  /* 0x0000000104048824 */ /* 0x100fe200078e0a08 */
[----:B------:R-:W-:Y:S01]  /*0960*/  ISETP.GE.AND P0, PT, R14, RZ, PT ;  /* 0x000000ff0e00720c */ /* 0x000fe20003f06270 */
[----:B------:R-:W-:Y:S01]  /*0970*/  @!P2 IMAD.IADD R5, R5, 0x1, -R8 ;  /* 0x000000010505a824 */ /* 0x000fe200078e0a08 */
[----:B------:R-:W-:Y:S01]  /*0980*/  ISETP.GT.U32.AND P4, PT, R0, R21, PT ;  /* 0x000000150000720c */ /* 0x000fe20003f84070 */
[----:B------:R-:W-:Y:S01]  /*0990*/  IMAD.MOV R6, RZ, RZ, -R6 ;  /* 0x000000ffff067224 */ /* 0x000fe200078e0a06 */
[----:B------:R-:W-:-:S02]  /*09a0*/  ISETP.GT.U32.AND P5, PT, R8, R4, PT ;  /* 0x000000040800720c */ /* 0x000fc40003fa4070 */
[----:B------:R-:W-:Y:S01]  /*09b0*/  ISETP.GT.U32.AND P6, PT, R8, R5, PT ;  /* 0x000000050800720c */ /* 0x000fe20003fc4070 */
[----:B------:R-:W-:Y:S01]  /*09c0*/  IMAD R19, R0, R6, R19 ;  /* 0x0000000600137224 */ /* 0x000fe200078e0213 */
[----:B------:R-:W-:Y:S01]  /*09d0*/  ISETP.GE.AND P2, PT, R7, RZ, PT ;  /* 0x000000ff0700720c */ /* 0x000fe20003f46270 */
[----:B------:R-:W-:Y:S01]  /*09e0*/  IMAD.HI.U32 R6, R3, R23, RZ ;  /* 0x0000001703067227 */ /* 0x000fe200078e00ff */
[----:B------:R-:W-:Y:S02]  /*09f0*/  LOP3.LUT R7, R2, 0x10, RZ, 0xfc, !PT ;  /* 0x0000001002077812 */ /* 0x000fe400078efcff */
[----:B------:R-:W-:Y:S01]  /*0a00*/  IABS R35, R10 ;  /* 0x0000000a00237213 */ /* 0x000fe20000000000 */
[----:B------:R-:W-:Y:S01]  /*0a10*/  IMAD.MOV R6, RZ, RZ, -R6 ;  /* 0x000000ffff067224 */ /* 0x000fe200078e0a06 */
[----:B------:R-:W-:Y:S01]  /*0a20*/  IABS R27, R7 ;  /* 0x00000007001b7213 */ /* 0x000fe20000000000 */
[----:B------:R-:W-:Y:S01]  /*0a30*/  @!P4 IMAD.IADD R21, R21, 0x1, -R0 ;  /* 0x000000011515c824 */ /* 0x000fe200078e0a00 */
[----:B------:R-:W-:Y:S01]  /*0a40*/  ISETP.GT.U32.AND P4, PT, R0, R17, PT ;  /* 0x000000110000720c */ /* 0x000fe20003f84070 */
[--C-:B------:R-:W-:Y:S01]  /*0a50*/  @!P5 IMAD.IADD R4, R4, 0x1, -R8.reuse ;  /* 0x000000010404d824 */ /* 0x100fe200078e0a08 */
[----:B------:R-:W-:Y:S01]  /*0a60*/  ISETP.GE.AND P5, PT, R13, RZ, PT ;  /* 0x000000ff0d00720c */ /* 0x000fe20003fa6270 */
[----:B------:R-:W-:Y:S01]  /*0a70*/  @!P6 IMAD.IADD R5, R5, 0x1, -R8 ;  /* 0x000000010505e824 */ /* 0x000fe200078e0a08 */
[C---:B------:R-:W-:Y:S01]  /*0a80*/  ISETP.GT.U32.AND P6, PT, R0.reuse, R19, PT ;  /* 0x000000130000720c */ /* 0x040fe20003fc4070 */
[----:B------:R-:W-:Y:S01]  /*0a90*/  IMAD R23, R0, R6, R23 ;  /* 0x0000000600177224 */ /* 0x000fe200078e0217 */
[C---:B------:R-:W-:Y:S01]  /*0aa0*/  LOP3.LUT R8, R2.reuse, 0x18, RZ, 0xfc, !PT ;  /* 0x0000001802087812 */ /* 0x040fe200078efcff */
[----:B------:R-:W-:Y:S01]  /*0ab0*/  IMAD.MOV.U32 R20, RZ, RZ, R5 ;  /* 0x000000ffff147224 */ /* 0x000fe200078e0005 */
[----:B-1----:R-:W-:Y:S01]  /*0ac0*/  LOP3.LUT R14, R2, 0x1b8, RZ, 0xfc, !PT ;  /* 0x000001b8020e7812 */ /* 0x002fe200078efcff */
[----:B------:R-:W-:Y:S01]  /*0ad0*/  IMAD.HI.U32 R5, R3, R25, RZ ;  /* 0x0000001903057227 */ /* 0x000fe200078e00ff */
[----:B------:R-:W-:-:S02]  /*0ae0*/  IABS R31, R8 ;  /* 0x00000008001f7213 */ /* 0x000fc40000000000 */
[----:B------:R-:W-:Y:S01]  /*0af0*/  IABS R15, R14 ;  /* 0x0000000e000f7213 */ /* 0x000fe20000000000 */
[----:B------:R-:W-:Y:S01]  /*0b00*/  @!P4 IMAD.IADD R17, R17, 0x1, -R0 ;  /* 0x000000011111c824 */ /* 0x000fe200078e0a00 */
[----:B------:R-:W-:Y:S01]  /*0b10*/  ISETP.NE.AND P4, PT, RZ, c[0x0][0x178], PT ;  /* 0x00005e00ff007a0c */ /* 0x000fe20003f85270 */
[----:B------:R-:W-:Y:S02]  /*0b20*/  @!P5 IMAD.MOV R20, RZ, RZ, -R20 ;  /* 0x000000ffff14d224 */ /* 0x000fe400078e0a14 */
[----:B------:R-:W-:Y:S01]  /*0b30*/  @!P6 IMAD.IADD R19, R19, 0x1, -R0 ;  /* 0x000000011313e824 */ /* 0x000fe200078e0a00 */
[C---:B------:R-:W-:Y:S01]  /*0b40*/  ISETP.GT.U32.AND P5, PT, R0.reuse, R17, PT ;  /* 0x000000110000720c */ /* 0x040fe20003fa4070 */
[----:B------:R-:W-:Y:S01]  /*0b50*/  IMAD.MOV R6, RZ, RZ, -R5 ;  /* 0x000000ffff067224 */ /* 0x000fe200078e0a05 */
[----:B------:R-:W-:Y:S01]  /*0b60*/  LOP3.LUT R5, RZ, c[0x0][0x178], RZ, 0x33, !PT ;  /* 0x00005e00ff057a12 */ /* 0x000fe200078e33ff */
[----:B------:R-:W-:Y:S01]  /*0b70*/  @!P0 IMAD.MOV R4, RZ, RZ, -R4 ;  /* 0x000000ffff048224 */ /* 0x000fe200078e0a04 */
[C---:B------:R-:W-:Y:S01]  /*0b80*/  ISETP.GT.U32.AND P6, PT, R0.reuse, R19, PT ;  /* 0x000000130000720c */ /* 0x040fe20003fc4070 */
[----:B------:R-:W-:Y:S01]  /*0b90*/  IMAD R25, R0, R6, R25 ;  /* 0x0000000600197224 */ /* 0x000fe200078e0219 */
[----:B------:R-:W-:Y:S01]  /*0ba0*/  LOP3.LUT R6, R2, 0x14, RZ, 0xfc, !PT ;  /* 0x0000001402067812 */ /* 0x000fe200078efcff */
[----:B------:R-:W-:Y:S01]  /*0bb0*/  @!P3 IMAD.MOV R21, RZ, RZ, -R21 ;  /* 0x000000ffff15b224 */ /* 0x000fe200078e0a15 */
[----:B------:R-:W-:Y:S01]  /*0bc0*/  SEL R22, R5, R4, !P4 ;  /* 0x0000000405167207 */ /* 0x000fe20006000000 */
[----:B------:R-:W-:Y:S01]  /*0bd0*/  IMAD.HI.U32 R4, R3, R27, RZ ;  /* 0x0000001b03047227 */ /* 0x000fe200078e00ff */
[----:B------:R-:W-:-:S02]  /*0be0*/  IABS R29, R6 ;  /* 0x00000006001d7213 */ /* 0x000fc40000000000 */
[----:B------:R-:W-:Y:S01]  /*0bf0*/  ISETP.GE.AND P0, PT, R9, RZ, PT ;  /* 0x000000ff0900720c */ /* 0x000fe20003f06270 */
[----:B------:R-:W-:Y:S01]  /*0c00*/  @!P5 IMAD.IADD R17, R17, 0x1, -R0 ;  /* 0x000000011111d824 */ /* 0x000fe200078e0a00 */
[----:B------:R-:W-:Y:S01]  /*0c10*/  ISETP.GT.U32.AND P5, PT, R0, R23, PT ;  /* 0x000000170000720c */ /* 0x000fe20003fa4070 */
[----:B------:R-:W-:Y:S01]  /*0c20*/  IMAD.MOV R4, RZ, RZ, -R4 ;  /* 0x000000ffff047224 */ /* 0x000fe200078e0a04 */
[----:B------:R-:W-:Y:S01]  /*0c30*/  LOP3.LUT R9, R2, 0x1c, RZ, 0xfc, !PT ;  /* 0x0000001c02097812 */ /* 0x000fe200078efcff */
[----:B------:R-:W-:Y:S01]  /*0c40*/  @!P6 IMAD.IADD R19, R19, 0x1, -R0 ;  /* 0x000000011313e824 */ /* 0x000fe200078e0a00 */
[C---:B------:R-:W-:Y:S01]  /*0c50*/  ISETP.GT.U32.AND P6, PT, R0.reuse, R25, PT ;  /* 0x000000190000720c */ /* 0x040fe20003fc4070 */
[----:B------:R-:W-:Y:S01]  /*0c60*/  IMAD R27, R0, R4, R27 ;  /* 0x00000004001b7224 */ /* 0x000fe200078e021b */
[----:B------:R-:W-:Y:S01]  /*0c70*/  IABS R33, R9 ;  /* 0x0000000900217213 */ /* 0x000fe20000000000 */
[----:B------:R-:W-:Y:S01]  /*0c80*/  IMAD.HI.U32 R4, R3, R29, RZ ;  /* 0x0000001d03047227 */ /* 0x000fe200078e00ff */
[----:B------:R-:W-:-:S02]  /*0c90*/  SEL R20, R5, R20, !P4 ;  /* 0x0000001405147207 */ /* 0x000fc40006000000 */
[----:B------:R-:W-:Y:S01]  /*0ca0*/  ISETP.GE.AND P4, PT, R2, RZ, PT ;  /* 0x000000ff0200720c */ /* 0x000fe20003f86270 */
[----:B------:R-:W-:Y:S02]  /*0cb0*/  IMAD.MOV R4, RZ, RZ, -R4 ;  /* 0x000000ffff047224 */ /* 0x000fe400078e0a04 */
[--C-:B------:R-:W-:Y:S01]  /*0cc0*/  @!P5 IMAD.IADD R23, R23, 0x1, -R0.reuse ;  /* 0x000000011717d824 */ /* 0x100fe200078e0a00 */
[C---:B------:R-:W-:Y:S01]  /*0cd0*/  ISETP.GT.U32.AND P5, PT, R0.reuse, R27, PT ;  /* 0x0000001b0000720c */ /* 0x040fe20003fa4070 */
[C---:B------:R-:W-:Y:S02]  /*0ce0*/  IMAD R29, R0.reuse, R4, R29 ;  /* 0x00000004001d7224 */ /* 0x040fe400078e021d */
[----:B------:R-:W-:Y:S01]  /*0cf0*/  @!P6 IMAD.IADD R25, R25, 0x1, -R0 ;  /* 0x000000011919e824 */ /* 0x000fe200078e0a00 */
[----:B------:R-:W-:Y:S01]  /*0d00*/  ISETP.GT.U32.AND P6, PT, R0, R23, PT ;  /* 0x000000170000720c */ /* 0x000fe20003fc4070 */
[----:B------:R-:W-:-:S03]  /*0d10*/  IMAD.HI.U32 R5, R3, R31, RZ ;  /* 0x0000001f03057227 */ /* 0x000fc600078e00ff */
[----:B------:R-:W-:Y:S01]  /*0d20*/  ISETP.GT.U32.AND P3, PT, R0, R25, PT ;  /* 0x000000190000720c */ /* 0x000fe20003f64070 */
[----:B------:R-:W-:-:S04]  /*0d30*/  IMAD.HI.U32 R4, R3, R33, RZ ;  /* 0x0000002103047227 */ /* 0x000fc800078e00ff */
[----:B------:R-:W-:Y:S02]  /*0d40*/  IMAD.MOV R5, RZ, RZ, -R5 ;  /* 0x000000ffff057224 */ /* 0x000fe400078e0a05 */
[----:B------:R-:W-:Y:S02]  /*0d50*/  IMAD.MOV R4, RZ, RZ, -R4 ;  /* 0x000000ffff047224 */ /* 0x000fe400078e0a04 */
[----:B------:R-:W-:Y:S01]  /*0d60*/  @!P6 IMAD.IADD R23, R23, 0x1, -R0 ;  /* 0x000000011717e824 */ /* 0x000fe200078e0a00 */
[C---:B------:R-:W-:Y:S01]  /*0d70*/  ISETP.GT.U32.AND P6, PT, R0.reuse, R29, PT ;  /* 0x0000001d0000720c */ /* 0x040fe20003fc4070 */
[C---:B------:R-:W-:Y:S02]  /*0d80*/  IMAD R31, R0.reuse, R5, R31 ;  /* 0x00000005001f7224 */ /* 0x040fe400078e021f */
[C---:B------:R-:W-:Y:S02]  /*0d90*/  IMAD R33, R0.reuse, R4, R33 ;  /* 0x0000000400217224 */ /* 0x040fe400078e0221 */
[----:B------:R-:W-:Y:S01]  /*0da0*/  @!P2 IMAD.MOV R23, RZ, RZ, -R23 ;  /* 0x000000ffff17a224 */ /* 0x000fe200078e0a17 */
[----:B------:R-:W-:Y:S01]  /*0db0*/  ISETP.GT.U32.AND P2, PT, R0, R31, PT ;  /* 0x0000001f0000720c */ /* 0x000fe20003f44070 */
[----:B------:R-:W-:Y:S01]  /*0dc0*/  @!P4 IMAD.MOV R17, RZ, RZ, -R17 ;  /* 0x000000ffff11c224 */ /* 0x000fe200078e0a11 */
[----:B------:R-:W-:Y:S01]  /*0dd0*/  ISETP.GE.AND P4, PT, R7, RZ, PT ;  /* 0x000000ff0700720c */ /* 0x000fe20003f86270 */
[----:B------:R-:W-:Y:S01]  /*0de0*/  IMAD.HI.U32 R5, R3, R35, RZ ;  /* 0x0000002303057227 */ /* 0x000fe200078e00ff */
[----:B------:R-:W-:-:S03]  /*0df0*/  LOP3.LUT R7, R2, 0x24, RZ, 0xfc, !PT ;  /* 0x0000002402077812 */ /* 0x000fc600078efcff */
[--C-:B------:R-:W-:Y:S01]  /*0e00*/  @!P6 IMAD.IADD R29, R29, 0x1, -R0.reuse ;  /* 0x000000011d1de824 */ /* 0x100fe200078e0a00 */
[C---:B------:R-:W-:Y:S01]  /*0e10*/  ISETP.GT.U32.AND P6, PT, R0.reuse, R33, PT ;  /* 0x000000210000720c */ /* 0x040fe20003fc4070 */
[----:B------:R-:W-:Y:S01]  /*0e20*/  IMAD.MOV R5, RZ, RZ, -R5 ;  /* 0x000000ffff057224 */ /* 0x000fe200078e0a05 */
[----:B------:R-:W-:Y:S01]  /*0e30*/  IABS R39, R7 ;  /* 0x0000000700277213 */ /* 0x000fe20000000000 */
[--C-:B------:R-:W-:Y:S02]  /*0e40*/  @!P5 IMAD.IADD R27, R27, 0x1, -R0.reuse ;  /* 0x000000011b1bd824 */ /* 0x100fe400078e0a00 */
[----:B------:R-:W-:Y:S01]  /*0e50*/  @!P2 IMAD.IADD R31, R31, 0x1, -R0 ;  /* 0x000000011f1fa824 */ /* 0x000fe200078e0a00 */
[C---:B------:R-:W-:Y:S01]  /*0e60*/  ISETP.GT.U32.AND P2, PT, R0.reuse, R29, PT ;  /* 0x0000001d0000720c */ /* 0x040fe20003f44070 */
[----:B------:R-:W-:Y:S01]  /*0e70*/  IMAD.HI.U32 R4, R3, R39, RZ ;  /* 0x0000002703047227 */ /* 0x000fe200078e00ff */
[----:B------:R-:W-:-:S03]  /*0e80*/  ISETP.GT.U32.AND P5, PT, R0, R27, PT ;  /* 0x0000001b0000720c */ /* 0x000fc60003fa4070 */
[C---:B------:R-:W-:Y:S02]  /*0e90*/  IMAD R35, R0.reuse, R5, R35 ;  /* 0x0000000500237224 */ /* 0x040fe400078e0223 */
[----:B------:R-:W-:Y:S02]  /*0ea0*/  @!P6 IMAD.IADD R33, R33, 0x1, -R0 ;  /* 0x000000012121e824 */ /* 0x000fe400078e0a00 */
[----:B------:R-:W-:Y:S02]  /*0eb0*/  IMAD.MOV R4, RZ, RZ, -R4 ;  /* 0x000000ffff047224 */ /* 0x000fe400078e0a04 */
[--C-:B------:R-:W-:Y:S01]  /*0ec0*/  @!P3 IMAD.IADD R25, R25, 0x1, -R0.reuse ;  /* 0x000000011919b824 */ /* 0x100fe200078e0a00 */
[C---:B------:R-:W-:Y:S01]  /*0ed0*/  ISETP.GT.U32.AND P6, PT, R0.reuse, R33, PT ;  /* 0x000000210000720c */ /* 0x040fe20003fc4070 */
[--C-:B------:R-:W-:Y:S01]  /*0ee0*/  @!P2 IMAD.IADD R29, R29, 0x1, -R0.reuse ;  /* 0x000000011d1da824 */ /* 0x100fe200078e0a00 */
[C---:B------:R-:W-:Y:S01]  /*0ef0*/  ISETP.GT.U32.AND P2, PT, R0.reuse, R35, PT ;  /* 0x000000230000720c */ /* 0x040fe20003f44070 */
[----:B------:R-:W-:Y:S01]  /*0f00*/  IMAD R39, R0, R4, R39 ;  /* 0x0000000400277224 */ /* 0x000fe200078e0227 */
[----:B------:R-:W-:Y:S01]  /*0f10*/  ISETP.GE.AND P3, PT, R8, RZ, PT ;  /* 0x000000ff0800720c */ /* 0x000fe20003f66270 */
[--C-:B------:R-:W-:Y:S01]  /*0f20*/  @!P5 IMAD.IADD R27, R27, 0x1, -R0.reuse ;  /* 0x000000011b1bd824 */ /* 0x100fe200078e0a00 */
[C---:B------:R-:W-:Y:S01]  /*0f30*/  LOP3.LUT R8, R2.reuse, 0x28, RZ, 0xfc, !PT ;  /* 0x0000002802087812 */ /* 0x040fe200078efcff */
[----:B------:R-:W-:Y:S01]  /*0f40*/  @!P1 IMAD.MOV R19, RZ, RZ, -R19 ;  /* 0x000000ffff139224 */ /* 0x000fe200078e0a13 */
[----:B------:R-:W-:Y:S01]  /*0f50*/  ISETP.GE.AND P5, PT, R9, RZ, PT ;  /* 0x000000ff0900720c */ /* 0x000fe20003fa6270 */
[----:B------:R-:W-:Y:S01]  /*0f60*/  @!P0 IMAD.MOV R25, RZ, RZ, -R25 ;  /* 0x000000ffff198224 */ /* 0x000fe200078e0a19 */
[----:B------:R-:W-:Y:S01]  /*0f70*/  LOP3.LUT R9, R2, 0x2c, RZ, 0xfc, !PT ;  /* 0x0000002c02097812 */ /* 0x000fe200078efcff */
[----:B------:R-:W-:Y:S01]  /*0f80*/  @!P4 IMAD.MOV R27, RZ, RZ, -R27 ;  /* 0x000000ffff1bc224 */ /* 0x000fe200078e0a1b */
[----:B------:R-:W-:Y:S01]  /*0f90*/  IABS R37, R8 ;  /* 0x0000000800257213 */ /* 0x000fe20000000000 */
[--C-:B------:R-:W-:Y:S01]  /*0fa0*/  @!P6 IMAD.IADD R33, R33, 0x1, -R0.reuse ;  /* 0x000000012121e824 */ /* 0x100fe200078e0a00 */
[----:B------:R-:W-:Y:S01]  /*0fb0*/  ISETP.GT.U32.AND P6, PT, R0, R39, PT ;  /* 0x000000270000720c */ /* 0x000fe20003fc4070 */
[----:B------:R-:W-:Y:S01]  /*0fc0*/  @!P2 IMAD.IADD R35, R35, 0x1, -R0 ;  /* 0x000000012323a824 */ /* 0x000fe200078e0a00 */
[----:B------:R-:W-:Y:S01]  /*0fd0*/  ISETP.GE.AND P1, PT, R6, RZ, PT ;  /* 0x000000ff0600720c */ /* 0x000fe20003f26270 */
[----:B------:R-:W-:Y:S01]  /*0fe0*/  IMAD.HI.U32 R6, R3, R43, RZ ;  /* 0x0000002b03067227 */ /* 0x000fe200078e00ff */
[----:B------:R-:W-:-:S02]  /*0ff0*/  ISETP.GT.U32.AND P0, PT, R0, R31, PT ;  /* 0x0000001f0000720c */ /* 0x000fc40003f04070 */
[----:B------:R-:W-:Y:S01]  /*1000*/  IABS R41, R9 ;  /* 0x0000000900297213 */ /* 0x000fe20000000000 */
[----:B------:R-:W-:Y:S01]  /*1010*/  IMAD.HI.U32 R4, R3, R37, RZ ;  /* 0x0000002503047227 */ /* 0x000fe200078e00ff */
[----:B------:R-:W-:Y:S02]  /*1020*/  ISETP.GE.AND P2, PT, R7, RZ, PT ;  /* 0x000000ff0700720c */ /* 0x000fe40003f46270 */
[----:B------:R-:W-:Y:S01]  /*1030*/  LOP3.LUT R7, R2, 0x34, RZ, 0xfc, !PT ;  /* 0x0000003402077812 */ /* 0x000fe200078efcff */
[----:B------:R-:W-:Y:S02]  /*1040*/  IMAD.MOV R6, RZ, RZ, -R6 ;  /* 0x000000ffff067224 */ /* 0x000fe400078e0a06 */
[----:B------:R-:W-:Y:S01]  /*1050*/  @!P6 IMAD.IADD R39, R39, 0x1, -R0 ;  /* 0x000000012727e824 */ /* 0x000fe200078e0a00 */
[----:B------:R-:W-:Y:S01]  /*1060*/  ISETP.GT.U32.AND P6, PT, R0, R35, PT ;  /* 0x000000230000720c */ /* 0x000fe20003fc4070 */
[----:B------:R-:W-:Y:S01]  /*1070*/  IMAD.HI.U32 R5, R3, R41, RZ ;  /* 0x0000002903057227 */ /* 0x000fe200078e00ff */
[----:B------:R-:W-:-:S03]  /*1080*/  IABS R45, R7 ;  /* 0x00000007002d7213 */ /* 0x000fc60000000000 */
[----:B------:R-:W-:Y:S02]  /*1090*/  IMAD.MOV R4, RZ, RZ, -R4 ;  /* 0x000000ffff047224 */ /* 0x000fe400078e0a04 */
[----:B------:R-:W-:Y:S01]  /*10a0*/  IMAD R43, R0, R6, R43 ;  /* 0x00000006002b7224 */ /* 0x000fe200078e022b */
[----:B------:R-:W-:Y:S01]  /*10b0*/  LOP3.LUT R6, R2, 0x38, RZ, 0xfc, !PT ;  /* 0x0000003802067812 */ /* 0x000fe200078efcff */
[----:B------:R-:W-:Y:S02]  /*10c0*/  IMAD.MOV R5, RZ, RZ, -R5 ;  /* 0x000000ffff057224 */ /* 0x000fe400078e0a05 */
[C---:B------:R-:W-:Y:S01]  /*10d0*/  IMAD R37, R0.reuse, R4, R37 ;  /* 0x0000000400257224 */ /* 0x040fe200078e0225 */
[----:B------:R-:W-:Y:S01]  /*10e0*/  IABS R47, R6 ;  /* 0x00000006002f7213 */ /* 0x000fe20000000000 */
[--C-:B------:R-:W-:Y:S01]  /*10f0*/  @!P6 IMAD.IADD R35, R35, 0x1, -R0.reuse ;  /* 0x000000012323e824 */ /* 0x100fe200078e0a00 */
[C---:B------:R-:W-:Y:S01]  /*1100*/  ISETP.GT.U32.AND P6, PT, R0.reuse, R43, PT ;  /* 0x0000002b0000720c */ /* 0x040fe20003fc4070 */
[----:B------:R-:W-:Y:S01]  /*1110*/  @!P0 IMAD.IADD R31, R31, 0x1, -R0 ;  /* 0x000000011f1f8824 */ /* 0x000fe200078e0a00 */
[C---:B------:R-:W-:Y:S01]  /*1120*/  ISETP.GT.U32.AND P4, PT, R0.reuse, R37, PT ;  /* 0x000000250000720c */ /* 0x040fe20003f84070 */
[----:B------:R-:W-:Y:S01]  /*1130*/  IMAD R41, R0, R5, R41 ;  /* 0x0000000500297224 */ /* 0x000fe200078e0229 */
[----:B------:R-:W-:Y:S01]  /*1140*/  ISETP.GE.AND P0, PT, R10, RZ, PT ;  /* 0x000000ff0a00720c */ /* 0x000fe20003f06270 */
[----:B------:R-:W-:Y:S01]  /*1150*/  @!P1 IMAD.MOV R29, RZ, RZ, -R29 ;  /* 0x000000ffff1d9224 */ /* 0x000fe200078e0a1d */
[C---:B------:R-:W-:Y:S01]  /*1160*/  ISETP.GT.U32.AND P1, PT, R0.reuse, R39, PT ;  /* 0x000000270000720c */ /* 0x040fe20003f24070 */
[----:B------:R-:W-:Y:S01]  /*1170*/  @!P3 IMAD.MOV R31, RZ, RZ, -R31 ;  /* 0x000000ffff1fb224 */ /* 0x000fe200078e0a1f */
[----:B------:R-:W-:Y:S01]  /*1180*/  ISETP.GT.U32.AND P3, PT, R0, R41, PT ;  /* 0x000000290000720c */ /* 0x000fe20003f64070 */
[----:B------:R-:W-:Y:S01]  /*1190*/  IMAD.HI.U32 R4, R3, R45, RZ ;  /* 0x0000002d03047227 */ /* 0x000fe200078e00ff */
[----:B------:R-:W-:-:S03]  /*11a0*/  LOP3.LUT R10, R2, 0x60, RZ, 0xfc, !PT ;  /* 0x00000060020a7812 */ /* 0x000fc600078efcff */
[----:B------:R-:W-:Y:S01]  /*11b0*/  IMAD.MOV R5, RZ, RZ, -R4 ;  /* 0x000000ffff057224 */ /* 0x000fe200078e0a04 */
[----:B------:R-:W-:Y:S01]  /*11c0*/  IABS R75, R10 ;  /* 0x0000000a004b7213 */ /* 0x000fe20000000000 */
[--C-:B------:R-:W-:Y:S02]  /*11d0*/  @!P6 IMAD.IADD R43, R43, 0x1, -R0.reuse ;  /* 0x000000012b2be824 */ /* 0x100fe400078e0a00 */
[--C-:B------:R-:W-:Y:S01]  /*11e0*/  @!P4 IMAD.IADD R37, R37, 0x1, -R0.reuse ;  /* 0x000000012525c824 */ /* 0x100fe200078e0a00 */
[----:B------:R-:W-:Y:S01]  /*11f0*/  ISETP.GE.AND P4, PT, R11, RZ, PT ;  /* 0x000000ff0b00720c */ /* 0x000fe20003f86270 */
[--C-:B------:R-:W-:Y:S01]  /*1200*/  @!P1 IMAD.IADD R39, R39, 0x1, -R0.reuse ;  /* 0x0000000127279824 */ /* 0x100fe200078e0a00 */
[----:B------:R-:W-:Y:S01]  /*1210*/  ISETP.GE.AND P1, PT, R9, RZ, PT ;  /* 0x000000ff0900720c */ /* 0x000fe20003f26270 */
[----:B------:R-:W-:Y:S01]  /*1220*/  IMAD R45, R0, R5, R45 ;  /* 0x00000005002d7224 */ /* 0x000fe200078e022d */
[----:B------:R-:W-:Y:S01]  /*1230*/  LOP3.LUT R9, R2, 0x40, RZ, 0xfc, !PT ;  /* 0x0000004002097812 */ /* 0x000fe200078efcff */
[----:B------:R-:W-:Y:S01]  /*1240*/  @!P0 IMAD.MOV R35, RZ, RZ, -R35 ;  /* 0x000000ffff238224 */ /* 0x000fe200078e0a23 */
[C---:B------:R-:W-:Y:S01]  /*1250*/  ISETP.GT.U32.AND P0, PT, R0.reuse, R43, PT ;  /* 0x0000002b0000720c */ /* 0x040fe20003f04070 */
[----:B------:R-:W-:Y:S01]  /*1260*/  @!P3 IMAD.IADD R41, R41, 0x1, -R0 ;  /* 0x000000012929b824 */ /* 0x000fe200078e0a00 */
[C---:B------:R-:W-:Y:S01]  /*1270*/  ISETP.GT.U32.AND P3, PT, R0.reuse, R37, PT ;  /* 0x000000250000720c */ /* 0x040fe20003f64070 */
[----:B------:R-:W-:Y:S01]  /*1280*/  @!P2 IMAD.MOV R39, RZ, RZ, -R39 ;  /* 0x000000ffff27a224 */ /* 0x000fe200078e0a27 */
[----:B------:R-:W-:Y:S01]  /*1290*/  ISETP.GT.U32.AND P2, PT, R0, R45, PT ;  /* 0x0000002d0000720c */ /* 0x000fe20003f44070 */
[----:B------:R-:W-:Y:S01]  /*12a0*/  @!P5 IMAD.MOV R33, RZ, RZ, -R33 ;  /* 0x000000ffff21d224 */ /* 0x000fe200078e0a21 */
[----:B------:R-:W-:Y:S01]  /*12b0*/  ISETP.GE.AND P5, PT, R8, RZ, PT ;  /* 0x000000ff0800720c */ /* 0x000fe20003fa6270 */
[----:B------:R-:W-:Y:S01]  /*12c0*/  IMAD.HI.U32 R4, R3, R47, RZ ;  /* 0x0000002f03047227 */ /* 0x000fe200078e00ff */
[----:B------:R-:W-:-:S02]  /*12d0*/  ISETP.GT.U32.AND P6, PT, R0, R41, PT ;  /* 0x000000290000720c */ /* 0x000fc40003fc4070 */
[----:B------:R-:W-:Y:S01]  /*12e0*/  LOP3.LUT R8, R2, 0x3c, RZ, 0xfc, !PT ;  /* 0x0000003c02087812 */ /* 0x000fe200078efcff */
[----:B------:R-:W-:Y:S01]  /*12f0*/  IMAD.MOV R4, RZ, RZ, -R4 ;  /* 0x000000ffff047224 */ /* 0x000fe200078e0a04 */
[----:B------:R-:W-:Y:S01]  /*1300*/  IABS R49, R9 ;  /* 0x0000000900317213 */ /* 0x000fe20000000000 */
[--C-:B------:R-:W-:Y:S01]  /*1310*/  @!P0 IMAD.IADD R43, R43, 0x1, -R0.reuse ;  /* 0x000000012b2b8824 */ /* 0x100fe200078e0a00 */
[----:B------:R-:W-:Y:S01]  /*1320*/  IABS R51, R8 ;  /* 0x0000000800337213 */ /* 0x000fe20000000000 */
[----:B------:R-:W-:Y:S01]  /*1330*/  IMAD R47, R0, R4, R47 ;  /* 0x00000004002f7224 */ /* 0x000fe200078e022f */
[----:B------:R-:W-:Y:S01]  /*1340*/  ISETP.GE.AND P0, PT, R6, RZ, PT ;  /* 0x000000ff0600720c */ /* 0x000fe20003f06270 */
[--C-:B------:R-:W-:Y:S01]  /*1350*/  @!P3 IMAD.IADD R37, R37, 0x1, -R0.reuse ;  /* 0x000000012525b824 */ /* 0x100fe200078e0a00 */
[----:B------:R-:W-:Y:S01]  /*1360*/  LOP3.LUT R6, R2, 0x44, RZ, 0xfc, !PT ;  /* 0x0000004402067812 */ /* 0x000fe200078efcff */
[----:B------:R-:W-:Y:S01]  /*1370*/  @!P2 IMAD.IADD R45, R45, 0x1, -R0 ;  /* 0x000000012d2da824 */ /* 0x000fe200078e0a00 */
[----:B------:R-:W-:Y:S01]  /*1380*/  ISETP.GE.AND P3, PT, R7, RZ, PT ;  /* 0x000000ff0700720c */ /* 0x000fe20003f66270 */
[----:B------:R-:W-:Y:S01]  /*1390*/  IMAD.HI.U32 R4, R3, R51, RZ ;  /* 0x0000003303047227 */ /* 0x000fe200078e00ff */
[----:B------:R-:W-:-:S02]  /*13a0*/  IABS R53, R6 ;  /* 0x0000000600357213 */ /* 0x000fc40000000000 */
[----:B------:R-:W-:Y:S01]  /*13b0*/  LOP3.LUT R7, R2, 0x4c, RZ, 0xfc, !PT ;  /* 0x0000004c02077812 */ /* 0x000fe200078efcff */
[----:B------:R-:W-:Y:S01]  /*13c0*/  @!P6 IMAD.IADD R41, R41, 0x1, -R0 ;  /* 0x000000012929e824 */ /* 0x000fe200078e0a00 */
[C---:B------:R-:W-:Y:S01]  /*13d0*/  ISETP.GT.U32.AND P6, PT, R0.reuse, R47, PT ;  /* 0x0000002f0000720c */ /* 0x040fe20003fc4070 */
[----:B------:R-:W-:Y:S01]  /*13e0*/  @!P5 IMAD.MOV R37, RZ, RZ, -R37 ;  /* 0x000000ffff25d224 */ /* 0x000fe200078e0a25 */
[----:B------:R-:W-:Y:S01]  /*13f0*/  ISETP.GT.U32.AND P5, PT, R0, R45, PT ;  /* 0x0000002d0000720c */ /* 0x000fe20003fa4070 */
[----:B------:R-:W-:Y:S01]  /*1400*/  IMAD.MOV R4, RZ, RZ, -R4 ;  /* 0x000000ffff047224 */ /* 0x000fe200078e0a04 */
[----:B------:R-:W-:Y:S01]  /*1410*/  IABS R57, R7 ;  /* 0x0000000700397213 */ /* 0x000fe20000000000 */
[C---:B------:R-:W-:Y:S01]  /*1420*/  IMAD.HI.U32 R5, R3.reuse, R49, RZ ;  /* 0x0000003103057227 */ /* 0x040fe200078e00ff */
[----:B------:R-:W-:Y:S02]  /*1430*/  ISETP.GE.AND P2, PT, R8, RZ, PT ;  /* 0x000000ff0800720c */ /* 0x000fe40003f46270 */
[----:B------:R-:W-:Y:S01]  /*1440*/  LOP3.LUT R8, R2, 0x50, RZ, 0xfc, !PT ;  /* 0x0000005002087812 */ /* 0x000fe200078efcff */
[----:B------:R-:W-:Y:S01]  /*1450*/  IMAD R51, R0, R4, R51 ;  /* 0x0000000400337224 */ /* 0x000fe200078e0233 */
[----:B------:R-:W-:Y:S01]  /*1460*/  LOP3.LUT R11, R2, 0x6c, RZ, 0xfc, !PT ;  /* 0x0000006c020b7812 */ /* 0x000fe200078efcff */
[----:B------:R-:W-:Y:S01]  /*1470*/  IMAD.HI.U32 R4, R3, R53, RZ ;  /* 0x0000003503047227 */ /* 0x000fe200078e00ff */
[----:B------:R-:W-:-:S02]  /*1480*/  IABS R63, R8 ;  /* 0x00000008003f7213 */ /* 0x000fc40000000000 */
[----:B------:R-:W-:Y:S01]  /*1490*/  IABS R73, R11 ;  /* 0x0000000b00497213 */ /* 0x000fe20000000000 */
[----:B------:R-:W-:Y:S02]  /*14a0*/  IMAD.MOV R4, RZ, RZ, -R4 ;  /* 0x000000ffff047224 */ /* 0x000fe400078e0a04 */
[--C-:B------:R-:W-:Y:S02]  /*14b0*/  @!P6 IMAD.IADD R47, R47, 0x1, -R0.reuse ;  /* 0x000000012f2fe824 */ /* 0x100fe400078e0a00 */
[--C-:B------:R-:W-:Y:S02]  /*14c0*/  @!P5 IMAD.IADD R45, R45, 0x1, -R0.reuse ;  /* 0x000000012d2dd824 */ /* 0x100fe400078e0a00 */
[C---:B------:R-:W-:Y:S01]  /*14d0*/  IMAD R53, R0.reuse, R4, R53 ;  /* 0x0000000400357224 */ /* 0x040fe200078e0235 */
[C---:B------:R-:W-:Y:S01]  /*14e0*/  ISETP.GT.U32.AND P6, PT, R0.reuse, R47, PT ;  /* 0x0000002f0000720c */ /* 0x040fe20003fc4070 */
[----:B------:R-:W-:Y:S02]  /*14f0*/  @!P3 IMAD.MOV R45, RZ, RZ, -R45 ;  /* 0x000000ffff2db224 */ /* 0x000fe400078e0a2d */
[----:B------:R-:W-:Y:S01]  /*1500*/  IMAD.MOV R5, RZ, RZ, -R5 ;  /* 0x000000ffff057224 */ /* 0x000fe200078e0a05 */
[C---:B------:R-:W-:Y:S01]  /*1510*/  ISETP.GT.U32.AND P3, PT, R0.reuse, R53, PT ;  /* 0x000000350000720c */ /* 0x040fe20003f64070 */
[----:B------:R-:W-:Y:S01]  /*1520*/  @!P1 IMAD.MOV R41, RZ, RZ, -R41 ;  /* 0x000000ffff299224 */ /* 0x000fe200078e0a29 */
[C---:B------:R-:W-:Y:S01]  /*1530*/  ISETP.GT.U32.AND P1, PT, R0.reuse, R51, PT ;  /* 0x000000330000720c */ /* 0x040fe20003f24070 */
[----:B------:R-:W-:Y:S01]  /*1540*/  IMAD R49, R0, R5, R49 ;  /* 0x0000000500317224 */ /* 0x000fe200078e0231 */
[----:B------:R-:W-:Y:S01]  /*1550*/  LOP3.LUT R5, R2, 0x48, RZ, 0xfc, !PT ;  /* 0x0000004802057812 */ /* 0x000fe200078efcff */
[----:B------:R-:W-:Y:S01]  /*1560*/  @!P4 IMAD.MOV R43, RZ, RZ, -R43 ;  /* 0x000000ffff2bc224 */ /* 0x000fe200078e0a2b */
[----:B------:R-:W-:Y:S01]  /*1570*/  ISETP.GE.AND P4, PT, R9, RZ, PT ;  /* 0x000000ff0900720c */ /* 0x000fe20003f86270 */
[----:B------:R-:W-:Y:S01]  /*1580*/  IMAD R22, R22, c[0x0][0x184], RZ ;  /* 0x0000610016167a24 */ /* 0x000fe200078e02ff */
[----:B------:R-:W-:Y:S01]  /*1590*/  ISETP.GT.U32.AND P5, PT, R0, R49, PT ;  /* 0x000000310000720c */ /* 0x000fe20003fa4070 */
[--C-:B------:R-:W-:Y:S01]  /*15a0*/  @!P6 IMAD.IADD R47, R47, 0x1, -R0.reuse ;  /* 0x000000012f2fe824 */ /* 0x100fe200078e0a00 */
[----:B------:R-:W-:Y:S01]  /*15b0*/  IABS R55, R5 ;  /* 0x0000000500377213 */ /* 0x000fe20000000000 */
[----:B------:R-:W-:Y:S01]  /*15c0*/  IMAD R20, R20, c[0x0][0x184], RZ ;  /* 0x0000610014147a24 */ /* 0x000fe200078e02ff */
[----:B------:R-:W-:Y:S01]  /*15d0*/  ISETP.GE.AND P6, PT, R6, RZ, PT ;  /* 0x000000ff0600720c */ /* 0x000fe20003fc6270 */
[--C-:B------:R-:W-:Y:S01]  /*15e0*/  @!P3 IMAD.IADD R53, R53, 0x1, -R0.reuse ;  /* 0x000000013535b824 */ /* 0x100fe200078e0a00 */
[----:B------:R-:W-:Y:S01]  /*15f0*/  LOP3.LUT R9, R2, 0x5c, RZ, 0xfc, !PT ;  /* 0x0000005c02097812 */ /* 0x000fe200078efcff */
[----:B------:R-:W-:Y:S01]  /*1600*/  @!P0 IMAD.MOV R47, RZ, RZ, -R47 ;  /* 0x000000ffff2f8224 */ /* 0x000fe200078e0a2f */
[----:B------:R-:W-:Y:S01]  /*1610*/  ISETP.GE.AND P0, PT, R5, RZ, PT ;  /* 0x000000ff0500720c */ /* 0x000fe20003f06270 */
[----:B------:R-:W-:Y:S01]  /*1620*/  @!P1 IMAD.IADD R51, R51, 0x1, -R0 ;  /* 0x0000000133339824 */ /* 0x000fe200078e0a00 */
[----:B------:R-:W-:Y:S01]  /*1630*/  ISETP.GT.U32.AND P3, PT, R0, R53, PT ;  /* 0x000000350000720c */ /* 0x000fe20003f64070 */
[----:B------:R-:W-:Y:S01]  /*1640*/  IMAD.HI.U32 R5, R3, R57, RZ ;  /* 0x0000003903057227 */ /* 0x000fe200078e00ff */
[----:B------:R-:W-:-:S02]  /*1650*/  IABS R65, R9 ;  /* 0x0000000900417213 */ /* 0x000fc40000000000 */
[C---:B------:R-:W-:Y:S01]  /*1660*/  ISETP.GT.U32.AND P1, PT, R0.reuse, R51, PT ;  /* 0x000000330000720c */ /* 0x040fe20003f24070 */
[----:B------:R-:W-:Y:S02]  /*1670*/  @!P5 IMAD.IADD R49, R49, 0x1, -R0 ;  /* 0x000000013131d824 */ /* 0x000fe400078e0a00 */
[----:B------:R-:W-:Y:S02]  /*1680*/  IMAD.MOV R5, RZ, RZ, -R5 ;  /* 0x000000ffff057224 */ /* 0x000fe400078e0a05 */
[----:B------:R-:W-:Y:S01]  /*1690*/  IMAD.HI.U32 R4, R3, R55, RZ ;  /* 0x0000003703047227 */ /* 0x000fe200078e00ff */
[----:B------:R-:W-:-:S03]  /*16a0*/  ISETP.GT.U32.AND P5, PT, R0, R49, PT ;  /* 0x000000310000720c */ /* 0x000fc60003fa4070 */
[C---:B------:R-:W-:Y:S02]  /*16b0*/  IMAD R57, R0.reuse, R5, R57 ;  /* 0x0000000500397224 */ /* 0x040fe400078e0239 */
[----:B------:R-:W-:Y:S02]  /*16c0*/  @!P3 IMAD.IADD R53, R53, 0x1, -R0 ;  /* 0x000000013535b824 */ /* 0x000fe400078e0a00 */
[----:B------:R-:W-:Y:S01]  /*16d0*/  IMAD.MOV R4, RZ, RZ, -R4 ;  /* 0x000000ffff047224 */ /* 0x000fe200078e0a04 */
[C---:B------:R-:W-:Y:S01]  /*16e0*/  ISETP.GT.U32.AND P3, PT, R0.reuse, R57, PT ;  /* 0x000000390000720c */ /* 0x040fe20003f64070 */
[----:B------:R-:W-:Y:S01]  /*16f0*/  @!P1 IMAD.IADD R51, R51, 0x1, -R0 ;  /* 0x0000000133339824 */ /* 0x000fe200078e0a00 */
[----:B------:R-:W-:Y:S01]  /*1700*/  ISETP.GE.AND P1, PT, R7, RZ, PT ;  /* 0x000000ff0700720c */ /* 0x000fe20003f26270 */
[----:B------:R-:W-:Y:S01]  /*1710*/  IMAD R55, R0, R4, R55 ;  /* 0x0000000400377224 */ /* 0x000fe200078e0237 */
[----:B------:R-:W-:Y:S01]  /*1720*/  LOP3.LUT R4, R2, 0x54, RZ, 0xfc, !PT ;  /* 0x0000005402047812 */ /* 0x000fe200078efcff */
[----:B------:R-:W-:-:S03]  /*1730*/  IMAD.HI.U32 R6, R3, R63, RZ ;  /* 0x0000003f03067227 */ /* 0x000fc600078e00ff */
[----:B------:R-:W-:Y:S01]  /*1740*/  IABS R61, R4 ;  /* 0x00000004003d7213 */ /* 0x000fe20000000000 */
[----:B------:R-:W-:Y:S01]  /*1750*/  @!P5 IMAD.IADD R49, R49, 0x1, -R0 ;  /* 0x000000013131d824 */ /* 0x000fe200078e0a00 */
[----:B------:R-:W-:Y:S01]  /*1760*/  ISETP.GE.AND P5, PT, R8, RZ, PT ;  /* 0x000000ff0800720c */ /* 0x000fe20003fa6270 */
[----:B------:R-:W-:Y:S01]  /*1770*/  @!P2 IMAD.MOV R51, RZ, RZ, -R51 ;  /* 0x000000ffff33a224 */ /* 0x000fe200078e0a33 */
[----:B------:R-:W-:Y:S01]  /*1780*/  ISETP.GT.U32.AND P2, PT, R0, R55, PT ;  /* 0x000000370000720c */ /* 0x000fe20003f44070 */
[----:B------:R-:W-:Y:S01]  /*1790*/  IMAD.MOV R6, RZ, RZ, -R6 ;  /* 0x000000ffff067224 */ /* 0x000fe200078e0a06 */
[----:B------:R-:W-:Y:S01]  /*17a0*/  LOP3.LUT R8, R2, 0x58, RZ, 0xfc, !PT ;  /* 0x0000005802087812 */ /* 0x000fe200078efcff */
[----:B------:R-:W-:Y:S02]  /*17b0*/  @!P3 IMAD.IADD R57, R57, 0x1, -R0 ;  /* 0x000000013939b824 */ /* 0x000fe400078e0a00 */
[----:B------:R-:W-:Y:S01]  /*17c0*/  IMAD R63, R0, R6, R63 ;  /* 0x00000006003f7224 */ /* 0x000fe200078e023f */
[----:B------:R-:W-:Y:S01]  /*17d0*/  IABS R59, R8 ;  /* 0x00000008003b7213 */ /* 0x000fe20000000000 */
[----:B------:R-:W-:Y:S01]  /*17e0*/  @!P4 IMAD.MOV R49, RZ, RZ, -R49 ;  /* 0x000000ffff31c224 */ /* 0x000fe200078e0a31 */
[----:B------:R-:W-:Y:S01]  /*17f0*/  ISETP.GE.AND P4, PT, R4, RZ, PT ;  /* 0x000000ff0400720c */ /* 0x000fe20003f86270 */
[----:B------:R-:W-:Y:S01]  /*1800*/  @!P6 IMAD.MOV R53, RZ, RZ, -R53 ;  /* 0x000000ffff35e224 */ /* 0x000fe200078e0a35 */
[C---:B------:R-:W-:Y:S01]  /*1810*/  ISETP.GT.U32.AND P3, PT, R0.reuse, R57, PT ;  /* 0x000000390000720c */ /* 0x040fe20003f64070 */
[----:B------:R-:W-:Y:S01]  /*1820*/  IMAD.HI.U32 R4, R3, R61, RZ ;  /* 0x0000003d03047227 */ /* 0x000fe200078e00ff */
[----:B------:R-:W-:-:S03]  /*1830*/  ISETP.GT.U32.AND P6, PT, R0, R63, PT ;  /* 0x0000003f0000720c */ /* 0x000fc60003fc4070 */
[----:B------:R-:W-:-:S04]  /*1840*/  IMAD.HI.U32 R5, R3, R59, RZ ;  /* 0x0000003b03057227 */ /* 0x000fc800078e00ff */
[----:B------:R-:W-:Y:S02]  /*1850*/  @!P2 IMAD.IADD R55, R55, 0x1, -R0 ;  /* 0x000000013737a824 */ /* 0x000fe400078e0a00 */
[----:B------:R-:W-:Y:S02]  /*1860*/  IMAD.MOV R4, RZ, RZ, -R4 ;  /* 0x000000ffff047224 */ /* 0x000fe400078e0a04 */
[----:B------:R-:W-:Y:S01]  /*1870*/  IMAD.MOV R5, RZ, RZ, -R5 ;  /* 0x000000ffff057224 */ /* 0x000fe200078e0a05 */
[C---:B------:R-:W-:Y:S01]  /*1880*/  ISETP.GT.U32.AND P2, PT, R0.reuse, R55, PT ;  /* 0x000000370000720c */ /* 0x040fe20003f44070 */
[C---:B------:R-:W-:Y:S02]  /*1890*/  IMAD R61, R0.reuse, R4, R61 ;  /* 0x00000004003d7224 */ /* 0x040fe400078e023d */
[C---:B------:R-:W-:Y:S02]  /*18a0*/  IMAD R59, R0.reuse, R5, R59 ;  /* 0x00000005003b7224 */ /* 0x040fe400078e023b */
[--C-:B------:R-:W-:Y:S01]  /*18b0*/  @!P3 IMAD.IADD R57, R57, 0x1, -R0.reuse ;  /* 0x000000013939b824 */ /* 0x100fe200078e0a00 */
[C---:B------:R-:W-:Y:S01]  /*18c0*/  ISETP.GT.U32.AND P3, PT, R0.reuse, R61, PT ;  /* 0x0000003d0000720c */ /* 0x040fe20003f64070 */
[----:B------:R-:W-:Y:S01]  /*18d0*/  @!P6 IMAD.IADD R63, R63, 0x1, -R0 ;  /* 0x000000013f3fe824 */ /* 0x000fe200078e0a00 */
[----:B------:R-:W-:Y:S01]  /*18e0*/  ISETP.GT.U32.AND P6, PT, R0, R59, PT ;  /* 0x0000003b0000720c */ /* 0x000fe20003fc4070 */
[----:B------:R-:W-:-:S04]  /*18f0*/  IMAD.HI.U32 R7, R3, R75, RZ ;  /* 0x0000004b03077227 */ /* 0x000fc800078e00ff */
[----:B------:R-:W-:Y:S02]  /*1900*/  IMAD.MOV R7, RZ, RZ, -R7 ;  /* 0x000000ffff077224 */ /* 0x000fe400078e0a07 */
[--C-:B------:R-:W-:Y:S01]  /*1910*/  @!P2 IMAD.IADD R55, R55, 0x1, -R0.reuse ;  /* 0x000000013737a824 */ /* 0x100fe200078e0a00 */
[----:B------:R-:W-:Y:S01]  /*1920*/  ISETP.GE.AND P2, PT, R8, RZ, PT ;  /* 0x000000ff0800720c */ /* 0x000fe20003f46270 */
[----:B------:R-:W-:Y:S01]  /*1930*/  IMAD R75, R0, R7, R75 ;  /* 0x00000007004b7224 */ /* 0x000fe200078e024b */
[C---:B------:R-:W-:Y:S01]  /*1940*/  LOP3.LUT R7, R2.reuse, 0x64, RZ, 0xfc, !PT ;  /* 0x0000006402077812 */ /* 0x040fe200078efcff */
[--C-:B------:R-:W-:Y:S01]  /*1950*/  @!P3 IMAD.IADD R61, R61, 0x1, -R0.reuse ;  /* 0x000000013d3db824 */ /* 0x100fe200078e0a00 */
[----:B------:R-:W-:Y:S01]  /*1960*/  LOP3.LUT R8, R2, 0x68, RZ, 0xfc, !PT ;  /* 0x0000006802087812 */ /* 0x000fe200078efcff */
[----:B------:R-:W-:Y:S01]  /*1970*/  @!P6 IMAD.IADD R59, R59, 0x1, -R0 ;  /* 0x000000013b3be824 */ /* 0x000fe200078e0a00 */
[----:B------:R-:W-:Y:S01]  /*1980*/  IABS R67, R7 ;  /* 0x0000000700437213 */ /* 0x000fe20000000000 */
[----:B------:R-:W-:Y:S01]  /*1990*/  IMAD.HI.U32 R6, R3, R65, RZ ;  /* 0x0000004103067227 */ /* 0x000fe200078e00ff */
[----:B------:R-:W-:-:S02]  /*19a0*/  IABS R77, R8 ;  /* 0x00000008004d7213 */ /* 0x000fc40000000000 */
[C---:B------:R-:W-:Y:S01]  /*19b0*/  ISETP.GT.U32.AND P3, PT, R0.reuse, R63, PT ;  /* 0x0000003f0000720c */ /* 0x040fe20003f64070 */
[----:B------:R-:W-:Y:S01]  /*19c0*/  @!P0 IMAD.MOV R55, RZ, RZ, -R55 ;  /* 0x000000ffff378224 */ /* 0x000fe200078e0a37 */
[C---:B------:R-:W-:Y:S01]  /*19d0*/  ISETP.GT.U32.AND P0, PT, R0.reuse, R61, PT ;  /* 0x0000003d0000720c */ /* 0x040fe20003f04070 */
[----:B------:R-:W-:Y:S01]  /*19e0*/  IMAD.MOV R6, RZ, RZ, -R6 ;  /* 0x000000ffff067224 */ /* 0x000fe200078e0a06 */
[----:B------:R-:W-:Y:S01]  /*19f0*/  ISETP.GT.U32.AND P6, PT, R0, R59, PT ;  /* 0x0000003b0000720c */ /* 0x000fe20003fc4070 */
[----:B------:R-:W-:-:S04]  /*1a00*/  IMAD.HI.U32 R4, R3, R67, RZ ;  /* 0x0000004303047227 */ /* 0x000fc800078e00ff */
[----:B------:R-:W-:-:S04]  /*1a10*/  IMAD.HI.U32 R5, R3, R77, RZ ;  /* 0x0000004d03057227 */ /* 0x000fc800078e00ff */
[C---:B------:R-:W-:Y:S02]  /*1a20*/  IMAD R65, R0.reuse, R6, R65 ;  /* 0x0000000600417224 */ /* 0x040fe400078e0241 */
[----:B------:R-:W-:Y:S02]  /*1a30*/  IMAD.MOV R4, RZ, RZ, -R4 ;  /* 0x000000ffff047224 */ /* 0x000fe400078e0a04 */
[----:B------:R-:W-:Y:S02]  /*1a40*/  IMAD.MOV R6, RZ, RZ, -R5 ;  /* 0x000000ffff067224 */ /* 0x000fe400078e0a05 */
[----:B------:R-:W-:Y:S01]  /*1a50*/  @!P1 IMAD.MOV R57, RZ, RZ, -R57 ;  /* 0x000000ffff399224 */ /* 0x000fe200078e0a39 */
[C---:B------:R-:W-:Y:S01]  /*1a60*/  ISETP.GT.U32.AND P1, PT, R0.reuse, R65, PT ;  /* 0x000000410000720c */ /* 0x040fe20003f24070 */
[----:B------:R-:W-:Y:S01]  /*1a70*/  @!P3 IMAD.IADD R63, R63, 0x1, -R0 ;  /* 0x000000013f3fb824 */ /* 0x000fe200078e0a00 */
[C---:B------:R-:W-:Y:S01]  /*1a80*/  ISETP.GT.U32.AND P3, PT, R0.reuse, R75, PT ;  /* 0x0000004b0000720c */ /* 0x040fe20003f64070 */
[----:B------:R-:W-:-:S02]  /*1a90*/  IMAD R67, R0, R4, R67 ;  /* 0x0000000400437224 */ /* 0x000fc400078e0243 */
[----:B------:R-:W-:Y:S01]  /*1aa0*/  IMAD R77, R0, R6, R77 ;  /* 0x00000006004d7224 */ /* 0x000fe200078e024d */
[----:B------:R-:W-:Y:S01]  /*1ab0*/  LOP3.LUT R6, R2, 0x74, RZ, 0xfc, !PT ;  /* 0x0000007402067812 */ /* 0x000fe200078efcff */
[--C-:B------:R-:W-:Y:S01]  /*1ac0*/  @!P0 IMAD.IADD R61, R61, 0x1, -R0.reuse ;  /* 0x000000013d3d8824 */ /* 0x100fe200078e0a00 */
[C---:B------:R-:W-:Y:S01]  /*1ad0*/  ISETP.GT.U32.AND P0, PT, R0.reuse, R67, PT ;  /* 0x000000430000720c */ /* 0x040fe20003f04070 */
[----:B------:R-:W-:Y:S01]  /*1ae0*/  @!P6 IMAD.IADD R59, R59, 0x1, -R0 ;  /* 0x000000013b3be824 */ /* 0x000fe200078e0a00 */
[----:B------:R-:W-:Y:S01]  /*1af0*/  ISETP.GT.U32.AND P6, PT, R0, R77, PT ;  /* 0x0000004d0000720c */ /* 0x000fe20003fc4070 */
[----:B------:R-:W-:Y:S01]  /*1b00*/  IMAD.HI.U32 R5, R3, R79, RZ ;  /* 0x0000004f03057227 */ /* 0x000fe200078e00ff */
[----:B------:R-:W-:-:S03]  /*1b10*/  IABS R81, R6 ;  /* 0x0000000600517213 */ /* 0x000fc60000000000 */
[--C-:B------:R-:W-:Y:S01]  /*1b20*/  @!P1 IMAD.IADD R65, R65, 0x1, -R0.reuse ;  /* 0x0000000141419824 */ /* 0x100fe200078e0a00 */
[----:B------:R-:W-:Y:S01]  /*1b30*/  ISETP.GE.AND P1, PT, R9, RZ, PT ;  /* 0x000000ff0900720c */ /* 0x000fe20003f26270 */
[--C-:B------:R-:W-:Y:S01]  /*1b40*/  @!P3 IMAD.IADD R75, R75, 0x1, -R0.reuse ;  /* 0x000000014b4bb824 */ /* 0x100fe200078e0a00 */
[----:B------:R-:W-:Y:S01]  /*1b50*/  LOP3.LUT R9, R2, 0x78, RZ, 0xfc, !PT ;  /* 0x0000007802097812 */ /* 0x000fe200078efcff */
[----:B------:R-:W-:Y:S01]  /*1b60*/  @!P5 IMAD.MOV R63, RZ, RZ, -R63 ;  /* 0x000000ffff3fd224 */ /* 0x000fe200078e0a3f */
[----:B------:R-:W-:Y:S01]  /*1b70*/  ISETP.GE.AND P3, PT, R10, RZ, PT ;  /* 0x000000ff0a00720c */ /* 0x000fe20003f66270 */
[--C-:B------:R-:W-:Y:S01]  /*1b80*/  @!P0 IMAD.IADD R67, R67, 0x1, -R0.reuse ;  /* 0x0000000143438824 */ /* 0x100fe200078e0a00 */
[C---:B------:R-:W-:Y:S01]  /*1b90*/  ISETP.GT.U32.AND P0, PT, R0.reuse, R65, PT ;  /* 0x000000410000720c */ /* 0x040fe20003f04070 */
[----:B------:R-:W-:Y:S01]  /*1ba0*/  @!P6 IMAD.IADD R77, R77, 0x1, -R0 ;  /* 0x000000014d4de824 */ /* 0x000fe200078e0a00 */
[C---:B------:R-:W-:Y:S01]  /*1bb0*/  ISETP.GT.U32.AND P6, PT, R0.reuse, R75, PT ;  /* 0x0000004b0000720c */ /* 0x040fe20003fc4070 */
[----:B------:R-:W-:Y:S01]  /*1bc0*/  IMAD.MOV R5, RZ, RZ, -R5 ;  /* 0x000000ffff057224 */ /* 0x000fe200078e0a05 */
[----:B------:R-:W-:Y:S01]  /*1bd0*/  ISETP.GT.U32.AND P5, PT, R0, R67, PT ;  /* 0x000000430000720c */ /* 0x000fe20003fa4070 */
[----:B------:R-:W-:Y:S01]  /*1be0*/  IMAD.HI.U32 R4, R3, R73, RZ ;  /* 0x0000004903047227 */ /* 0x000fe200078e00ff */
[----:B------:R-:W-:-:S02]  /*1bf0*/  IABS R83, R9 ;  /* 0x0000000900537213 */ /* 0x000fc40000000000 */
[----:B------:R-:W-:Y:S01]  /*1c00*/  LOP3.LUT R10, R2, 0xa0, RZ, 0xfc, !PT ;  /* 0x000000a0020a7812 */ /* 0x000fe200078efcff */
[C---:B------:R-:W-:Y:S02]  /*1c10*/  IMAD R79, R0.reuse, R5, R79 ;  /* 0x00000005004f7224 */ /* 0x040fe400078e024f */
[----:B------:R-:W-:Y:S01]  /*1c20*/  IMAD.MOV R4, RZ, RZ, -R4 ;  /* 0x000000ffff047224 */ /* 0x000fe200078e0a04 */
[----:B------:R-:W-:Y:S01]  /*1c30*/  IABS R121, R10 ;  /* 0x0000000a00797213 */ /* 0x000fe20000000000 */
[----:B------:R-:W-:Y:S01]  /*1c40*/  @!P4 IMAD.MOV R61, RZ, RZ, -R61 ;  /* 0x000000ffff3dc224 */ /* 0x000fe200078e0a3d */
[C---:B------:R-:W-:Y:S01]  /*1c50*/  ISETP.GT.U32.AND P4, PT, R0.reuse, R77, PT ;  /* 0x0000004d0000720c */ /* 0x040fe20003f84070 */
[--C-:B------:R-:W-:Y:S01]  /*1c60*/  @!P0 IMAD.IADD R65, R65, 0x1, -R0.reuse ;  /* 0x0000000141418824 */ /* 0x100fe200078e0a00 */
[----:B------:R-:W-:Y:S01]  /*1c70*/  ISETP.GE.AND P0, PT, R7, RZ, PT ;  /* 0x000000ff0700720c */ /* 0x000fe20003f06270 */
[----:B------:R-:W-:Y:S01]  /*1c80*/  @!P6 IMAD.IADD R75, R75, 0x1, -R0 ;  /* 0x000000014b4be824 */ /* 0x000fe200078e0a00 */
[C---:B------:R-:W-:Y:S01]  /*1c90*/  ISETP.GT.U32.AND P6, PT, R0.reuse, R79, PT ;  /* 0x0000004f0000720c */ /* 0x040fe20003fc4070 */
[----:B------:R-:W-:Y:S01]  /*1ca0*/  IMAD R73, R0, R4, R73 ;  /* 0x0000000400497224 */ /* 0x000fe200078e0249 */
[----:B------:R-:W-:Y:S01]  /*1cb0*/  LOP3.LUT R7, R2, 0x90, RZ, 0xfc, !PT ;  /* 0x0000009002077812 */ /* 0x000fe200078efcff */
[----:B------:R-:W-:-:S03]  /*1cc0*/  IMAD.HI.U32 R4, R3, R81, RZ ;  /* 0x0000005103047227 */ /* 0x000fc600078e00ff */
[----:B------:R-:W-:Y:S01]  /*1cd0*/  IABS R113, R7 ;  /* 0x0000000700717213 */ /* 0x000fe20000000000 */
[----:B------:R-:W-:Y:S01]  /*1ce0*/  @!P5 IMAD.IADD R67, R67, 0x1, -R0 ;  /* 0x000000014343d824 */ /* 0x000fe200078e0a00 */
[----:B------:R-:W-:Y:S01]  /*1cf0*/  ISETP.GE.AND P5, PT, R8, RZ, PT ;  /* 0x000000ff0800720c */ /* 0x000fe20003fa6270 */
[----:B------:R-:W-:Y:S01]  /*1d00*/  IMAD.HI.U32 R5, R3, R83, RZ ;  /* 0x0000005303057227 */ /* 0x000fe200078e00ff */
[----:B------:R-:W-:-:S03]  /*1d10*/  LOP3.LUT R8, R2, 0x98, RZ, 0xfc, !PT ;  /* 0x0000009802087812 */ /* 0x000fc600078efcff */
[----:B------:R-:W-:Y:S01]  /*1d20*/  IMAD.MOV R4, RZ, RZ, -R4 ;  /* 0x000000ffff047224 */ /* 0x000fe200078e0a04 */
[----:B------:R-:W-:Y:S01]  /*1d30*/  IABS R117, R8 ;  /* 0x0000000800757213 */ /* 0x000fe20000000000 */
[----:B------:R-:W-:Y:S01]  /*1d40*/  @!P2 IMAD.MOV R59, RZ, RZ, -R59 ;  /* 0x000000ffff3ba224 */ /* 0x000fe200078e0a3b */
[C---:B------:R-:W-:Y:S01]  /*1d50*/  ISETP.GT.U32.AND P2, PT, R0.reuse, R73, PT ;  /* 0x000000490000720c */ /* 0x040fe20003f44070 */
[----:B------:R-:W-:Y:S02]  /*1d60*/  IMAD.MOV R5, RZ, RZ, -R5 ;  /* 0x000000ffff057224 */ /* 0x000fe400078e0a05 */
[----:B------:R-:W-:Y:S01]  /*1d70*/  IMAD R81, R0, R4, R81 ;  /* 0x0000000400517224 */ /* 0x000fe200078e0251 */
[----:B------:R-:W-:Y:S01]  /*1d80*/  LOP3.LUT R4, R2, 0x7c, RZ, 0xfc, !PT ;  /* 0x0000007c02047812 */ /* 0x000fe200078efcff */
[--C-:B------:R-:W-:Y:S01]  /*1d90*/  @!P4 IMAD.IADD R77, R77, 0x1, -R0.reuse ;  /* 0x000000014d4dc824 */ /* 0x100fe200078e0a00 */
[----:B------:R-:W-:Y:S01]  /*1da0*/  ISETP.GE.AND P4, PT, R11, RZ, PT ;  /* 0x000000ff0b00720c */ /* 0x000fe20003f86270 */
[--C-:B------:R-:W-:Y:S01]  /*1db0*/  @!P6 IMAD.IADD R79, R79, 0x1, -R0.reuse ;  /* 0x000000014f4fe824 */ /* 0x100fe200078e0a00 */
[----:B------:R-:W-:Y:S01]  /*1dc0*/  IABS R85, R4 ;  /* 0x0000000400557213 */ /* 0x000fe20000000000 */
[----:B------:R-:W-:Y:S01]  /*1dd0*/  IMAD R83, R0, R5, R83 ;  /* 0x0000000500537224 */ /* 0x000fe200078e0253 */
[----:B------:R-:W-:Y:S01]  /*1de0*/  LOP3.LUT R5, R2, 0x80, RZ, 0xfc, !PT ;  /* 0x0000008002057812 */ /* 0x000fe200078efcff */
[----:B------:R-:W-:Y:S01]  /*1df0*/  @!P0 IMAD.MOV R67, RZ, RZ, -R67 ;  /* 0x000000ffff438224 */ /* 0x000fe200078e0a43 */
[C---:B------:R-:W-:Y:S01]  /*1e00*/  ISETP.GT.U32.AND P0, PT, R0.reuse, R81, PT ;  /* 0x000000510000720c */ /* 0x040fe20003f04070 */
[----:B------:R-:W-:Y:S01]  /*1e10*/  @!P3 IMAD.MOV R75, RZ, RZ, -R75 ;  /* 0x000000ffff4bb224 */ /* 0x000fe200078e0a4b */
[C---:B------:R-:W-:Y:S01]  /*1e20*/  ISETP.GT.U32.AND P3, PT, R0.reuse, R79, PT ;  /* 0x0000004f0000720c */ /* 0x040fe20003f64070 */
[----:B------:R-:W-:Y:S01]  /*1e30*/  @!P5 IMAD.MOV R77, RZ, RZ, -R77 ;  /* 0x000000ffff4dd224 */ /* 0x000fe200078e0a4d */
[----:B------:R-:W-:Y:S01]  /*1e40*/  ISETP.GT.U32.AND P5, PT, R0, R83, PT ;  /* 0x000000530000720c */ /* 0x000fe20003fa4070 */
[----:B------:R-:W-:Y:S01]  /*1e50*/  @!P2 IMAD.IADD R73, R73, 0x1, -R0 ;  /* 0x000000014949a824 */ /* 0x000fe200078e0a00 */
[----:B------:R-:W-:Y:S01]  /*1e60*/  IABS R87, R5 ;  /* 0x0000000500577213 */ /* 0x000fe20000000000 */
[----:B------:R-:W-:Y:S01]  /*1e70*/  @!P1 IMAD.MOV R65, RZ, RZ, -R65 ;  /* 0x000000ffff419224 */ /* 0x000fe200078e0a41 */
[----:B------:R-:W-:-:S02]  /*1e80*/  ISETP.GE.AND P6, PT, R6, RZ, PT ;  /* 0x000000ff0600720c */ /* 0x000fc40003fc6270 */
[----:B------:R-:W-:Y:S02]  /*1e90*/  ISETP.GT.U32.AND P1, PT, R0, R73, PT ;  /* 0x000000490000720c */ /* 0x000fe40003f24070 */
[----:B------:R-:W-:Y:S01]  /*1ea0*/  ISETP.GE.AND P2, PT, R12, RZ, PT ;  /* 0x000000ff0c00720c */ /* 0x000fe20003f46270 */
[--C-:B------:R-:W-:Y:S01]  /*1eb0*/  @!P0 IMAD.IADD R81, R81, 0x1, -R0.reuse ;  /* 0x0000000151518824 */ /* 0x100fe200078e0a00 */
[----:B------:R-:W-:Y:S01]  /*1ec0*/  ISETP.GE.AND P0, PT, R5, RZ, PT ;  /* 0x000000ff0500720c */ /* 0x000fe20003f06270 */
[--C-:B------:R-:W-:Y:S01]  /*1ed0*/  @!P3 IMAD.IADD R79, R79, 0x1, -R0.reuse ;  /* 0x000000014f4fb824 */ /* 0x100fe200078e0a00 */
[----:B------:R-:W-:Y:S01]  /*1ee0*/  ISETP.GE.AND P3, PT, R4, RZ, PT ;  /* 0x000000ff0400720c */ /* 0x000fe20003f66270 */
[----:B------:R-:W-:Y:S01]  /*1ef0*/  @!P5 IMAD.IADD R83, R83, 0x1, -R0 ;  /* 0x000000015353d824 */ /* 0x000fe200078e0a00 */
[----:B------:R-:W-:Y:S01]  /*1f00*/  ISETP.GT.U32.AND P5, PT, R0, R81, PT ;  /* 0x000000510000720c */ /* 0x000fe20003fa4070 */
[----:B------:R-:W-:Y:S01]  /*1f10*/  IMAD.HI.U32 R4, R3, R85, RZ ;  /* 0x0000005503047227 */ /* 0x000fe200078e00ff */
[----:B------:R-:W-:-:S02]  /*1f20*/  LOP3.LUT R6, R2, 0x84, RZ, 0xfc, !PT ;  /* 0x0000008402067812 */ /* 0x000fc400078efcff */
[----:B------:R-:W-:Y:S01]  /*1f30*/  LOP3.LUT R12, R2, 0x118, RZ, 0xfc, !PT ;  /* 0x00000118020c7812 */ /* 0x000fe200078efcff */
[----:B------:R-:W-:Y:S01]  /*1f40*/  IMAD.MOV R4, RZ, RZ, -R4 ;  /* 0x000000ffff047224 */ /* 0x000fe200078e0a04 */
[----:B------:R-:W-:Y:S01]  /*1f50*/  IABS R91, R6 ;  /* 0x00000006005b7213 */ /* 0x000fe20000000000 */
[--C-:B------:R-:W-:Y:S01]  /*1f60*/  @!P1 IMAD.IADD R73, R73, 0x1, -R0.reuse ;  /* 0x0000000149499824 */ /* 0x100fe200078e0a00 */
[----:B------:R-:W-:Y:S01]  /*1f70*/  ISETP.GE.AND P1, PT, R9, RZ, PT ;  /* 0x000000ff0900720c */ /* 0x000fe20003f26270 */
[----:B------:R-:W-:Y:S01]  /*1f80*/  IMAD R85, R0, R4, R85 ;  /* 0x0000000400557224 */ /* 0x000fe200078e0255 */
[C---:B------:R-:W-:Y:S01]  /*1f90*/  LOP3.LUT R4, R2.reuse, 0x88, RZ, 0xfc, !PT ;  /* 0x0000008802047812 */ /* 0x040fe200078efcff */
[----:B------:R-:W-:Y:S01]  /*1fa0*/  IMAD.HI.U32 R5, R3, R87, RZ ;  /* 0x0000005703057227 */ /* 0x000fe200078e00ff */
[----:B------:R-:W-:Y:S02]  /*1fb0*/  LOP3.LUT R9, R2, 0x9c, RZ, 0xfc, !PT ;  /* 0x0000009c02097812 */ /* 0x000fe400078efcff */
[----:B------:R-:W-:Y:S01]  /*1fc0*/  IABS R89, R4 ;  /* 0x0000000400597213 */ /* 0x000fe20000000000 */
[----:B------:R-:W-:Y:S01]  /*1fd0*/  @!P4 IMAD.MOV R73, RZ, RZ, -R73 ;  /* 0x000000ffff49c224 */ /* 0x000fe200078e0a49 */
[C---:B------:R-:W-:Y:S01]  /*1fe0*/  ISETP.GT.U32.AND P4, PT, R0.reuse, R83, PT ;  /* 0x000000530000720c */ /* 0x040fe20003f84070 */
[----:B------:R-:W-:Y:S01]  /*1ff0*/  @!P5 IMAD.IADD R81, R81, 0x1, -R0 ;  /* 0x000000015151d824 */ /* 0x000fe200078e0a00 */
[----:B------:R-:W-:Y:S01]  /*2000*/  ISETP.GT.U32.AND P5, PT, R0, R85, PT ;  /* 0x000000550000720c */ /* 0x000fe20003fa4070 */
[----:B------:R-:W-:Y:S01]  /*2010*/  IMAD.MOV R5, RZ, RZ, -R5 ;  /* 0x000000ffff057224 */ /* 0x000fe200078e0a05 */
[----:B------:R-:W-:Y:S01]  /*2020*/  IABS R119, R9 ;  /* 0x0000000900777213 */ /* 0x000fe20000000000 */
[----:B------:R-:W-:Y:S01]  /*2030*/  @!P6 IMAD.MOV R81, RZ, RZ, -R81 ;  /* 0x000000ffff51e224 */ /* 0x000fe200078e0a51 */
[----:B------:R-:W-:Y:S01]  /*2040*/  LOP3.LUT R11, R2, 0x114, RZ, 0xfc, !PT ;  /* 0x00000114020b7812 */ /* 0x000fe200078efcff */
[----:B------:R-:W-:Y:S01]  /*2050*/  IMAD R87, R0, R5, R87 ;  /* 0x0000000500577224 */ /* 0x000fe200078e0257 */
[----:B------:R-:W-:Y:S01]  /*2060*/  IABS R181, R12 ;  /* 0x0000000c00b57213 */ /* 0x000fe20000000000 */
[----:B------:R-:W-:Y:S01]  /*2070*/  @!P2 IMAD.MOV R79, RZ, RZ, -R79 ;  /* 0x000000ffff4fa224 */ /* 0x000fe200078e0a4f */
[----:B------:R-:W-:-:S02]  /*2080*/  ISETP.GE.AND P2, PT, R6, RZ, PT ;  /* 0x000000ff0600720c */ /* 0x000fc40003f46270 */
[----:B------:R-:W-:Y:S01]  /*2090*/  ISETP.GT.U32.AND P6, PT, R0, R87, PT ;  /* 0x000000570000720c */ /* 0x000fe20003fc4070 */
[--C-:B------:R-:W-:Y:S01]  /*20a0*/  @!P4 IMAD.IADD R83, R83, 0x1, -R0.reuse ;  /* 0x000000015353c824 */ /* 0x100fe200078e0a00 */
[----:B------:R-:W-:Y:S01]  /*20b0*/  ISETP.GE.AND P4, PT, R4, RZ, PT ;  /* 0x000000ff0400720c */ /* 0x000fe20003f86270 */
[----:B------:R-:W-:Y:S01]  /*20c0*/  @!P5 IMAD.IADD R85, R85, 0x1, -R0 ;  /* 0x000000015555d824 */ /* 0x000fe200078e0a00 */
[----:B------:R-:W-:Y:S01]  /*20d0*/  LOP3.LUT R6, R2, 0x8c, RZ, 0xfc, !PT ;  /* 0x0000008c02067812 */ /* 0x000fe200078efcff */
[C---:B------:R-:W-:Y:S01]  /*20e0*/  IMAD.HI.U32 R4, R3.reuse, R91, RZ ;  /* 0x0000005b03047227 */ /* 0x040fe200078e00ff */
[----:B------:R-:W-:Y:S02]  /*20f0*/  IABS R179, R11 ;  /* 0x0000000b00b37213 */ /* 0x000fe40000000000 */
[----:B------:R-:W-:Y:S01]  /*2100*/  ISETP.GT.U32.AND P5, PT, R0, R85, PT ;  /* 0x000000550000720c */ /* 0x000fe20003fa4070 */
[----:B------:R-:W-:Y:S01]  /*2110*/  IMAD.MOV R5, RZ, RZ, -R4 ;  /* 0x000000ffff057224 */ /* 0x000fe200078e0a04 */
[----:B------:R-:W-:Y:S01]  /*2120*/  IABS R111, R6 ;  /* 0x00000006006f7213 */ /* 0x000fe20000000000 */
[----:B------:R-:W-:-:S04]  /*2130*/  IMAD.HI.U32 R4, R3, R89, RZ ;  /* 0x0000005903047227 */ /* 0x000fc800078e00ff */
[----:B------:R-:W-:Y:S02]  /*2140*/  @!P6 IMAD.IADD R87, R87, 0x1, -R0 ;  /* 0x000000015757e824 */ /* 0x000fe400078e0a00 */
[----:B------:R-:W-:Y:S02]  /*2150*/  IMAD.MOV R4, RZ, RZ, -R4 ;  /* 0x000000ffff047224 */ /* 0x000fe400078e0a04 */
[C---:B------:R-:W-:Y:S01]  /*2160*/  IMAD R91, R0.reuse, R5, R91 ;  /* 0x00000005005b7224 */ /* 0x040fe200078e025b */
[C---:B------:R-:W-:Y:S01]  /*2170*/  ISETP.GT.U32.AND P6, PT, R0.reuse, R87, PT ;  /* 0x000000570000720c */ /* 0x040fe20003fc4070 */
[----:B------:R-:W-:Y:S02]  /*2180*/  IMAD R89, R0, R4, R89 ;  /* 0x0000000400597224 */ /* 0x000fe400078e0259 */
[----:B------:R-:W-:-:S04]  /*2190*/  IMAD.HI.U32 R4, R3, R111, RZ ;  /* 0x0000006f03047227 */ /* 0x000fc800078e00ff */
[----:B------:R-:W-:Y:S01]  /*21a0*/  @!P5 IMAD.IADD R85, R85, 0x1, -R0 ;  /* 0x000000015555d824 */ /* 0x000fe200078e0a00 */
[----:B------:R-:W-:Y:S01]  /*21b0*/  ISETP.GT.U32.AND P5, PT, R0, R91, PT ;  /* 0x0000005b0000720c */ /* 0x000fe20003fa4070 */
[----:B------:R-:W-:-:S04]  /*21c0*/  IMAD.HI.U32 R5, R3, R113, RZ ;  /* 0x0000007103057227 */ /* 0x000fc800078e00ff */
[----:B------:R-:W-:Y:S02]  /*21d0*/  IMAD.MOV R4, RZ, RZ, -R4 ;  /* 0x000000ffff047224 */ /* 0x000fe400078e0a04 */
[----:B------:R-:W-:Y:S02]  /*21e0*/  IMAD.MOV R5, RZ, RZ, -R5 ;  /* 0x000000ffff057224 */ /* 0x000fe400078e0a05 */
[----:B------:R-:W-:Y:S02]  /*21f0*/  IMAD R111, R0, R4, R111 ;  /* 0x00000004006f7224 */ /* 0x000fe400078e026f */
[----:B------:R-:W-:Y:S01]  /*2200*/  @!P1 IMAD.MOV R83, RZ, RZ, -R83 ;  /* 0x000000ffff539224 */ /* 0x000fe200078e0a53 */
[----:B------:R-:W-:Y:S01]  /*2210*/  ISETP.GE.AND P1, PT, R6, RZ, PT ;  /* 0x000000ff0600720c */ /* 0x000fe20003f26270 */
[----:B------:R-:W-:Y:S01]  /*2220*/  IMAD R113, R0, R5, R113 ;  /* 0x0000000500717224 */ /* 0x000fe200078e0271 */
[----:B------:R-:W-:Y:S01]  /*2230*/  LOP3.LUT R6, R2, 0x94, RZ, 0xfc, !PT ;  /* 0x0000009402067812 */ /* 0x000fe200078efcff */
[--C-:B------:R-:W-:Y:S01]  /*2240*/  @!P6 IMAD.IADD R87, R87, 0x1, -R0.reuse ;  /* 0x000000015757e824 */ /* 0x100fe200078e0a00 */
[C---:B------:R-:W-:Y:S01]  /*2250*/  ISETP.GT.U32.AND P6, PT, R0.reuse, R111, PT ;  /* 0x0000006f0000720c */ /* 0x040fe20003fc4070 */
[----:B------:R-:W-:Y:S01]  /*2260*/  @!P5 IMAD.IADD R91, R91, 0x1, -R0 ;  /* 0x000000015b5bd824 */ /* 0x000fe200078e0a00 */
[C---:B------:R-:W-:Y:S01]  /*2270*/  ISETP.GT.U32.AND P5, PT, R0.reuse, R113, PT ;  /* 0x000000710000720c */ /* 0x040fe20003fa4070 */
[----:B------:R-:W-:Y:S01]  /*2280*/  @!P3 IMAD.MOV R85, RZ, RZ, -R85 ;  /* 0x000000ffff55b224 */ /* 0x000fe200078e0a55 */
[----:B------:R-:W-:Y:S01]  /*2290*/  IABS R115, R6 ;  /* 0x0000000600737213 */ /* 0x000fe20000000000 */
[----:B------:R-:W-:Y:S01]  /*22a0*/  @!P0 IMAD.MOV R87, RZ, RZ, -R87 ;  /* 0x000000ffff578224 */ /* 0x000fe200078e0a57 */
[----:B------:R-:W-:Y:S01]  /*22b0*/  ISETP.GT.U32.AND P3, PT, R0, R89, PT ;  /* 0x000000590000720c */ /* 0x000fe20003f64070 */
[----:B------:R-:W-:-:S04]  /*22c0*/  IMAD.HI.U32 R5, R3, R121, RZ ;  /* 0x0000007903057227 */ /* 0x000fc800078e00ff */
[----:B------:R-:W-:-:S04]  /*22d0*/  IMAD.HI.U32 R4, R3, R115, RZ ;  /* 0x0000007303047227 */ /* 0x000fc800078e00ff */
[----:B------:R-:W-:Y:S02]  /*22e0*/  @!P6 IMAD.IADD R111, R111, 0x1, -R0 ;  /* 0x000000016f6fe824 */ /* 0x000fe400078e0a00 */
[----:B------:R-:W-:Y:S02]  /*22f0*/  IMAD.MOV R4, RZ, RZ, -R4 ;  /* 0x000000ffff047224 */ /* 0x000fe400078e0a04 */
[----:B------:R-:W-:Y:S01]  /*2300*/  @!P5 IMAD.IADD R113, R113, 0x1, -R0 ;  /* 0x000000017171d824 */ /* 0x000fe200078e0a00 */
[C---:B------:R-:W-:Y:S01]  /*2310*/  ISETP.GT.U32.AND P5, PT, R0.reuse, R111, PT ;  /* 0x0000006f0000720c */ /* 0x040fe20003fa4070 */
[C---:B------:R-:W-:Y:S02]  /*2320*/  IMAD R115, R0.reuse, R4, R115 ;  /* 0x0000000400737224 */ /* 0x040fe400078e0273 */
[----:B------:R-:W-:Y:S01]  /*2330*/  IMAD.HI.U32 R4, R3, R117, RZ ;  /* 0x0000007503047227 */ /* 0x000fe200078e00ff */
[----:B------:R-:W-:-:S03]  /*2340*/  ISETP.GT.U32.AND P0, PT, R0, R113, PT ;  /* 0x000000710000720c */ /* 0x000fc60003f04070 */
[----:B------:R-:W-:Y:S01]  /*2350*/  @!P3 IMAD.IADD R89, R89, 0x1, -R0 ;  /* 0x000000015959b824 */ /* 0x000fe200078e0a00 */
[C---:B------:R-:W-:Y:S01]  /*2360*/  ISETP.GT.U32.AND P3, PT, R0.reuse, R91, PT ;  /* 0x0000005b0000720c */ /* 0x040fe20003f64070 */
[----:B------:R-:W-:Y:S02]  /*2370*/  IMAD.MOV R4, RZ, RZ, -R4 ;  /* 0x000000ffff047224 */ /* 0x000fe400078e0a04 */
[----:B------:R-:W-:Y:S01]  /*2380*/  IMAD.MOV R5, RZ, RZ, -R5 ;  /* 0x000000ffff057224 */ /* 0x000fe200078e0a05 */
[C---:B------:R-:W-:Y:S01]  /*2390*/  ISETP.GT.U32.AND P6, PT, R0.reuse, R89, PT ;  /* 0x000000590000720c */ /* 0x040fe20003fc4070 */
[C---:B------:R-:W-:Y:S02]  /*23a0*/  IMAD R117, R0.reuse, R4, R117 ;  /* 0x0000000400757224 */ /* 0x040fe400078e0275 */
[----:B------:R-:W-:Y:S02]  /*23b0*/  @!P5 IMAD.IADD R111, R111, 0x1, -R0 ;  /* 0x000000016f6fd824 */ /* 0x000fe400078e0a00 */
[----:B------:R-:W-:Y:S01]  /*23c0*/  IMAD.HI.U32 R4, R3, R119, RZ ;  /* 0x0000007703047227 */ /* 0x000fe200078e00ff */
[----:B------:R-:W-:-:S03]  /*23d0*/  ISETP.GT.U32.AND P5, PT, R0, R117, PT ;  /* 0x000000750000720c */ /* 0x000fc60003fa4070 */
[----:B------:R-:W-:Y:S02]  /*23e0*/  IMAD.MOV R4, RZ, RZ, -R4 ;  /* 0x000000ffff047224 */ /* 0x000fe400078e0a04 */
[--C-:B------:R-:W-:Y:S01]  /*23f0*/  @!P3 IMAD.IADD R91, R91, 0x1, -R0.reuse ;  /* 0x000000015b5bb824 */ /* 0x100fe200078e0a00 */
[C---:B------:R-:W-:Y:S01]  /*2400*/  ISETP.GT.U32.AND P3, PT, R0.reuse, R115, PT ;  /* 0x000000730000720c */ /* 0x040fe20003f64070 */
[--C-:B------:R-:W-:Y:S01]  /*2410*/  @!P6 IMAD.IADD R89, R89, 0x1, -R0.reuse ;  /* 0x000000015959e824 */ /* 0x100fe200078e0a00 */
[----:B------:R-:W-:Y:S01]  /*2420*/  ISETP.GE.AND P6, PT, R7, RZ, PT ;  /* 0x000000ff0700720c */ /* 0x000fe20003fc6270 */
[----:B------:R-:W-:Y:S01]  /*2430*/  IMAD R119, R0, R4, R119 ;  /* 0x0000000400777224 */ /* 0x000fe200078e0277 */
[----:B------:R-:W-:Y:S01]  /*2440*/  LOP3.LUT R7, R2, 0xa4, RZ, 0xfc, !PT ;  /* 0x000000a402077812 */ /* 0x000fe200078efcff */
[--C-:B------:R-:W-:Y:S01]  /*2450*/  @!P0 IMAD.IADD R113, R113, 0x1, -R0.reuse ;  /* 0x0000000171718824 */ /* 0x100fe200078e0a00 */
[----:B------:R-:W-:Y:S01]  /*2460*/  ISETP.GE.AND P0, PT, R6, RZ, PT ;  /* 0x000000ff0600720c */ /* 0x000fe20003f06270 */
[----:B------:R-:W-:Y:S01]  /*2470*/  @!P5 IMAD.IADD R117, R117, 0x1, -R0 ;  /* 0x000000017575d824 */ /* 0x000fe200078e0a00 */
[----:B------:R-:W-:Y:S01]  /*2480*/  IABS R125, R7 ;  /* 0x00000007007d7213 */ /* 0x000fe20000000000 */
[----:B------:R-:W-:Y:S01]  /*2490*/  IMAD R121, R0, R5, R121 ;  /* 0x0000000500797224 */ /* 0x000fe200078e0279 */
[----:B------:R-:W-:Y:S01]  /*24a0*/  LOP3.LUT R6, R2, 0xa8, RZ, 0xfc, !PT ;  /* 0x000000a802067812 */ /* 0x000fe200078efcff */
[----:B------:R-:W-:Y:S01]  /*24b0*/  @!P2 IMAD.MOV R91, RZ, RZ, -R91 ;  /* 0x000000ffff5ba224 */ /* 0x000fe200078e0a5b */
[----:B------:R-:W-:Y:S01]  /*24c0*/  ISETP.GT.U32.AND P5, PT, R0, R117, PT ;  /* 0x000000750000720c */ /* 0x000fe20003fa4070 */
[----:B------:R-:W-:Y:S01]  /*24d0*/  IMAD.HI.U32 R4, R3, R125, RZ ;  /* 0x0000007d03047227 */ /* 0x000fe200078e00ff */
[----:B------:R-:W-:-:S03]  /*24e0*/  IABS R123, R6 ;  /* 0x00000006007b7213 */ /* 0x000fc60000000000 */
[----:B------:R-:W-:Y:S02]  /*24f0*/  IMAD.MOV R4, RZ, RZ, -R4 ;  /* 0x000000ffff047224 */ /* 0x000fe400078e0a04 */
        /* <DEDUP_REMOVED lines=8> */
[----:B------:R-:W-:Y:S01]  /*2580*/  IMAD.HI.U32 R4, R3, R123, RZ ;  /* 0x0000007b03047227 */ /* 0x000fe200078e00ff */
[----:B------:R-:W-:-:S02]  /*2590*/  ISETP.GT.U32.AND P6, PT, R0, R121, PT ;  /* 0x000000790000720c */ /* 0x000fc40003fc4070 */
[----:B------:R-:W-:Y:S01]  /*25a0*/  IABS R127, R8 ;  /* 0x00000008007f7213 */ /* 0x000fe20000000000 */
[----:B------:R-:W-:Y:S01]  /*25b0*/  @!P4 IMAD.MOV R89, RZ, RZ, -R89 ;  /* 0x000000ffff59c224 */ /* 0x000fe200078e0a59 */
[----:B------:R-:W-:Y:S01]  /*25c0*/  ISETP.GT.U32.AND P4, PT, R0, R119, PT ;  /* 0x000000770000720c */ /* 0x000fe20003f84070 */
[----:B------:R-:W-:Y:S02]  /*25d0*/  IMAD.MOV R5, RZ, RZ, -R4 ;  /* 0x000000ffff057224 */ /* 0x000fe400078e0a04 */
[----:B------:R-:W-:-:S04]  /*25e0*/  IMAD.HI.U32 R4, R3, R127, RZ ;  /* 0x0000007f03047227 */ /* 0x000fc800078e00ff */
[--C-:B------:R-:W-:Y:S02]  /*25f0*/  @!P5 IMAD.IADD R125, R125, 0x1, -R0.reuse ;  /* 0x000000017d7dd824 */ /* 0x100fe400078e0a00 */
[--C-:B------:R-:W-:Y:S01]  /*2600*/  @!P2 IMAD.IADD R115, R115, 0x1, -R0.reuse ;  /* 0x000000017373a824 */ /* 0x100fe200078e0a00 */
[----:B------:R-:W-:Y:S01]  /*2610*/  ISETP.GE.AND P2, PT, R10, RZ, PT ;  /* 0x000000ff0a00720c */ /* 0x000fe20003f46270 */
[----:B------:R-:W-:Y:S01]  /*2620*/  @!P6 IMAD.IADD R121, R121, 0x1, -R0 ;  /* 0x000000017979e824 */ /* 0x000fe200078e0a00 */
[----:B------:R-:W-:Y:S01]  /*2630*/  ISETP.GT.U32.AND P5, PT, R0, R125, PT ;  /* 0x0000007d0000720c */ /* 0x000fe20003fa4070 */
[----:B------:R-:W-:Y:S01]  /*2640*/  IMAD.MOV R4, RZ, RZ, -R4 ;  /* 0x000000ffff047224 */ /* 0x000fe200078e0a04 */
[----:B------:R-:W-:Y:S01]  /*2650*/  LOP3.LUT R10, R2, 0x110, RZ, 0xfc, !PT ;  /* 0x00000110020a7812 */ /* 0x000fe200078efcff */
[----:B------:R-:W-:Y:S01]  /*2660*/  @!P0 IMAD.MOV R115, RZ, RZ, -R115 ;  /* 0x000000ffff738224 */ /* 0x000fe200078e0a73 */
[C---:B------:R-:W-:Y:S01]  /*2670*/  ISETP.GT.U32.AND P0, PT, R0.reuse, R121, PT ;  /* 0x000000790000720c */ /* 0x040fe20003f04070 */
[----:B------:R-:W-:Y:S01]  /*2680*/  IMAD R127, R0, R4, R127 ;  /* 0x00000004007f7224 */ /* 0x000fe200078e027f */
[----:B------:R-:W-:Y:S01]  /*2690*/  IABS R175, R10 ;  /* 0x0000000a00af7213 */ /* 0x000fe20000000000 */
[--C-:B------:R-:W-:Y:S01]  /*26a0*/  @!P4 IMAD.IADD R119, R119, 0x1, -R0.reuse ;  /* 0x000000017777c824 */ /* 0x100fe200078e0a00 */
[----:B------:R-:W-:Y:S01]  /*26b0*/  ISETP.GE.AND P4, PT, R7, RZ, PT ;  /* 0x000000ff0700720c */ /* 0x000fe20003f86270 */
[----:B------:R-:W-:Y:S01]  /*26c0*/  @!P1 IMAD.MOV R111, RZ, RZ, -R111 ;  /* 0x000000ffff6f9224 */ /* 0x000fe200078e0a6f */
[----:B------:R-:W-:Y:S01]  /*26d0*/  LOP3.LUT R7, R2, 0xb0, RZ, 0xfc, !PT ;  /* 0x000000b002077812 */ /* 0x000fe200078efcff */
[C---:B------:R-:W-:Y:S01]  /*26e0*/  IMAD R123, R0.reuse, R5, R123 ;  /* 0x00000005007b7224 */ /* 0x040fe200078e027b */
[C---:B------:R-:W-:Y:S01]  /*26f0*/  ISETP.GT.U32.AND P6, PT, R0.reuse, R119, PT ;  /* 0x000000770000720c */ /* 0x040fe20003fc4070 */
[--C-:B------:R-:W-:Y:S01]  /*2700*/  @!P5 IMAD.IADD R125, R125, 0x1, -R0.reuse ;  /* 0x000000017d7dd824 */ /* 0x100fe200078e0a00 */
[----:B------:R-:W-:Y:S01]  /*2710*/  ISETP.GT.U32.AND P5, PT, R0, R127, PT ;  /* 0x0000007f0000720c */ /* 0x000fe20003fa4070 */
[----:B------:R-:W-:Y:S01]  /*2720*/  @!P3 IMAD.MOV R117, RZ, RZ, -R117 ;  /* 0x000000ffff75b224 */ /* 0x000fe200078e0a75 */
[----:B------:R-:W-:Y:S01]  /*2730*/  ISETP.GE.AND P1, PT, R9, RZ, PT ;  /* 0x000000ff0900720c */ /* 0x000fe20003f26270 */
[----:B------:R-:W-:Y:S01]  /*2740*/  @!P0 IMAD.IADD R121, R121, 0x1, -R0 ;  /* 0x0000000179798824 */ /* 0x000fe200078e0a00 */
[----:B------:R-:W-:-:S02]  /*2750*/  IABS R129, R7 ;  /* 0x0000000700817213 */ /* 0x000fc40000000000 */
[----:B------:R-:W-:Y:S01]  /*2760*/  LOP3.LUT R9, R2, 0xb4, RZ, 0xfc, !PT ;  /* 0x000000b402097812 */ /* 0x000fe200078efcff */
[----:B------:R-:W-:Y:S01]  /*2770*/  @!P4 IMAD.MOV R125, RZ, RZ, -R125 ;  /* 0x000000ffff7dc224 */ /* 0x000fe200078e0a7d */
[----:B------:R-:W-:Y:S01]  /*2780*/  ISETP.GE.AND P0, PT, R6, RZ, PT ;  /* 0x000000ff0600720c */ /* 0x000fe20003f06270 */
[----:B------:R-:W-:Y:S01]  /*2790*/  IMAD.HI.U32 R4, R3, R129, RZ ;  /* 0x0000008103047227 */ /* 0x000fe200078e00ff */
[----:B------:R-:W-:Y:S02]  /*27a0*/  IABS R131, R9 ;  /* 0x0000000900837213 */ /* 0x000fe40000000000 */
[----:B------:R-:W-:Y:S01]  /*27b0*/  LOP3.LUT R6, R2, 0xb8, RZ, 0xfc, !PT ;  /* 0x000000b802067812 */ /* 0x000fe200078efcff */
[----:B------:R-:W-:Y:S02]  /*27c0*/  @!P5 IMAD.IADD R127, R127, 0x1, -R0 ;  /* 0x000000017f7fd824 */ /* 0x000fe400078e0a00 */
[----:B------:R-:W-:Y:S01]  /*27d0*/  IMAD.MOV R4, RZ, RZ, -R4 ;  /* 0x000000ffff047224 */ /* 0x000fe200078e0a04 */
[----:B------:R-:W-:Y:S01]  /*27e0*/  IABS R133, R6 ;  /* 0x0000000600857213 */ /* 0x000fe20000000000 */
[----:B------:R-:W-:Y:S01]  /*27f0*/  IMAD.HI.U32 R5, R3, R131, RZ ;  /* 0x0000008303057227 */ /* 0x000fe200078e00ff */
[----:B------:R-:W-:-:S03]  /*2800*/  ISETP.GT.U32.AND P5, PT, R0, R127, PT ;  /* 0x0000007f0000720c */ /* 0x000fc60003fa4070 */
[----:B------:R-:W-:Y:S01]  /*2810*/  @!P6 IMAD.IADD R119, R119, 0x1, -R0 ;  /* 0x000000017777e824 */ /* 0x000fe200078e0a00 */
[C---:B------:R-:W-:Y:S01]  /*2820*/  ISETP.GT.U32.AND P6, PT, R0.reuse, R123, PT ;  /* 0x0000007b0000720c */ /* 0x040fe20003fc4070 */
[----:B------:R-:W-:Y:S02]  /*2830*/  IMAD R129, R0, R4, R129 ;  /* 0x0000000400817224 */ /* 0x000fe400078e0281 */
[----:B------:R-:W-:Y:S02]  /*2840*/  IMAD.MOV R5, RZ, RZ, -R5 ;  /* 0x000000ffff057224 */ /* 0x000fe400078e0a05 */
[----:B------:R-:W-:-:S04]  /*2850*/  IMAD.HI.U32 R4, R3, R133, RZ ;  /* 0x0000008503047227 */ /* 0x000fc800078e00ff */
[----:B------:R-:W-:Y:S01]  /*2860*/  IMAD R131, R0, R5, R131 ;  /* 0x0000000500837224 */ /* 0x000fe200078e0283 */
[----:B------:R-:W-:Y:S01]  /*2870*/  LOP3.LUT R5, R2, 0xc0, RZ, 0xfc, !PT ;  /* 0x000000c002057812 */ /* 0x000fe200078efcff */
[----:B------:R-:W-:Y:S02]  /*2880*/  IMAD.MOV R4, RZ, RZ, -R4 ;  /* 0x000000ffff047224 */ /* 0x000fe400078e0a04 */
[----:B------:R-:W-:Y:S01]  /*2890*/  @!P1 IMAD.MOV R119, RZ, RZ, -R119 ;  /* 0x000000ffff779224 */ /* 0x000fe200078e0a77 */
[C---:B------:R-:W-:Y:S01]  /*28a0*/  ISETP.GT.U32.AND P1, PT, R0.reuse, R129, PT ;  /* 0x000000810000720c */ /* 0x040fe20003f24070 */
[C---:B------:R-:W-:Y:S01]  /*28b0*/  IMAD R133, R0.reuse, R4, R133 ;  /* 0x0000000400857224 */ /* 0x040fe200078e0285 */
[----:B------:R-:W-:Y:S01]  /*28c0*/  ISETP.GT.U32.AND P4, PT, R0, R131, PT ;  /* 0x000000830000720c */ /* 0x000fe20003f84070 */
[--C-:B------:R-:W-:Y:S01]  /*28d0*/  @!P6 IMAD.IADD R123, R123, 0x1, -R0.reuse ;  /* 0x000000017b7be824 */ /* 0x100fe200078e0a00 */
[----:B------:R-:W-:Y:S01]  /*28e0*/  ISETP.GE.AND P6, PT, R8, RZ, PT ;  /* 0x000000ff0800720c */ /* 0x000fe20003fc6270 */
[----:B------:R-:W-:Y:S01]  /*28f0*/  @!P5 IMAD.IADD R127, R127, 0x1, -R0 ;  /* 0x000000017f7fd824 */ /* 0x000fe200078e0a00 */
[----:B------:R-:W-:Y:S01]  /*2900*/  ISETP.GT.U32.AND P5, PT, R0, R133, PT ;  /* 0x000000850000720c */ /* 0x000fe20003fa4070 */
[----:B------:R-:W-:Y:S01]  /*2910*/  @!P2 IMAD.MOV R121, RZ, RZ, -R121 ;  /* 0x000000ffff79a224 */ /* 0x000fe200078e0a79 */
[----:B------:R-:W-:-:S02]  /*2920*/  LOP3.LUT R8, R2, 0xbc, RZ, 0xfc, !PT ;  /* 0x000000bc02087812 */ /* 0x000fc400078efcff */
[----:B------:R-:W-:Y:S02]  /*2930*/  ISETP.GT.U32.AND P3, PT, R0, R123, PT ;  /* 0x0000007b0000720c */ /* 0x000fe40003f64070 */
[----:B------:R-:W-:Y:S01]  /*2940*/  IABS R135, R8 ;  /* 0x0000000800877213 */ /* 0x000fe20000000000 */
[--C-:B------:R-:W-:Y:S01]  /*2950*/  @!P1 IMAD.IADD R129, R129, 0x1, -R0.reuse ;  /* 0x0000000181819824 */ /* 0x100fe200078e0a00 */
[----:B------:R-:W-:Y:S01]  /*2960*/  IABS R137, R5 ;  /* 0x0000000500897213 */ /* 0x000fe20000000000 */
[--C-:B------:R-:W-:Y:S01]  /*2970*/  @!P4 IMAD.IADD R131, R131, 0x1, -R0.reuse ;  /* 0x000000018383c824 */ /* 0x100fe200078e0a00 */
[----:B------:R-:W-:Y:S01]  /*2980*/  ISETP.GE.AND P1, PT, R6, RZ, PT ;  /* 0x000000ff0600720c */ /* 0x000fe20003f26270 */
[----:B------:R-:W-:Y:S01]  /*2990*/  IMAD.HI.U32 R4, R3, R135, RZ ;  /* 0x0000008703047227 */ /* 0x000fe200078e00ff */
[----:B------:R-:W-:Y:S02]  /*29a0*/  ISETP.GT.U32.AND P4, PT, R0, R129, PT ;  /* 0x000000810000720c */ /* 0x000fe40003f84070 */
[----:B------:R-:W-:Y:S01]  /*29b0*/  ISETP.GE.AND P2, PT, R7, RZ, PT ;  /* 0x000000ff0700720c */ /* 0x000fe20003f46270 */
[----:B------:R-:W-:Y:S01]  /*29c0*/  @!P5 IMAD.IADD R133, R133, 0x1, -R0 ;  /* 0x000000018585d824 */ /* 0x000fe200078e0a00 */
[C---:B------:R-:W-:Y:S01]  /*29d0*/  LOP3.LUT R6, R2.reuse, 0xc4, RZ, 0xfc, !PT ;  /* 0x000000c402067812 */ /* 0x040fe200078efcff */
[----:B------:R-:W-:Y:S01]  /*29e0*/  IMAD.MOV R4, RZ, RZ, -R4 ;  /* 0x000000ffff047224 */ /* 0x000fe200078e0a04 */
[----:B------:R-:W-:Y:S01]  /*29f0*/  LOP3.LUT R7, R2, 0xc8, RZ, 0xfc, !PT ;  /* 0x000000c802077812 */ /* 0x000fe200078efcff */
[----:B------:R-:W-:Y:S01]  /*2a00*/  @!P3 IMAD.IADD R123, R123, 0x1, -R0 ;  /* 0x000000017b7bb824 */ /* 0x000fe200078e0a00 */
[C---:B------:R-:W-:Y:S01]  /*2a10*/  ISETP.GT.U32.AND P5, PT, R0.reuse, R133, PT ;  /* 0x000000850000720c */ /* 0x040fe20003fa4070 */
[----:B------:R-:W-:Y:S01]  /*2a20*/  IMAD R135, R0, R4, R135 ;  /* 0x0000000400877224 */ /* 0x000fe200078e0287 */
[----:B------:R-:W-:Y:S01]  /*2a30*/  IABS R139, R6 ;  /* 0x00000006008b7213 */ /* 0x000fe20000000000 */
[----:B------:R-:W-:Y:S01]  /*2a40*/  IMAD.HI.U32 R4, R3, R137, RZ ;  /* 0x0000008903047227 */ /* 0x000fe200078e00ff */
[----:B------:R-:W-:-:S02]  /*2a50*/  ISETP.GE.AND P3, PT, R9, RZ, PT ;  /* 0x000000ff0900720c */ /* 0x000fc40003f66270 */
[----:B------:R-:W-:Y:S01]  /*2a60*/  IABS R141, R7 ;  /* 0x00000007008d7213 */ /* 0x000fe20000000000 */
[----:B------:R-:W-:Y:S01]  /*2a70*/  IMAD.MOV R4, RZ, RZ, -R4 ;  /* 0x000000ffff047224 */ /* 0x000fe200078e0a04 */
[----:B------:R-:W-:Y:S01]  /*2a80*/  LOP3.LUT R9, R2, 0xe8, RZ, 0xfc, !PT ;  /* 0x000000e802097812 */ /* 0x000fe200078efcff */
[--C-:B------:R-:W-:Y:S01]  /*2a90*/  @!P4 IMAD.IADD R129, R129, 0x1, -R0.reuse ;  /* 0x000000018181c824 */ /* 0x100fe200078e0a00 */
[C---:B------:R-:W-:Y:S01]  /*2aa0*/  ISETP.GT.U32.AND P4, PT, R0.reuse, R135, PT ;  /* 0x000000870000720c */ /* 0x040fe20003f84070 */
[C---:B------:R-:W-:Y:S01]  /*2ab0*/  IMAD R137, R0.reuse, R4, R137 ;  /* 0x0000000400897224 */ /* 0x040fe200078e0289 */
[----:B------:R-:W-:Y:S01]  /*2ac0*/  IABS R157, R9 ;  /* 0x00000009009d7213 */ /* 0x000fe20000000000 */
[----:B------:R-:W-:Y:S01]  /*2ad0*/  @!P0 IMAD.MOV R123, RZ, RZ, -R123 ;  /* 0x000000ffff7b8224 */ /* 0x000fe200078e0a7b */
[C---:B------:R-:W-:Y:S01]  /*2ae0*/  ISETP.GT.U32.AND P0, PT, R0.reuse, R131, PT ;  /* 0x000000830000720c */ /* 0x040fe20003f04070 */
[----:B------:R-:W-:Y:S01]  /*2af0*/  @!P5 IMAD.IADD R133, R133, 0x1, -R0 ;  /* 0x000000018585d824 */ /* 0x000fe200078e0a00 */
[----:B------:R-:W-:Y:S01]  /*2b00*/  ISETP.GT.U32.AND P5, PT, R0, R137, PT ;  /* 0x000000890000720c */ /* 0x000fe20003fa4070 */
[----:B------:R-:W-:Y:S01]  /*2b10*/  @!P6 IMAD.MOV R127, RZ, RZ, -R127 ;  /* 0x000000ffff7fe224 */ /* 0x000fe200078e0a7f */
[----:B------:R-:W-:Y:S01]  /*2b20*/  ISETP.GE.AND P6, PT, R8, RZ, PT ;  /* 0x000000ff0800720c */ /* 0x000fe20003fc6270 */
[----:B------:R-:W-:Y:S01]  /*2b30*/  IMAD.HI.U32 R4, R3, R139, RZ ;  /* 0x0000008b03047227 */ /* 0x000fe200078e00ff */
[----:B------:R-:W-:-:S03]  /*2b40*/  LOP3.LUT R8, R2, 0xcc, RZ, 0xfc, !PT ;  /* 0x000000cc02087812 */ /* 0x000fc600078efcff */
[----:B------:R-:W-:Y:S01]  /*2b50*/  @!P4 IMAD.IADD R135, R135, 0x1, -R0 ;  /* 0x000000018787c824 */ /* 0x000fe200078e0a00 */
[----:B------:R-:W-:Y:S01]  /*2b60*/  IABS R143, R8 ;  /* 0x00000008008f7213 */ /* 0x000fe20000000000 */
[----:B------:R-:W-:Y:S01]  /*2b70*/  IMAD.MOV R4, RZ, RZ, -R4 ;  /* 0x000000ffff047224 */ /* 0x000fe200078e0a04 */
[----:B------:R-:W-:Y:S01]  /*2b80*/  ISETP.GE.AND P4, PT, R6, RZ, PT ;  /* 0x000000ff0600720c */ /* 0x000fe20003f86270 */
[----:B------:R-:W-:Y:S01]  /*2b90*/  @!P2 IMAD.MOV R129, RZ, RZ, -R129 ;  /* 0x000000ffff81a224 */ /* 0x000fe200078e0a81 */
[C---:B------:R-:W-:Y:S01]  /*2ba0*/  ISETP.GT.U32.AND P2, PT, R0.reuse, R135, PT ;  /* 0x000000870000720c */ /* 0x040fe20003f44070 */
[--C-:B------:R-:W-:Y:S01]  /*2bb0*/  @!P0 IMAD.IADD R131, R131, 0x1, -R0.reuse ;  /* 0x0000000183838824 */ /* 0x100fe200078e0a00 */
[----:B------:R-:W-:Y:S01]  /*2bc0*/  ISETP.GE.AND P0, PT, R5, RZ, PT ;  /* 0x000000ff0500720c */ /* 0x000fe20003f06270 */
[----:B------:R-:W-:Y:S01]  /*2bd0*/  IMAD R139, R0, R4, R139 ;  /* 0x00000004008b7224 */ /* 0x000fe200078e028b */
[----:B------:R-:W-:Y:S01]  /*2be0*/  LOP3.LUT R6, R2, 0xd0, RZ, 0xfc, !PT ;  /* 0x000000d002067812 */ /* 0x000fe200078efcff */
[----:B------:R-:W-:-:S02]  /*2bf0*/  @!P5 IMAD.IADD R137, R137, 0x1, -R0 ;  /* 0x000000018989d824 */ /* 0x000fc400078e0a00 */
[C---:B------:R-:W-:Y:S01]  /*2c00*/  IMAD.HI.U32 R5, R3.reuse, R143, RZ ;  /* 0x0000008f03057227 */ /* 0x040fe200078e00ff */
[----:B------:R-:W-:Y:S02]  /*2c10*/  IABS R145, R6 ;  /* 0x0000000600917213 */ /* 0x000fe40000000000 */
[C---:B------:R-:W-:Y:S01]  /*2c20*/  ISETP.GT.U32.AND P5, PT, R0.reuse, R137, PT ;  /* 0x000000890000720c */ /* 0x040fe20003fa4070 */
[----:B------:R-:W-:Y:S01]  /*2c30*/  @!P3 IMAD.MOV R131, RZ, RZ, -R131 ;  /* 0x000000ffff83b224 */ /* 0x000fe200078e0a83 */
[----:B------:R-:W-:Y:S01]  /*2c40*/  ISETP.GT.U32.AND P3, PT, R0, R139, PT ;  /* 0x0000008b0000720c */ /* 0x000fe20003f64070 */
[----:B------:R-:W-:-:S04]  /*2c50*/  IMAD.HI.U32 R4, R3, R141, RZ ;  /* 0x0000008d03047227 */ /* 0x000fc800078e00ff */
[----:B------:R-:W-:Y:S02]  /*2c60*/  IMAD.MOV R5, RZ, RZ, -R5 ;  /* 0x000000ffff057224 */ /* 0x000fe400078e0a05 */
[----:B------:R-:W-:Y:S02]  /*2c70*/  IMAD.MOV R4, RZ, RZ, -R4 ;  /* 0x000000ffff047224 */ /* 0x000fe400078e0a04 */
[--C-:B------:R-:W-:Y:S01]  /*2c80*/  @!P2 IMAD.IADD R135, R135, 0x1, -R0.reuse ;  /* 0x000000018787a824 */ /* 0x100fe200078e0a00 */
[----:B------:R-:W-:Y:S01]  /*2c90*/  ISETP.GE.AND P2, PT, R8, RZ, PT ;  /* 0x000000ff0800720c */ /* 0x000fe20003f46270 */
[----:B------:R-:W-:Y:S01]  /*2ca0*/  IMAD R143, R0, R5, R143 ;  /* 0x00000005008f7224 */ /* 0x000fe200078e028f */
[----:B------:R-:W-:Y:S01]  /*2cb0*/  LOP3.LUT R5, R2, 0xd4, RZ, 0xfc, !PT ;  /* 0x000000d402057812 */ /* 0x000fe200078efcff */
[----:B------:R-:W-:Y:S01]  /*2cc0*/  IMAD R141, R0, R4, R141 ;  /* 0x00000004008d7224 */ /* 0x000fe200078e028d */
[----:B------:R-:W-:Y:S01]  /*2cd0*/  LOP3.LUT R8, R2, 0xe4, RZ, 0xfc, !PT ;  /* 0x000000e402087812 */ /* 0x000fe200078efcff */
[----:B------:R-:W-:Y:S01]  /*2ce0*/  @!P6 IMAD.MOV R135, RZ, RZ, -R135 ;  /* 0x000000ffff87e224 */ /* 0x000fe200078e0a87 */
[C---:B------:R-:W-:Y:S01]  /*2cf0*/  ISETP.GT.U32.AND P6, PT, R0.reuse, R143, PT ;  /* 0x0000008f0000720c */ /* 0x040fe20003fc4070 */
[--C-:B------:R-:W-:Y:S01]  /*2d00*/  @!P5 IMAD.IADD R137, R137, 0x1, -R0.reuse ;  /* 0x000000018989d824 */ /* 0x100fe200078e0a00 */
[C---:B------:R-:W-:Y:S01]  /*2d10*/  ISETP.GT.U32.AND P5, PT, R0.reuse, R141, PT ;  /* 0x0000008d0000720c */ /* 0x040fe20003fa4070 */
[----:B------:R-:W-:Y:S01]  /*2d20*/  @!P3 IMAD.IADD R139, R139, 0x1, -R0 ;  /* 0x000000018b8bb824 */ /* 0x000fe200078e0a00 */
[----:B------:R-:W-:Y:S01]  /*2d30*/  IABS R149, R5 ;  /* 0x0000000500957213 */ /* 0x000fe20000000000 */
[----:B------:R-:W-:Y:S01]  /*2d40*/  @!P1 IMAD.MOV R133, RZ, RZ, -R133 ;  /* 0x000000ffff859224 */ /* 0x000fe200078e0a85 */
[----:B------:R-:W-:Y:S01]  /*2d50*/  ISETP.GE.AND P1, PT, R7, RZ, PT ;  /* 0x000000ff0700720c */ /* 0x000fe20003f26270 */
[----:B------:R-:W-:Y:S01]  /*2d60*/  IMAD.HI.U32 R4, R3, R145, RZ ;  /* 0x0000009103047227 */ /* 0x000fe200078e00ff */
[----:B------:R-:W-:-:S02]  /*2d70*/  ISETP.GT.U32.AND P3, PT, R0, R139, PT ;  /* 0x0000008b0000720c */ /* 0x000fc40003f64070 */
[----:B------:R-:W-:Y:S01]  /*2d80*/  LOP3.LUT R7, R2, 0xd8, RZ, 0xfc, !PT ;  /* 0x000000d802077812 */ /* 0x000fe200078efcff */
[----:B------:R-:W-:Y:S01]  /*2d90*/  @!P0 IMAD.MOV R137, RZ, RZ, -R137 ;  /* 0x000000ffff898224 */ /* 0x000fe200078e0a89 */
[----:B------:R-:W-:Y:S01]  /*2da0*/  ISETP.GE.AND P0, PT, R6, RZ, PT ;  /* 0x000000ff0600720c */ /* 0x000fe20003f06270 */
[--C-:B------:R-:W-:Y:S01]  /*2db0*/  @!P6 IMAD.IADD R143, R143, 0x1, -R0.reuse ;  /* 0x000000018f8fe824 */ /* 0x100fe200078e0a00 */
[----:B------:R-:W-:Y:S01]  /*2dc0*/  IABS R147, R7 ;  /* 0x0000000700937213 */ /* 0x000fe20000000000 */
[----:B------:R-:W-:Y:S01]  /*2dd0*/  @!P5 IMAD.IADD R141, R141, 0x1, -R0 ;  /* 0x000000018d8dd824 */ /* 0x000fe200078e0a00 */
[----:B------:R-:W-:Y:S01]  /*2de0*/  IABS R155, R8 ;  /* 0x00000008009b7213 */ /* 0x000fe20000000000 */
[----:B------:R-:W-:Y:S01]  /*2df0*/  IMAD.MOV R6, RZ, RZ, -R4 ;  /* 0x000000ffff067224 */ /* 0x000fe200078e0a04 */
[C---:B------:R-:W-:Y:S01]  /*2e00*/  ISETP.GT.U32.AND P6, PT, R0.reuse, R143, PT ;  /* 0x0000008f0000720c */ /* 0x040fe20003fc4070 */
[----:B------:R-:W-:Y:S01]  /*2e10*/  IMAD.HI.U32 R4, R3, R149, RZ ;  /* 0x0000009503047227 */ /* 0x000fe200078e00ff */
[----:B------:R-:W-:-:S03]  /*2e20*/  ISETP.GT.U32.AND P5, PT, R0, R141, PT ;  /* 0x0000008d0000720c */ /* 0x000fc60003fa4070 */
[----:B------:R-:W-:Y:S01]  /*2e30*/  @!P3 IMAD.IADD R139, R139, 0x1, -R0 ;  /* 0x000000018b8bb824 */ /* 0x000fe200078e0a00 */
[----:B------:R-:W-:Y:S01]  /*2e40*/  ISETP.GE.AND P3, PT, R5, RZ, PT ;  /* 0x000000ff0500720c */ /* 0x000fe20003f66270 */
[----:B------:R-:W-:-:S04]  /*2e50*/  IMAD.HI.U32 R5, R3, R147, RZ ;  /* 0x0000009303057227 */ /* 0x000fc800078e00ff */
[----:B------:R-:W-:Y:S02]  /*2e60*/  IMAD.MOV R5, RZ, RZ, -R5 ;  /* 0x000000ffff057224 */ /* 0x000fe400078e0a05 */
[C---:B------:R-:W-:Y:S02]  /*2e70*/  IMAD R145, R0.reuse, R6, R145 ;  /* 0x0000000600917224 */ /* 0x040fe400078e0291 */
[C---:B------:R-:W-:Y:S02]  /*2e80*/  IMAD R147, R0.reuse, R5, R147 ;  /* 0x0000000500937224 */ /* 0x040fe400078e0293 */
[--C-:B------:R-:W-:Y:S02]  /*2e90*/  @!P6 IMAD.IADD R143, R143, 0x1, -R0.reuse ;  /* 0x000000018f8fe824 */ /* 0x100fe400078e0a00 */
[----:B------:R-:W-:Y:S01]  /*2ea0*/  @!P5 IMAD.IADD R141, R141, 0x1, -R0 ;  /* 0x000000018d8dd824 */ /* 0x000fe200078e0a00 */
[C---:B------:R-:W-:Y:S01]  /*2eb0*/  ISETP.GT.U32.AND P5, PT, R0.reuse, R145, PT ;  /* 0x000000910000720c */ /* 0x040fe20003fa4070 */
[----:B------:R-:W-:Y:S01]  /*2ec0*/  @!P2 IMAD.MOV R143, RZ, RZ, -R143 ;  /* 0x000000ffff8fa224 */ /* 0x000fe200078e0a8f */
[----:B------:R-:W-:Y:S01]  /*2ed0*/  ISETP.GT.U32.AND P2, PT, R0, R147, PT ;  /* 0x000000930000720c */ /* 0x000fe20003f44070 */
[----:B------:R-:W-:-:S02]  /*2ee0*/  IMAD.MOV R4, RZ, RZ, -R4 ;  /* 0x000000ffff047224 */ /* 0x000fc400078e0a04 */
[----:B------:R-:W-:Y:S01]  /*2ef0*/  @!P4 IMAD.MOV R139, RZ, RZ, -R139 ;  /* 0x000000ffff8bc224 */ /* 0x000fe200078e0a8b */
[----:B------:R-:W-:Y:S01]  /*2f00*/  ISETP.GE.AND P4, PT, R7, RZ, PT ;  /* 0x000000ff0700720c */ /* 0x000fe20003f86270 */
[----:B------:R-:W-:Y:S01]  /*2f10*/  IMAD R149, R0, R4, R149 ;  /* 0x0000000400957224 */ /* 0x000fe200078e0295 */
[C---:B------:R-:W-:Y:S01]  /*2f20*/  LOP3.LUT R7, R2.reuse, 0xe0, RZ, 0xfc, !PT ;  /* 0x000000e002077812 */ /* 0x040fe200078efcff */
[----:B------:R-:W-:Y:S01]  /*2f30*/  @!P1 IMAD.MOV R141, RZ, RZ, -R141 ;  /* 0x000000ffff8d9224 */ /* 0x000fe200078e0a8d */
[----:B------:R-:W-:Y:S02]  /*2f40*/  LOP3.LUT R4, R2, 0xdc, RZ, 0xfc, !PT ;  /* 0x000000dc02047812 */ /* 0x000fe400078efcff */
[----:B------:R-:W-:Y:S01]  /*2f50*/  IABS R153, R7 ;  /* 0x0000000700997213 */ /* 0x000fe20000000000 */
[--C-:B------:R-:W-:Y:S01]  /*2f60*/  @!P5 IMAD.IADD R145, R145, 0x1, -R0.reuse ;  /* 0x000000019191d824 */ /* 0x100fe200078e0a00 */
[C---:B------:R-:W-:Y:S01]  /*2f70*/  ISETP.GT.U32.AND P1, PT, R0.reuse, R149, PT ;  /* 0x000000950000720c */ /* 0x040fe20003f24070 */
[----:B------:R-:W-:Y:S01]  /*2f80*/  @!P2 IMAD.IADD R147, R147, 0x1, -R0 ;  /* 0x000000019393a824 */ /* 0x000fe200078e0a00 */
[----:B------:R-:W-:Y:S01]  /*2f90*/  IABS R151, R4 ;  /* 0x0000000400977213 */ /* 0x000fe20000000000 */
[----:B------:R-:W-:Y:S01]  /*2fa0*/  IMAD.HI.U32 R5, R3, R153, RZ ;  /* 0x0000009903057227 */ /* 0x000fe200078e00ff */
[----:B------:R-:W-:-:S02]  /*2fb0*/  ISETP.GT.U32.AND P5, PT, R0, R145, PT ;  /* 0x000000910000720c */ /* 0x000fc40003fa4070 */
[----:B------:R-:W-:Y:S01]  /*2fc0*/  ISETP.GT.U32.AND P2, PT, R0, R147, PT ;  /* 0x000000930000720c */ /* 0x000fe20003f44070 */
[----:B------:R-:W-:Y:S01]  /*2fd0*/  IMAD.MOV R5, RZ, RZ, -R5 ;  /* 0x000000ffff057224 */ /* 0x000fe200078e0a05 */
[----:B------:R-:W-:Y:S01]  /*2fe0*/  ISETP.GE.AND P6, PT, R4, RZ, PT ;  /* 0x000000ff0400720c */ /* 0x000fe20003fc6270 */
[----:B------:R-:W-:-:S04]  /*2ff0*/  IMAD.HI.U32 R4, R3, R151, RZ ;  /* 0x0000009703047227 */ /* 0x000fc800078e00ff */
[----:B------:R-:W-:Y:S02]  /*3000*/  IMAD R153, R0, R5, R153 ;  /* 0x0000000500997224 */ /* 0x000fe400078e0299 */
[----:B------:R-:W-:-:S04]  /*3010*/  IMAD.HI.U32 R5, R3, R157, RZ ;  /* 0x0000009d03057227 */ /* 0x000fc800078e00ff */
[--C-:B------:R-:W-:Y:S02]  /*3020*/  @!P1 IMAD.IADD R149, R149, 0x1, -R0.reuse ;  /* 0x0000000195959824 */ /* 0x100fe400078e0a00 */
[----:B------:R-:W-:Y:S02]  /*3030*/  IMAD.MOV R5, RZ, RZ, -R5 ;  /* 0x000000ffff057224 */ /* 0x000fe400078e0a05 */
[--C-:B------:R-:W-:Y:S01]  /*3040*/  @!P5 IMAD.IADD R145, R145, 0x1, -R0.reuse ;  /* 0x000000019191d824 */ /* 0x100fe200078e0a00 */
[C---:B------:R-:W-:Y:S01]  /*3050*/  ISETP.GT.U32.AND P1, PT, R0.reuse, R149, PT ;  /* 0x000000950000720c */ /* 0x040fe20003f24070 */
[----:B------:R-:W-:Y:S01]  /*3060*/  IMAD R157, R0, R5, R157 ;  /* 0x00000005009d7224 */ /* 0x000fe200078e029d */
[----:B------:R-:W-:Y:S01]  /*3070*/  ISETP.GE.AND P5, PT, R7, RZ, PT ;  /* 0x000000ff0700720c */ /* 0x000fe20003fa6270 */
[----:B------:R-:W-:Y:S01]  /*3080*/  @!P2 IMAD.IADD R147, R147, 0x1, -R0 ;  /* 0x000000019393a824 */ /* 0x000fe200078e0a00 */
[----:B------:R-:W-:Y:S01]  /*3090*/  LOP3.LUT R7, R2, 0xf0, RZ, 0xfc, !PT ;  /* 0x000000f002077812 */ /* 0x000fe200078efcff */
[----:B------:R-:W-:-:S02]  /*30a0*/  IMAD.MOV R6, RZ, RZ, -R4 ;  /* 0x000000ffff067224 */ /* 0x000fc400078e0a04 */
[----:B------:R-:W-:Y:S01]  /*30b0*/  @!P0 IMAD.MOV R145, RZ, RZ, -R145 ;  /* 0x000000ffff918224 */ /* 0x000fe200078e0a91 */
[C---:B------:R-:W-:Y:S01]  /*30c0*/  ISETP.GT.U32.AND P0, PT, R0.reuse, R153, PT ;  /* 0x000000990000720c */ /* 0x040fe20003f04070 */
[----:B------:R-:W-:Y:S01]  /*30d0*/  @!P4 IMAD.MOV R147, RZ, RZ, -R147 ;  /* 0x000000ffff93c224 */ /* 0x000fe200078e0a93 */
[C---:B------:R-:W-:Y:S01]  /*30e0*/  ISETP.GT.U32.AND P4, PT, R0.reuse, R157, PT ;  /* 0x0000009d0000720c */ /* 0x040fe20003f84070 */
[----:B------:R-:W-:Y:S01]  /*30f0*/  IMAD R151, R0, R6, R151 ;  /* 0x0000000600977224 */ /* 0x000fe200078e0297 */
[----:B------:R-:W-:Y:S01]  /*3100*/  LOP3.LUT R6, R2, 0xec, RZ, 0xfc, !PT ;  /* 0x000000ec02067812 */ /* 0x000fe200078efcff */
[----:B------:R-:W-:Y:S01]  /*3110*/  IMAD.HI.U32 R4, R3, R155, RZ ;  /* 0x0000009b03047227 */ /* 0x000fe200078e00ff */
[----:B------:R-:W-:Y:S02]  /*3120*/  IABS R161, R7 ;  /* 0x0000000700a17213 */ /* 0x000fe40000000000 */
[----:B------:R-:W-:Y:S01]  /*3130*/  IABS R159, R6 ;  /* 0x00000006009f7213 */ /* 0x000fe20000000000 */
[----:B------:R-:W-:-:S02]  /*3140*/  IMAD.MOV R4, RZ, RZ, -R4 ;  /* 0x000000ffff047224 */ /* 0x000fc400078e0a04 */
[----:B------:R-:W-:Y:S01]  /*3150*/  @!P1 IMAD.IADD R149, R149, 0x1, -R0 ;  /* 0x0000000195959824 */ /* 0x000fe200078e0a00 */
[C---:B------:R-:W-:Y:S01]  /*3160*/  ISETP.GT.U32.AND P1, PT, R0.reuse, R151, PT ;  /* 0x000000970000720c */ /* 0x040fe20003f24070 */
[----:B------:R-:W-:Y:S02]  /*3170*/  IMAD R155, R0, R4, R155 ;  /* 0x00000004009b7224 */ /* 0x000fe400078e029b */
[----:B------:R-:W-:-:S03]  /*3180*/  IMAD.HI.U32 R4, R3, R159, RZ ;  /* 0x0000009f03047227 */ /* 0x000fc600078e00ff */
[C---:B------:R-:W-:Y:S01]  /*3190*/  ISETP.GT.U32.AND P2, PT, R0.reuse, R155, PT ;  /* 0x0000009b0000720c */ /* 0x040fe20003f44070 */
[--C-:B------:R-:W-:Y:S02]  /*31a0*/  @!P0 IMAD.IADD R153, R153, 0x1, -R0.reuse ;  /* 0x0000000199998824 */ /* 0x100fe400078e0a00 */
[----:B------:R-:W-:Y:S02]  /*31b0*/  @!P4 IMAD.IADD R157, R157, 0x1, -R0 ;  /* 0x000000019d9dc824 */ /* 0x000fe400078e0a00 */
[----:B------:R-:W-:Y:S01]  /*31c0*/  IMAD.MOV R4, RZ, RZ, -R4 ;  /* 0x000000ffff047224 */ /* 0x000fe200078e0a04 */
[C---:B------:R-:W-:Y:S01]  /*31d0*/  ISETP.GT.U32.AND P0, PT, R0.reuse, R153, PT ;  /* 0x000000990000720c */ /* 0x040fe20003f04070 */
[----:B------:R-:W-:Y:S01]  /*31e0*/  @!P1 IMAD.IADD R151, R151, 0x1, -R0 ;  /* 0x0000000197979824 */ /* 0x000fe200078e0a00 */
[C---:B------:R-:W-:Y:S01]  /*31f0*/  ISETP.GT.U32.AND P4, PT, R0.reuse, R157, PT ;  /* 0x0000009d0000720c */ /* 0x040fe20003f84070 */
[C---:B------:R-:W-:Y:S02]  /*3200*/  IMAD R159, R0.reuse, R4, R159 ;  /* 0x00000004009f7224 */ /* 0x040fe400078e029f */
[----:B------:R-:W-:Y:S01]  /*3210*/  IMAD.HI.U32 R4, R3, R161, RZ ;  /* 0x000000a103047227 */ /* 0x000fe200078e00ff */
[----:B------:R-:W-:-:S03]  /*3220*/  ISETP.GT.U32.AND P1, PT, R0, R151, PT ;  /* 0x000000970000720c */ /* 0x000fc60003f24070 */
[----:B------:R-:W-:Y:S02]  /*3230*/  IMAD.MOV R4, RZ, RZ, -R4 ;  /* 0x000000ffff047224 */ /* 0x000fe400078e0a04 */
[----:B------:R-:W-:Y:S01]  /*3240*/  @!P3 IMAD.MOV R149, RZ, RZ, -R149 ;  /* 0x000000ffff95b224 */ /* 0x000fe200078e0a95 */
[----:B------:R-:W-:Y:S01]  /*3250*/  ISETP.GE.AND P3, PT, R8, RZ, PT ;  /* 0x000000ff0800720c */ /* 0x000fe20003f66270 */
[--C-:B------:R-:W-:Y:S01]  /*3260*/  @!P2 IMAD.IADD R155, R155, 0x1, -R0.reuse ;  /* 0x000000019b9ba824 */ /* 0x100fe200078e0a00 */
[----:B------:R-:W-:Y:S01]  /*3270*/  LOP3.LUT R8, R2, 0xf4, RZ, 0xfc, !PT ;  /* 0x000000f402087812 */ /* 0x000fe200078efcff */
[----:B------:R-:W-:Y:S01]  /*3280*/  IMAD R161, R0, R4, R161 ;  /* 0x0000000400a17224 */ /* 0x000fe200078e02a1 */
[----:B------:R-:W-:Y:S01]  /*3290*/  LOP3.LUT R4, R2, 0xf8, RZ, 0xfc, !PT ;  /* 0x000000f802047812 */ /* 0x000fe200078efcff */
[--C-:B------:R-:W-:Y:S01]  /*32a0*/  @!P0 IMAD.IADD R153, R153, 0x1, -R0.reuse ;  /* 0x0000000199998824 */ /* 0x100fe200078e0a00 */
[----:B------:R-:W-:Y:S01]  /*32b0*/  IABS R163, R8 ;  /* 0x0000000800a37213 */ /* 0x000fe20000000000 */
[--C-:B------:R-:W-:Y:S01]  /*32c0*/  @!P4 IMAD.IADD R157, R157, 0x1, -R0.reuse ;  /* 0x000000019d9dc824 */ /* 0x100fe200078e0a00 */
[C---:B------:R-:W-:Y:S01]  /*32d0*/  ISETP.GT.U32.AND P2, PT, R0.reuse, R155, PT ;  /* 0x0000009b0000720c */ /* 0x040fe20003f44070 */
[----:B------:R-:W-:Y:S01]  /*32e0*/  @!P1 IMAD.IADD R151, R151, 0x1, -R0 ;  /* 0x0000000197979824 */ /* 0x000fe200078e0a00 */
[C---:B------:R-:W-:Y:S01]  /*32f0*/  ISETP.GT.U32.AND P0, PT, R0.reuse, R159, PT ;  /* 0x0000009f0000720c */ /* 0x040fe20003f04070 */
[----:B------:R-:W-:Y:S01]  /*3300*/  IMAD.HI.U32 R5, R3, R163, RZ ;  /* 0x000000a303057227 */ /* 0x000fe200078e00ff */
[----:B------:R-:W-:-:S02]  /*3310*/  ISETP.GT.U32.AND P4, PT, R0, R161, PT ;  /* 0x000000a10000720c */ /* 0x000fc40003f84070 */
[----:B------:R-:W-:Y:S01]  /*3320*/  ISETP.GE.AND P1, PT, R9, RZ, PT ;  /* 0x000000ff0900720c */ /* 0x000fe20003f26270 */
[----:B------:R-:W-:Y:S01]  /*3330*/  IMAD.MOV R5, RZ, RZ, -R5 ;  /* 0x000000ffff057224 */ /* 0x000fe200078e0a05 */
[----:B------:R-:W-:Y:S01]  /*3340*/  IABS R167, R4 ;  /* 0x0000000400a77213 */ /* 0x000fe20000000000 */
[----:B------:R-:W-:Y:S01]  /*3350*/  @!P6 IMAD.MOV R151, RZ, RZ, -R151 ;  /* 0x000000ffff97e224 */ /* 0x000fe200078e0a97 */
[----:B------:R-:W-:Y:S01]  /*3360*/  ISETP.GE.AND P6, PT, R6, RZ, PT ;  /* 0x000000ff0600720c */ /* 0x000fe20003fc6270 */
[----:B------:R-:W-:Y:S01]  /*3370*/  IMAD R163, R0, R5, R163 ;  /* 0x0000000500a37224 */ /* 0x000fe200078e02a3 */
[C---:B------:R-:W-:Y:S01]  /*3380*/  LOP3.LUT R5, R2.reuse, 0xfc, RZ, 0xfc, !PT ;  /* 0x000000fc02057812 */ /* 0x040fe200078efcff */
[--C-:B------:R-:W-:Y:S01]  /*3390*/  @!P2 IMAD.IADD R155, R155, 0x1, -R0.reuse ;  /* 0x000000019b9ba824 */ /* 0x100fe200078e0a00 */
[----:B------:R-:W-:Y:S01]  /*33a0*/  LOP3.LUT R6, R2, 0x100, RZ, 0xfc, !PT ;  /* 0x0000010002067812 */ /* 0x000fe200078efcff */
[--C-:B------:R-:W-:Y:S01]  /*33b0*/  @!P0 IMAD.IADD R159, R159, 0x1, -R0.reuse ;  /* 0x000000019f9f8824 */ /* 0x100fe200078e0a00 */
[----:B------:R-:W-:Y:S01]  /*33c0*/  IABS R165, R5 ;  /* 0x0000000500a57213 */ /* 0x000fe20000000000 */
[----:B------:R-:W-:Y:S01]  /*33d0*/  @!P4 IMAD.IADD R161, R161, 0x1, -R0 ;  /* 0x00000001a1a1c824 */ /* 0x000fe200078e0a00 */
[----:B------:R-:W-:Y:S01]  /*33e0*/  IABS R177, R6 ;  /* 0x0000000600b17213 */ /* 0x000fe20000000000 */
[----:B------:R-:W-:Y:S01]  /*33f0*/  @!P3 IMAD.MOV R155, RZ, RZ, -R155 ;  /* 0x000000ffff9bb224 */ /* 0x000fe200078e0a9b */
[----:B------:R-:W-:Y:S01]  /*3400*/  ISETP.GT.U32.AND P0, PT, R0, R159, PT ;  /* 0x0000009f0000720c */ /* 0x000fe20003f04070 */
[----:B------:R-:W-:Y:S01]  /*3410*/  @!P1 IMAD.MOV R157, RZ, RZ, -R157 ;  /* 0x000000ffff9d9224 */ /* 0x000fe200078e0a9d */
[----:B------:R-:W-:Y:S01]  /*3420*/  ISETP.GE.AND P3, PT, R4, RZ, PT ;  /* 0x000000ff0400720c */ /* 0x000fe20003f66270 */
[----:B------:R-:W-:Y:S01]  /*3430*/  IMAD.HI.U32 R4, R3, R167, RZ ;  /* 0x000000a703047227 */ /* 0x000fe200078e00ff */
[----:B------:R-:W-:-:S02]  /*3440*/  ISETP.GT.U32.AND P4, PT, R0, R161, PT ;  /* 0x000000a10000720c */ /* 0x000fc40003f84070 */
[----:B------:R-:W-:Y:S01]  /*3450*/  ISETP.GE.AND P1, PT, R5, RZ, PT ;  /* 0x000000ff0500720c */ /* 0x000fe20003f26270 */
[----:B------:R-:W-:Y:S01]  /*3460*/  IMAD.HI.U32 R5, R3, R165, RZ ;  /* 0x000000a503057227 */ /* 0x000fe200078e00ff */
[----:B------:R-:W-:Y:S02]  /*3470*/  ISETP.GE.AND P2, PT, R8, RZ, PT ;  /* 0x000000ff0800720c */ /* 0x000fe40003f46270 */
[C---:B------:R-:W-:Y:S01]  /*3480*/  LOP3.LUT R8, R2.reuse, 0x108, RZ, 0xfc, !PT ;  /* 0x0000010802087812 */ /* 0x040fe200078efcff */
[----:B------:R-:W-:Y:S01]  /*3490*/  IMAD.MOV R4, RZ, RZ, -R4 ;  /* 0x000000ffff047224 */ /* 0x000fe200078e0a04 */
[----:B------:R-:W-:Y:S01]  /*34a0*/  LOP3.LUT R9, R2, 0x10c, RZ, 0xfc, !PT ;  /* 0x0000010c02097812 */ /* 0x000fe200078efcff */
[----:B------:R-:W-:Y:S01]  /*34b0*/  IMAD.MOV R5, RZ, RZ, -R5 ;  /* 0x000000ffff057224 */ /* 0x000fe200078e0a05 */
[----:B------:R-:W-:Y:S01]  /*34c0*/  IABS R171, R8 ;  /* 0x0000000800ab7213 */ /* 0x000fe20000000000 */
[C---:B------:R-:W-:Y:S01]  /*34d0*/  IMAD R167, R0.reuse, R4, R167 ;  /* 0x0000000400a77224 */ /* 0x040fe200078e02a7 */
[----:B------:R-:W-:Y:S01]  /*34e0*/  IABS R173, R9 ;  /* 0x0000000900ad7213 */ /* 0x000fe20000000000 */
[----:B------:R-:W-:Y:S01]  /*34f0*/  @!P0 IMAD.IADD R159, R159, 0x1, -R0 ;  /* 0x000000019f9f8824 */ /* 0x000fe200078e0a00 */
[C---:B------:R-:W-:Y:S01]  /*3500*/  ISETP.GT.U32.AND P0, PT, R0.reuse, R163, PT ;  /* 0x000000a30000720c */ /* 0x040fe20003f04070 */
[----:B------:R-:W-:-:S02]  /*3510*/  IMAD R165, R0, R5, R165 ;  /* 0x0000000500a57224 */ /* 0x000fc400078e02a5 */
[----:B------:R-:W-:Y:S01]  /*3520*/  @!P4 IMAD.IADD R161, R161, 0x1, -R0 ;  /* 0x00000001a1a1c824 */ /* 0x000fe200078e0a00 */
[C---:B------:R-:W-:Y:S01]  /*3530*/  ISETP.GT.U32.AND P4, PT, R0.reuse, R167, PT ;  /* 0x000000a70000720c */ /* 0x040fe20003f84070 */
[----:B------:R-:W-:Y:S01]  /*3540*/  @!P6 IMAD.MOV R159, RZ, RZ, -R159 ;  /* 0x000000ffff9fe224 */ /* 0x000fe200078e0a9f */
[----:B------:R-:W-:Y:S01]  /*3550*/  ISETP.GT.U32.AND P6, PT, R0, R165, PT ;  /* 0x000000a50000720c */ /* 0x000fe20003fc4070 */
[----:B------:R-:W-:Y:S01]  /*3560*/  @!P5 IMAD.MOV R153, RZ, RZ, -R153 ;  /* 0x000000ffff99d224 */ /* 0x000fe200078e0a99 */
[----:B------:R-:W-:Y:S01]  /*3570*/  ISETP.GE.AND P5, PT, R7, RZ, PT ;  /* 0x000000ff0700720c */ /* 0x000fe20003fa6270 */
[----:B------:R-:W-:Y:S01]  /*3580*/  IMAD.HI.U32 R4, R3, R177, RZ ;  /* 0x000000b103047227 */ /* 0x000fe200078e00ff */
[----:B------:R-:W-:-:S03]  /*3590*/  LOP3.LUT R7, R2, 0x104, RZ, 0xfc, !PT ;  /* 0x0000010402077812 */ /* 0x000fc600078efcff */
[----:B------:R-:W-:Y:S01]  /*35a0*/  @!P0 IMAD.IADD R163, R163, 0x1, -R0 ;  /* 0x00000001a3a38824 */ /* 0x000fe200078e0a00 */
[----:B------:R-:W-:Y:S01]  /*35b0*/  IABS R169, R7 ;  /* 0x0000000700a97213 */ /* 0x000fe20000000000 */
[----:B------:R-:W-:Y:S02]  /*35c0*/  IMAD.MOV R4, RZ, RZ, -R4 ;  /* 0x000000ffff047224 */ /* 0x000fe400078e0a04 */
[--C-:B------:R-:W-:Y:S01]  /*35d0*/  @!P4 IMAD.IADD R167, R167, 0x1, -R0.reuse ;  /* 0x00000001a7a7c824 */ /* 0x100fe200078e0a00 */
[C---:B------:R-:W-:Y:S01]  /*35e0*/  ISETP.GT.U32.AND P0, PT, R0.reuse, R163, PT ;  /* 0x000000a30000720c */ /* 0x040fe20003f04070 */
[----:B------:R-:W-:Y:S02]  /*35f0*/  @!P6 IMAD.IADD R165, R165, 0x1, -R0 ;  /* 0x00000001a5a5e824 */ /* 0x000fe400078e0a00 */
[----:B------:R-:W-:Y:S01]  /*3600*/  IMAD.HI.U32 R5, R3, R169, RZ ;  /* 0x000000a903057227 */ /* 0x000fe200078e00ff */
[C---:B------:R-:W-:Y:S02]  /*3610*/  ISETP.GT.U32.AND P4, PT, R0.reuse, R167, PT ;  /* 0x000000a70000720c */ /* 0x040fe40003f84070 */
[----:B------:R-:W-:Y:S01]  /*3620*/  ISETP.GT.U32.AND P6, PT, R0, R165, PT ;  /* 0x000000a50000720c */ /* 0x000fe20003fc4070 */
[----:B------:R-:W-:-:S02]  /*3630*/  IMAD.MOV R5, RZ, RZ, -R5 ;  /* 0x000000ffff057224 */ /* 0x000fc400078e0a05 */
[C---:B------:R-:W-:Y:S02]  /*3640*/  IMAD R177, R0.reuse, R4, R177 ;  /* 0x0000000400b17224 */ /* 0x040fe400078e02b1 */
[----:B------:R-:W-:Y:S02]  /*3650*/  IMAD R169, R0, R5, R169 ;  /* 0x0000000500a97224 */ /* 0x000fe400078e02a9 */
[----:B------:R-:W-:-:S04]  /*3660*/  IMAD.HI.U32 R4, R3, R171, RZ ;  /* 0x000000ab03047227 */ /* 0x000fc800078e00ff */
[--C-:B------:R-:W-:Y:S01]  /*3670*/  @!P4 IMAD.IADD R167, R167, 0x1, -R0.reuse ;  /* 0x00000001a7a7c824 */ /* 0x100fe200078e0a00 */
[----:B------:R-:W-:Y:S01]  /*3680*/  ISETP.GT.U32.AND P4, PT, R0, R177, PT ;  /* 0x000000b10000720c */ /* 0x000fe20003f84070 */
[----:B------:R-:W-:Y:S01]  /*3690*/  @!P5 IMAD.MOV R161, RZ, RZ, -R161 ;  /* 0x000000ffffa1d224 */ /* 0x000fe200078e0aa1 */
[----:B------:R-:W-:Y:S01]  /*36a0*/  ISETP.GE.AND P5, PT, R6, RZ, PT ;  /* 0x000000ff0600720c */ /* 0x000fe20003fa6270 */
[----:B------:R-:W-:Y:S01]  /*36b0*/  @!P6 IMAD.IADD R165, R165, 0x1, -R0 ;  /* 0x00000001a5a5e824 */ /* 0x000fe200078e0a00 */
[----:B------:R-:W-:Y:S01]  /*36c0*/  ISETP.GT.U32.AND P6, PT, R0, R169, PT ;  /* 0x000000a90000720c */ /* 0x000fe20003fc4070 */
[----:B------:R-:W-:Y:S02]  /*36d0*/  IMAD.MOV R6, RZ, RZ, -R4 ;  /* 0x000000ffff067224 */ /* 0x000fe400078e0a04 */
[----:B------:R-:W-:-:S04]  /*36e0*/  IMAD.HI.U32 R4, R3, R173, RZ ;  /* 0x000000ad03047227 */ /* 0x000fc800078e00ff */
[----:B------:R-:W-:Y:S01]  /*36f0*/  @!P0 IMAD.IADD R163, R163, 0x1, -R0 ;  /* 0x00000001a3a38824 */ /* 0x000fe200078e0a00 */
[----:B------:R-:W-:Y:S01]  /*3700*/  ISETP.GE.AND P0, PT, R7, RZ, PT ;  /* 0x000000ff0700720c */ /* 0x000fe20003f06270 */
[C---:B------:R-:W-:Y:S02]  /*3710*/  IMAD R171, R0.reuse, R6, R171 ;  /* 0x0000000600ab7224 */ /* 0x040fe400078e02ab */
[----:B------:R-:W-:Y:S02]  /*3720*/  IMAD.MOV R7, RZ, RZ, -R4 ;  /* 0x000000ffff077224 */ /* 0x000fe400078e0a04 */
[--C-:B------:R-:W-:Y:S01]  /*3730*/  @!P4 IMAD.IADD R177, R177, 0x1, -R0.reuse ;  /* 0x00000001b1b1c824 */ /* 0x100fe200078e0a00 */
[C---:B------:R-:W-:Y:S01]  /*3740*/  ISETP.GT.U32.AND P4, PT, R0.reuse, R171, PT ;  /* 0x000000ab0000720c */ /* 0x040fe20003f84070 */
[----:B------:R-:W-:Y:S01]  /*3750*/  IMAD R173, R0, R7, R173 ;  /* 0x0000000700ad7224 */ /* 0x000fe200078e02ad */
[----:B------:R-:W-:Y:S01]  /*3760*/  LOP3.LUT R7, R2, 0x120, RZ, 0xfc, !PT ;  /* 0x0000012002077812 */ /* 0x000fe200078efcff */
[----:B------:R-:W-:-:S02]  /*3770*/  @!P6 IMAD.IADD R169, R169, 0x1, -R0 ;  /* 0x00000001a9a9e824 */ /* 0x000fc400078e0a00 */
[C---:B------:R-:W-:Y:S01]  /*3780*/  IMAD.HI.U32 R5, R3.reuse, R175, RZ ;  /* 0x000000af03057227 */ /* 0x040fe200078e00ff */
[----:B------:R-:W-:Y:S02]  /*3790*/  ISETP.GT.U32.AND P6, PT, R0, R173, PT ;  /* 0x000000ad0000720c */ /* 0x000fe40003fc4070 */
[----:B------:R-:W-:Y:S01]  /*37a0*/  IABS R187, R7 ;  /* 0x0000000700bb7213 */ /* 0x000fe20000000000 */
[----:B------:R-:W-:-:S04]  /*37b0*/  IMAD.HI.U32 R4, R3, R181, RZ ;  /* 0x000000b503047227 */ /* 0x000fc800078e00ff */
[----:B------:R-:W-:Y:S01]  /*37c0*/  @!P4 IMAD.IADD R171, R171, 0x1, -R0 ;  /* 0x00000001ababc824 */ /* 0x000fe200078e0a00 */
[----:B------:R-:W-:Y:S01]  /*37d0*/  ISETP.GT.U32.AND P4, PT, R0, R177, PT ;  /* 0x000000b10000720c */ /* 0x000fe20003f84070 */
[----:B------:R-:W-:-:S04]  /*37e0*/  IMAD.HI.U32 R6, R3, R179, RZ ;  /* 0x000000b303067227 */ /* 0x000fc800078e00ff */
[----:B------:R-:W-:Y:S01]  /*37f0*/  @!P6 IMAD.IADD R173, R173, 0x1, -R0 ;  /* 0x00000001adade824 */ /* 0x000fe200078e0a00 */
[C---:B------:R-:W-:Y:S01]  /*3800*/  ISETP.GT.U32.AND P6, PT, R0.reuse, R171, PT ;  /* 0x000000ab0000720c */ /* 0x040fe20003fc4070 */
[----:B------:R-:W-:Y:S02]  /*3810*/  IMAD.MOV R5, RZ, RZ, -R5 ;  /* 0x000000ffff057224 */ /* 0x000fe400078e0a05 */
[----:B------:R-:W-:Y:S02]  /*3820*/  IMAD.MOV R4, RZ, RZ, -R4 ;  /* 0x000000ffff047224 */ /* 0x000fe400078e0a04 */
[----:B------:R-:W-:Y:S01]  /*3830*/  @!P2 IMAD.MOV R163, RZ, RZ, -R163 ;  /* 0x000000ffffa3a224 */ /* 0x000fe200078e0aa3 */
[C---:B------:R-:W-:Y:S01]  /*3840*/  ISETP.GT.U32.AND P2, PT, R0.reuse, R169, PT ;  /* 0x000000a90000720c */ /* 0x040fe20003f44070 */
[----:B------:R-:W-:Y:S01]  /*3850*/  @!P3 IMAD.MOV R167, RZ, RZ, -R167 ;  /* 0x000000ffffa7b224 */ /* 0x000fe200078e0aa7 */
[----:B------:R-:W-:Y:S01]  /*3860*/  ISETP.GT.U32.AND P3, PT, R0, R173, PT ;  /* 0x000000ad0000720c */ /* 0x000fe20003f64070 */
[----:B------:R-:W-:-:S02]  /*3870*/  IMAD.MOV R6, RZ, RZ, -R6 ;  /* 0x000000ffff067224 */ /* 0x000fc400078e0a06 */
[C---:B------:R-:W-:Y:S02]  /*3880*/  IMAD R175, R0.reuse, R5, R175 ;  /* 0x0000000500af7224 */ /* 0x040fe400078e02af */
[C---:B------:R-:W-:Y:S02]  /*3890*/  IMAD R181, R0.reuse, R4, R181 ;  /* 0x0000000400b57224 */ /* 0x040fe400078e02b5 */
[----:B------:R-:W-:Y:S01]  /*38a0*/  IMAD R179, R0, R6, R179 ;  /* 0x0000000600b37224 */ /* 0x000fe200078e02b3 */
[----:B------:R-:W-:Y:S01]  /*38b0*/  LOP3.LUT R6, R2, 0x11c, RZ, 0xfc, !PT ;  /* 0x0000011c02067812 */ /* 0x000fe200078efcff */
[----:B------:R-:W-:Y:S01]  /*38c0*/  @!P1 IMAD.MOV R165, RZ, RZ, -R165 ;  /* 0x000000ffffa59224 */ /* 0x000fe200078e0aa5 */
        /* <DEDUP_REMOVED lines=8> */
[----:B------:R-:W-:Y:S01]  /*3950*/  ISETP.GE.AND P3, PT, R9, RZ, PT ;  /* 0x000000ff0900720c */ /* 0x000fe20003f66270 */
[----:B------:R-:W-:Y:S01]  /*3960*/  IMAD.HI.U32 R4, R3, R183, RZ ;  /* 0x000000b703047227 */ /* 0x000fe200078e00ff */
[C---:B------:R-:W-:Y:S02]  /*3970*/  LOP3.LUT R8, R2.reuse, 0x128, RZ, 0xfc, !PT ;  /* 0x0000012802087812 */ /* 0x040fe400078efcff */
[----:B------:R-:W-:Y:S01]  /*3980*/  LOP3.LUT R9, R2, 0x144, RZ, 0xfc, !PT ;  /* 0x0000014402097812 */ /* 0x000fe200078efcff */
[----:B------:R-:W-:Y:S01]  /*3990*/  IMAD.MOV R5, RZ, RZ, -R5 ;  /* 0x000000ffff057224 */ /* 0x000fe200078e0a05 */
[----:B------:R-:W-:Y:S01]  /*39a0*/  IABS R191, R8 ;  /* 0x0000000800bf7213 */ /* 0x000fe20000000000 */
[----:B------:R-:W-:Y:S01]  /*39b0*/  @!P4 IMAD.IADD R177, R177, 0x1, -R0 ;  /* 0x00000001b1b1c824 */ /* 0x000fe200078e0a00 */
[----:B------:R-:W-:Y:S01]  /*39c0*/  ISETP.GT.U32.AND P4, PT, R0, R179, PT ;  /* 0x000000b30000720c */ /* 0x000fe20003f84070 */
[----:B------:R-:W-:Y:S01]  /*39d0*/  IMAD.MOV R4, RZ, RZ, -R4 ;  /* 0x000000ffff047224 */ /* 0x000fe200078e0a04 */
[----:B------:R-:W-:Y:S01]  /*39e0*/  IABS R203, R9 ;  /* 0x0000000900cb7213 */ /* 0x000fe20000000000 */
[--C-:B------:R-:W-:Y:S01]  /*39f0*/  @!P1 IMAD.IADD R175, R175, 0x1, -R0.reuse ;  /* 0x00000001afaf9824 */ /* 0x100fe200078e0a00 */
[----:B------:R-:W-:Y:S01]  /*3a00*/  ISETP.GE.AND P1, PT, R10, RZ, PT ;  /* 0x000000ff0a00720c */ /* 0x000fe20003f26270 */
[----:B------:R-:W-:Y:S01]  /*3a10*/  IMAD R187, R0, R5, R187 ;  /* 0x0000000500bb7224 */ /* 0x000fe200078e02bb */
[C---:B------:R-:W-:Y:S01]  /*3a20*/  LOP3.LUT R5, R2.reuse, 0x124, RZ, 0xfc, !PT ;  /* 0x0000012402057812 */ /* 0x040fe200078efcff */
[----:B------:R-:W-:Y:S01]  /*3a30*/  @!P6 IMAD.IADD R181, R181, 0x1, -R0 ;  /* 0x00000001b5b5e824 */ /* 0x000fe200078e0a00 */
[----:B------:R-:W-:Y:S01]  /*3a40*/  LOP3.LUT R10, R2, 0x16c, RZ, 0xfc, !PT ;  /* 0x0000016c020a7812 */ /* 0x000fe200078efcff */
[C---:B------:R-:W-:Y:S01]  /*3a50*/  IMAD R183, R0.reuse, R4, R183 ;  /* 0x0000000400b77224 */ /* 0x040fe200078e02b7 */
[----:B------:R-:W-:Y:S01]  /*3a60*/  IABS R189, R5 ;  /* 0x0000000500bd7213 */ /* 0x000fe20000000000 */
[----:B------:R-:W-:Y:S01]  /*3a70*/  @!P5 IMAD.MOV R177, RZ, RZ, -R177 ;  /* 0x000000ffffb1d224 */ /* 0x000fe200078e0ab1 */
[C---:B------:R-:W-:Y:S01]  /*3a80*/  ISETP.GT.U32.AND P5, PT, R0.reuse, R175, PT ;  /* 0x000000af0000720c */ /* 0x040fe20003fa4070 */
[----:B------:R-:W-:Y:S01]  /*3a90*/  @!P2 IMAD.MOV R171, RZ, RZ, -R171 ;  /* 0x000000ffffaba224 */ /* 0x000fe200078e0aab */
[C---:B------:R-:W-:Y:S01]  /*3aa0*/  ISETP.GT.U32.AND P6, PT, R0.reuse, R181, PT ;  /* 0x000000b50000720c */ /* 0x040fe20003fc4070 */
[----:B------:R-:W-:Y:S01]  /*3ab0*/  @!P3 IMAD.MOV R173, RZ, RZ, -R173 ;  /* 0x000000ffffadb224 */ /* 0x000fe200078e0aad */
[----:B------:R-:W-:Y:S01]  /*3ac0*/  ISETP.GT.U32.AND P2, PT, R0, R183, PT ;  /* 0x000000b70000720c */ /* 0x000fe20003f44070 */
[----:B------:R-:W-:Y:S01]  /*3ad0*/  IMAD.HI.U32 R4, R3, R189, RZ ;  /* 0x000000bd03047227 */ /* 0x000fe200078e00ff */
[----:B------:R-:W-:-:S02]  /*3ae0*/  ISETP.GE.AND P3, PT, R12, RZ, PT ;  /* 0x000000ff0c00720c */ /* 0x000fc40003f66270 */
[----:B------:R-:W-:Y:S01]  /*3af0*/  IABS R227, R10 ;  /* 0x0000000a00e37213 */ /* 0x000fe20000000000 */
[----:B------:R-:W-:Y:S01]  /*3b00*/  @!P4 IMAD.IADD R179, R179, 0x1, -R0 ;  /* 0x00000001b3b3c824 */ /* 0x000fe200078e0a00 */
[----:B------:R-:W-:Y:S01]  /*3b10*/  ISETP.GE.AND P4, PT, R11, RZ, PT ;  /* 0x000000ff0b00720c */ /* 0x000fe20003f86270 */
[----:B------:R-:W-:Y:S01]  /*3b20*/  IMAD.MOV R4, RZ, RZ, -R4 ;  /* 0x000000ffff047224 */ /* 0x000fe200078e0a04 */
[----:B------:R-:W-:Y:S01]  /*3b30*/  LOP3.LUT R11, R2, 0x18c, RZ, 0xfc, !PT ;  /* 0x0000018c020b7812 */ /* 0x000fe200078efcff */
[----:B------:R-:W-:Y:S01]  /*3b40*/  @!P0 IMAD.MOV R169, RZ, RZ, -R169 ;  /* 0x000000ffffa98224 */ /* 0x000fe200078e0aa9 */
[C---:B------:R-:W-:Y:S01]  /*3b50*/  ISETP.GT.U32.AND P0, PT, R0.reuse, R179, PT ;  /* 0x000000b30000720c */ /* 0x040fe20003f04070 */
        /* <DEDUP_REMOVED lines=8> */
[----:B------:R-:W-:Y:S01]  /*3be0*/  @!P3 IMAD.MOV R181, RZ, RZ, -R181 ;  /* 0x000000ffffb5b224 */ /* 0x000fe200078e0ab5 */
[C---:B------:R-:W-:Y:S01]  /*3bf0*/  ISETP.GT.U32.AND P3, PT, R0.reuse, R189, PT ;  /* 0x000000bd0000720c */ /* 0x040fe20003f64070 */
[----:B------:R-:W-:Y:S01]  /*3c00*/  @!P1 IMAD.MOV R175, RZ, RZ, -R175 ;  /* 0x000000ffffaf9224 */ /* 0x000fe200078e0aaf */
[----:B------:R-:W-:Y:S01]  /*3c10*/  ISETP.GT.U32.AND P1, PT, R0, R183, PT ;  /* 0x000000b70000720c */ /* 0x000fe20003f24070 */
[--C-:B------:R-:W-:Y:S01]  /*3c20*/  @!P0 IMAD.IADD R179, R179, 0x1, -R0.reuse ;  /* 0x00000001b3b38824 */ /* 0x100fe200078e0a00 */
[----:B------:R-:W-:Y:S01]  /*3c30*/  IABS R193, R4 ;  /* 0x0000000400c17213 */ /* 0x000fe20000000000 */
[----:B------:R-:W-:Y:S01]  /*3c40*/  @!P5 IMAD.IADD R187, R187, 0x1, -R0 ;  /* 0x00000001bbbbd824 */ /* 0x000fe200078e0a00 */
[----:B------:R-:W-:Y:S01]  /*3c50*/  LOP3.LUT R7, R2, 0x134, RZ, 0xfc, !PT ;  /* 0x0000013402077812 */ /* 0x000fe200078efcff */
[----:B------:R-:W-:Y:S01]  /*3c60*/  @!P4 IMAD.MOV R179, RZ, RZ, -R179 ;  /* 0x000000ffffb3c224 */ /* 0x000fe200078e0ab3 */
[----:B------:R-:W-:Y:S01]  /*3c70*/  ISETP.GE.AND P0, PT, R6, RZ, PT ;  /* 0x000000ff0600720c */ /* 0x000fe20003f06270 */
[----:B------:R-:W-:Y:S01]  /*3c80*/  IMAD.HI.U32 R5, R3, R191, RZ ;  /* 0x000000bf03057227 */ /* 0x000fe200078e00ff */
[----:B------:R-:W-:-:S02]  /*3c90*/  ISETP.GT.U32.AND P4, PT, R0, R187, PT ;  /* 0x000000bb0000720c */ /* 0x000fc40003f84070 */
[----:B------:R-:W-:Y:S01]  /*3ca0*/  IABS R197, R7 ;  /* 0x0000000700c57213 */ /* 0x000fe20000000000 */
[--C-:B------:R-:W-:Y:S01]  /*3cb0*/  @!P3 IMAD.IADD R189, R189, 0x1, -R0.reuse ;  /* 0x00000001bdbdb824 */ /* 0x100fe200078e0a00 */
[----:B------:R-:W-:Y:S01]  /*3cc0*/  ISETP.GE.AND P5, PT, R8, RZ, PT ;  /* 0x000000ff0800720c */ /* 0x000fe20003fa6270 */
[----:B------:R-:W-:Y:S01]  /*3cd0*/  @!P1 IMAD.IADD R183, R183, 0x1, -R0 ;  /* 0x00000001b7b79824 */ /* 0x000fe200078e0a00 */
[----:B------:R-:W-:Y:S01]  /*3ce0*/  ISETP.GE.AND P1, PT, R4, RZ, PT ;  /* 0x000000ff0400720c */ /* 0x000fe20003f26270 */
[----:B------:R-:W-:Y:S01]  /*3cf0*/  IMAD.MOV R5, RZ, RZ, -R5 ;  /* 0x000000ffff057224 */ /* 0x000fe200078e0a05 */
[----:B------:R-:W-:Y:S01]  /*3d00*/  ISETP.GT.U32.AND P3, PT, R0, R189, PT ;  /* 0x000000bd0000720c */ /* 0x000fe20003f64070 */
[----:B------:R-:W-:Y:S01]  /*3d10*/  IMAD.HI.U32 R4, R3, R193, RZ ;  /* 0x000000c103047227 */ /* 0x000fe200078e00ff */
[----:B------:R-:W-:Y:S02]  /*3d20*/  LOP3.LUT R8, R2, 0x140, RZ, 0xfc, !PT ;  /* 0x0000014002087812 */ /* 0x000fe400078efcff */
[----:B------:R-:W-:Y:S01]  /*3d30*/  IABS R241, R11 ;  /* 0x0000000b00f17213 */ /* 0x000fe20000000000 */
[----:B------:R-:W-:Y:S01]  /*3d40*/  IMAD R191, R0, R5, R191 ;  /* 0x0000000500bf7224 */ /* 0x000fe200078e02bf */
[----:B------:R-:W-:Y:S01]  /*3d50*/  LOP3.LUT R5, R2, 0x130, RZ, 0xfc, !PT ;  /* 0x0000013002057812 */ /* 0x000fe200078efcff */
[----:B------:R-:W-:Y:S01]  /*3d60*/  IMAD.MOV R4, RZ, RZ, -R4 ;  /* 0x000000ffff047224 */ /* 0x000fe200078e0a04 */
[----:B------:R-:W-:Y:S01]  /*3d70*/  IABS R205, R8 ;  /* 0x0000000800cd7213 */ /* 0x000fe20000000000 */
[--C-:B------:R-:W-:Y:S01]  /*3d80*/  @!P4 IMAD.IADD R187, R187, 0x1, -R0.reuse ;  /* 0x00000001bbbbc824 */ /* 0x100fe200078e0a00 */
[C---:B------:R-:W-:Y:S01]  /*3d90*/  ISETP.GT.U32.AND P4, PT, R0.reuse, R191, PT ;  /* 0x000000bf0000720c */ /* 0x040fe20003f84070 */
[----:B------:R-:W-:Y:S01]  /*3da0*/  IMAD R193, R0, R4, R193 ;  /* 0x0000000400c17224 */ /* 0x000fe200078e02c1 */
[----:B------:R-:W-:Y:S01]  /*3db0*/  IABS R195, R5 ;  /* 0x0000000500c37213 */ /* 0x000fe20000000000 */
[----:B------:R-:W-:Y:S01]  /*3dc0*/  @!P3 IMAD.IADD R189, R189, 0x1, -R0 ;  /* 0x00000001bdbdb824 */ /* 0x000fe200078e0a00 */
[----:B------:R-:W-:Y:S01]  /*3dd0*/  LOP3.LUT R12, R2, 0x1b4, RZ, 0xfc, !PT ;  /* 0x000001b4020c7812 */ /* 0x000fe200078efcff */
[----:B------:R-:W-:Y:S01]  /*3de0*/  IMAD.HI.U32 R6, R3, R197, RZ ;  /* 0x000000c503067227 */ /* 0x000fe200078e00ff */
[----:B------:R-:W-:-:S02]  /*3df0*/  ISETP.GT.U32.AND P3, PT, R0, R193, PT ;  /* 0x000000c10000720c */ /* 0x000fc40003f64070 */
[----:B------:R-:W-:Y:S01]  /*3e00*/  IABS R109, R12 ;  /* 0x0000000c006d7213 */ /* 0x000fe20000000000 */
[----:B------:R-:W-:Y:S02]  /*3e10*/  IMAD.MOV R6, RZ, RZ, -R6 ;  /* 0x000000ffff067224 */ /* 0x000fe400078e0a06 */
[----:B------:R-:W-:Y:S01]  /*3e20*/  @!P0 IMAD.MOV R183, RZ, RZ, -R183 ;  /* 0x000000ffffb78224 */ /* 0x000fe200078e0ab7 */
[----:B------:R-:W-:Y:S01]  /*3e30*/  ISETP.GE.AND P0, PT, R5, RZ, PT ;  /* 0x000000ff0500720c */ /* 0x000fe20003f06270 */
[----:B------:R-:W-:Y:S02]  /*3e40*/  @!P4 IMAD.IADD R191, R191, 0x1, -R0 ;  /* 0x00000001bfbfc824 */ /* 0x000fe400078e0a00 */
[C---:B------:R-:W-:Y:S02]  /*3e50*/  IMAD R197, R0.reuse, R6, R197 ;  /* 0x0000000600c57224 */ /* 0x040fe400078e02c5 */
[----:B------:R-:W-:Y:S01]  /*3e60*/  IMAD.HI.U32 R5, R3, R195, RZ ;  /* 0x000000c303057227 */ /* 0x000fe200078e00ff */
[----:B------:R-:W-:-:S03]  /*3e70*/  ISETP.GT.U32.AND P4, PT, R0, R191, PT ;  /* 0x000000bf0000720c */ /* 0x000fc60003f84070 */
[--C-:B------:R-:W-:Y:S01]  /*3e80*/  @!P3 IMAD.IADD R193, R193, 0x1, -R0.reuse ;  /* 0x00000001c1c1b824 */ /* 0x100fe200078e0a00 */
[C---:B------:R-:W-:Y:S01]  /*3e90*/  ISETP.GT.U32.AND P3, PT, R0.reuse, R197, PT ;  /* 0x000000c50000720c */ /* 0x040fe20003f64070 */
[----:B------:R-:W-:Y:S02]  /*3ea0*/  IMAD.MOV R5, RZ, RZ, -R5 ;  /* 0x000000ffff057224 */ /* 0x000fe400078e0a05 */
[----:B------:R-:W-:Y:S01]  /*3eb0*/  @!P2 IMAD.MOV R189, RZ, RZ, -R189 ;  /* 0x000000ffffbda224 */ /* 0x000fe200078e0abd */
[C---:B------:R-:W-:Y:S01]  /*3ec0*/  ISETP.GT.U32.AND P2, PT, R0.reuse, R193, PT ;  /* 0x000000c10000720c */ /* 0x040fe20003f44070 */
[----:B------:R-:W-:Y:S01]  /*3ed0*/  IMAD R195, R0, R5, R195 ;  /* 0x0000000500c37224 */ /* 0x000fe200078e02c3 */
[C---:B------:R-:W-:Y:S01]  /*3ee0*/  LOP3.LUT R5, R2.reuse, 0x138, RZ, 0xfc, !PT ;  /* 0x0000013802057812 */ /* 0x040fe200078efcff */
[----:B------:R-:W-:Y:S01]  /*3ef0*/  @!P6 IMAD.MOV R187, RZ, RZ, -R187 ;  /* 0x000000ffffbbe224 */ /* 0x000fe200078e0abb */
[----:B------:R-:W-:Y:S01]  /*3f00*/  ISETP.GE.AND P6, PT, R7, RZ, PT ;  /* 0x000000ff0700720c */ /* 0x000fe20003fc6270 */
[----:B------:R-:W-:Y:S01]  /*3f10*/  @!P4 IMAD.IADD R191, R191, 0x1, -R0 ;  /* 0x00000001bfbfc824 */ /* 0x000fe200078e0a00 */
[----:B------:R-:W-:Y:S01]  /*3f20*/  IABS R199, R5 ;  /* 0x0000000500c77213 */ /* 0x000fe20000000000 */
[----:B------:R-:W-:Y:S01]  /*3f30*/  IMAD.HI.U32 R6, R3, R203, RZ ;  /* 0x000000cb03067227 */ /* 0x000fe200078e00ff */
[----:B------:R-:W-:-:S02]  /*3f40*/  LOP3.LUT R7, R2, 0x13c, RZ, 0xfc, !PT ;  /* 0x0000013c02077812 */ /* 0x000fc400078efcff */
[C---:B------:R-:W-:Y:S01]  /*3f50*/  ISETP.GT.U32.AND P4, PT, R0.reuse, R195, PT ;  /* 0x000000c30000720c */ /* 0x040fe20003f84070 */
[----:B------:R-:W-:Y:S01]  /*3f60*/  @!P3 IMAD.IADD R197, R197, 0x1, -R0 ;  /* 0x00000001c5c5b824 */ /* 0x000fe200078e0a00 */
[----:B------:R-:W-:Y:S01]  /*3f70*/  IABS R201, R7 ;  /* 0x0000000700c97213 */ /* 0x000fe20000000000 */
[----:B------:R-:W-:Y:S01]  /*3f80*/  @!P5 IMAD.MOV R191, RZ, RZ, -R191 ;  /* 0x000000ffffbfd224 */ /* 0x000fe200078e0abf */
[----:B------:R-:W-:Y:S01]  /*3f90*/  ISETP.GE.AND P5, PT, R5, RZ, PT ;  /* 0x000000ff0500720c */ /* 0x000fe20003fa6270 */
[----:B------:R-:W-:Y:S01]  /*3fa0*/  IMAD.HI.U32 R4, R3, R199, RZ ;  /* 0x000000c703047227 */ /* 0x000fe200078e00ff */
[----:B------:R-:W-:-:S03]  /*3fb0*/  ISETP.GT.U32.AND P3, PT, R0, R197, PT ;  /* 0x000000c50000720c */ /* 0x000fc60003f64070 */
[----:B------:R-:W-:-:S04]  /*3fc0*/  IMAD.HI.U32 R5, R3, R205, RZ ;  /* 0x000000cd03057227 */ /* 0x000fc800078e00ff */
[----:B------:R-:W-:Y:S02]  /*3fd0*/  IMAD.MOV R4, RZ, RZ, -R4 ;  /* 0x000000ffff047224 */ /* 0x000fe400078e0a04 */
[----:B------:R-:W-:Y:S02]  /*3fe0*/  IMAD.MOV R5, RZ, RZ, -R5 ;  /* 0x000000ffff057224 */ /* 0x000fe400078e0a05 */
[C---:B------:R-:W-:Y:S02]  /*3ff0*/  IMAD R199, R0.reuse, R4, R199 ;  /* 0x0000000400c77224 */ /* 0x040fe400078e02c7 */
[----:B------:R-:W-:Y:S02]  /*4000*/  IMAD.MOV R6, RZ, RZ, -R6 ;  /* 0x000000ffff067224 */ /* 0x000fe400078e0a06 */
[----:B------:R-:W-:Y:S01]  /*4010*/  IMAD R205, R0, R5, R205 ;  /* 0x0000000500cd7224 */ /* 0x000fe200078e02cd */
[----:B------:R-:W-:Y:S01]  /*4020*/  LOP3.LUT R5, R2, 0x148, RZ, 0xfc, !PT ;  /* 0x0000014802057812 */ /* 0x000fe200078efcff */
[--C-:B------:R-:W-:Y:S01]  /*4030*/  @!P2 IMAD.IADD R193, R193, 0x1, -R0.reuse ;  /* 0x00000001c1c1a824 */ /* 0x100fe200078e0a00 */
[C---:B------:R-:W-:Y:S01]  /*4040*/  ISETP.GT.U32.AND P2, PT, R0.reuse, R199, PT ;  /* 0x000000c70000720c */ /* 0x040fe20003f44070 */
[C---:B------:R-:W-:Y:S01]  /*4050*/  IMAD R203, R0.reuse, R6, R203 ;  /* 0x0000000600cb7224 */ /* 0x040fe200078e02cb */
[----:B------:R-:W-:Y:S01]  /*4060*/  IABS R207, R5 ;  /* 0x0000000500cf7213 */ /* 0x000fe20000000000 */
[----:B------:R-:W-:Y:S01]  /*4070*/  @!P3 IMAD.IADD R197, R197, 0x1, -R0 ;  /* 0x00000001c5c5b824 */ /* 0x000fe200078e0a00 */
[----:B------:R-:W-:Y:S01]  /*4080*/  ISETP.GT.U32.AND P3, PT, R0, R205, PT ;  /* 0x000000cd0000720c */ /* 0x000fe20003f64070 */
[----:B------:R-:W-:Y:S01]  /*4090*/  IMAD.HI.U32 R4, R3, R201, RZ ;  /* 0x000000c903047227 */ /* 0x000fe200078e00ff */
[----:B------:R-:W-:-:S03]  /*40a0*/  LOP3.LUT R6, R2, 0x14c, RZ, 0xfc, !PT ;  /* 0x0000014c02067812 */ /* 0x000fc600078efcff */
[----:B------:R-:W-:Y:S01]  /*40b0*/  @!P6 IMAD.MOV R197, RZ, RZ, -R197 ;  /* 0x000000ffffc5e224 */ /* 0x000fe200078e0ac5 */
[C---:B------:R-:W-:Y:S01]  /*40c0*/  ISETP.GT.U32.AND P6, PT, R0.reuse, R203, PT ;  /* 0x000000cb0000720c */ /* 0x040fe20003fc4070 */
[----:B------:R-:W-:Y:S01]  /*40d0*/  IMAD.MOV R4, RZ, RZ, -R4 ;  /* 0x000000ffff047224 */ /* 0x000fe200078e0a04 */
[----:B------:R-:W-:Y:S01]  /*40e0*/  IABS R209, R6 ;  /* 0x0000000600d17213 */ /* 0x000fe20000000000 */
[----:B------:R-:W-:Y:S02]  /*40f0*/  @!P2 IMAD.IADD R199, R199, 0x1, -R0 ;  /* 0x00000001c7c7a824 */ /* 0x000fe400078e0a00 */
[----:B------:R-:W-:Y:S02]  /*4100*/  IMAD R201, R0, R4, R201 ;  /* 0x0000000400c97224 */ /* 0x000fe400078e02c9 */
[----:B------:R-:W-:-:S03]  /*4110*/  IMAD.HI.U32 R4, R3, R207, RZ ;  /* 0x000000cf03047227 */ /* 0x000fc600078e00ff */
[C---:B------:R-:W-:Y:S01]  /*4120*/  ISETP.GT.U32.AND P2, PT, R0.reuse, R201, PT ;  /* 0x000000c90000720c */ /* 0x040fe20003f44070 */
[--C-:B------:R-:W-:Y:S02]  /*4130*/  @!P3 IMAD.IADD R205, R205, 0x1, -R0.reuse ;  /* 0x00000001cdcdb824 */ /* 0x100fe400078e0a00 */
[----:B------:R-:W-:Y:S02]  /*4140*/  @!P4 IMAD.IADD R195, R195, 0x1, -R0 ;  /* 0x00000001c3c3c824 */ /* 0x000fe400078e0a00 */
[----:B------:R-:W-:Y:S02]  /*4150*/  IMAD.MOV R4, RZ, RZ, -R4 ;  /* 0x000000ffff047224 */ /* 0x000fe400078e0a04 */
[----:B------:R-:W-:Y:S01]  /*4160*/  @!P1 IMAD.MOV R193, RZ, RZ, -R193 ;  /* 0x000000ffffc19224 */ /* 0x000fe200078e0ac1 */
[C---:B------:R-:W-:Y:S01]  /*4170*/  ISETP.GT.U32.AND P1, PT, R0.reuse, R199, PT ;  /* 0x000000c70000720c */ /* 0x040fe20003f24070 */
[----:B------:R-:W-:Y:S01]  /*4180*/  @!P6 IMAD.IADD R203, R203, 0x1, -R0 ;  /* 0x00000001cbcbe824 */ /* 0x000fe200078e0a00 */
[C---:B------:R-:W-:Y:S01]  /*4190*/  ISETP.GT.U32.AND P6, PT, R0.reuse, R205, PT ;  /* 0x000000cd0000720c */ /* 0x040fe20003fc4070 */
[C---:B------:R-:W-:Y:S01]  /*41a0*/  IMAD R207, R0.reuse, R4, R207 ;  /* 0x0000000400cf7224 */ /* 0x040fe200078e02cf */
[----:B------:R-:W-:Y:S01]  /*41b0*/  ISETP.GT.U32.AND P4, PT, R0, R195, PT ;  /* 0x000000c30000720c */ /* 0x000fe20003f84070 */
[----:B------:R-:W-:-:S04]  /*41c0*/  IMAD.HI.U32 R4, R3, R209, RZ ;  /* 0x000000d103047227 */ /* 0x000fc800078e00ff */
[----:B------:R-:W-:Y:S02]  /*41d0*/  IMAD.MOV R4, RZ, RZ, -R4 ;  /* 0x000000ffff047224 */ /* 0x000fe400078e0a04 */
[--C-:B------:R-:W-:Y:S01]  /*41e0*/  @!P2 IMAD.IADD R201, R201, 0x1, -R0.reuse ;  /* 0x00000001c9c9a824 */ /* 0x100fe200078e0a00 */
[----:B------:R-:W-:Y:S01]  /*41f0*/  ISETP.GE.AND P2, PT, R5, RZ, PT ;  /* 0x000000ff0500720c */ /* 0x000fe20003f46270 */
[C---:B------:R-:W-:Y:S02]  /*4200*/  IMAD R209, R0.reuse, R4, R209 ;  /* 0x0000000400d17224 */ /* 0x040fe400078e02d1 */
[--C-:B------:R-:W-:Y:S01]  /*4210*/  @!P1 IMAD.IADD R199, R199, 0x1, -R0.reuse ;  /* 0x00000001c7c79824 */ /* 0x100fe200078e0a00 */
[----:B------:R-:W-:Y:S01]  /*4220*/  ISETP.GE.AND P1, PT, R9, RZ, PT ;  /* 0x000000ff0900720c */ /* 0x000fe20003f26270 */
[--C-:B------:R-:W-:Y:S01]  /*4230*/  @!P6 IMAD.IADD R205, R205, 0x1, -R0.reuse ;  /* 0x00000001cdcde824 */ /* 0x100fe200078e0a00 */
[----:B------:R-:W-:Y:S01]  /*4240*/  ISETP.GT.U32.AND P6, PT, R0, R209, PT ;  /* 0x000000d10000720c */ /* 0x000fe20003fc4070 */
[----:B------:R-:W-:Y:S01]  /*4250*/  @!P4 IMAD.IADD R195, R195, 0x1, -R0 ;  /* 0x00000001c3c3c824 */ /* 0x000fe200078e0a00 */
[----:B------:R-:W-:Y:S01]  /*4260*/  ISETP.GE.AND P4, PT, R7, RZ, PT ;  /* 0x000000ff0700720c */ /* 0x000fe20003f86270 */
[----:B------:R-:W-:Y:S01]  /*4270*/  @!P5 IMAD.MOV R199, RZ, RZ, -R199 ;  /* 0x000000ffffc7d224 */ /* 0x000fe200078e0ac7 */
[----:B------:R-:W-:Y:S01]  /*4280*/  LOP3.LUT R7, R2, 0x150, RZ, 0xfc, !PT ;  /* 0x0000015002077812 */ /* 0x000fe200078efcff */
[----:B------:R-:W-:Y:S01]  /*4290*/  @!P0 IMAD.MOV R195, RZ, RZ, -R195 ;  /* 0x000000ffffc38224 */ /* 0x000fe200078e0ac3 */
[----:B------:R-:W-:-:S02]  /*42a0*/  ISETP.GT.U32.AND P5, PT, R0, R203, PT ;  /* 0x000000cb0000720c */ /* 0x000fc40003fa4070 */
[----:B------:R-:W-:Y:S02]  /*42b0*/  ISETP.GE.AND P0, PT, R8, RZ, PT ;  /* 0x000000ff0800720c */ /* 0x000fe40003f06270 */
[----:B------:R-:W-:Y:S02]  /*42c0*/  LOP3.LUT R8, R2, 0x154, RZ, 0xfc, !PT ;  /* 0x0000015402087812 */ /* 0x000fe400078efcff */
[----:B------:R-:W-:Y:S01]  /*42d0*/  IABS R211, R7 ;  /* 0x0000000700d37213 */ /* 0x000fe20000000000 */
[----:B------:R-:W-:Y:S01]  /*42e0*/  @!P6 IMAD.IADD R209, R209, 0x1, -R0 ;  /* 0x00000001d1d1e824 */ /* 0x000fe200078e0a00 */
[----:B------:R-:W-:Y:S02]  /*42f0*/  ISETP.GT.U32.AND P3, PT, R0, R201, PT ;  /* 0x000000c90000720c */ /* 0x000fe40003f64070 */
[----:B------:R-:W-:Y:S01]  /*4300*/  LOP3.LUT R9, R2, 0x158, RZ, 0xfc, !PT ;  /* 0x0000015802097812 */ /* 0x000fe200078efcff */
[----:B------:R-:W-:Y:S01]  /*4310*/  IMAD.HI.U32 R4, R3, R211, RZ ;  /* 0x000000d303047227 */ /* 0x000fe200078e00ff */
[----:B------:R-:W-:-:S02]  /*4320*/  IABS R215, R8 ;  /* 0x0000000800d77213 */ /* 0x000fc40000000000 */
[----:B------:R-:W-:Y:S01]  /*4330*/  IABS R213, R9 ;  /* 0x0000000900d57213 */ /* 0x000fe20000000000 */
[----:B------:R-:W-:Y:S01]  /*4340*/  IMAD.MOV R4, RZ, RZ, -R4 ;  /* 0x000000ffff047224 */ /* 0x000fe200078e0a04 */
[----:B------:R-:W-:Y:S01]  /*4350*/  ISETP.GT.U32.AND P6, PT, R0, R209, PT ;  /* 0x000000d10000720c */ /* 0x000fe20003fc4070 */
[----:B------:R-:W-:-:S04]  /*4360*/  IMAD.HI.U32 R5, R3, R215, RZ ;  /* 0x000000d703057227 */ /* 0x000fc800078e00ff */
[----:B------:R-:W-:Y:S01]  /*4370*/  @!P5 IMAD.IADD R203, R203, 0x1, -R0 ;  /* 0x00000001cbcbd824 */ /* 0x000fe200078e0a00 */
[----:B------:R-:W-:Y:S01]  /*4380*/  ISETP.GE.AND P5, PT, R6, RZ, PT ;  /* 0x000000ff0600720c */ /* 0x000fe20003fa6270 */
[----:B------:R-:W-:-:S04]  /*4390*/  IMAD.HI.U32 R6, R3, R213, RZ ;  /* 0x000000d503067227 */ /* 0x000fc800078e00ff */
[----:B------:R-:W-:Y:S02]  /*43a0*/  IMAD.MOV R5, RZ, RZ, -R5 ;  /* 0x000000ffff057224 */ /* 0x000fe400078e0a05 */
[C---:B------:R-:W-:Y:S02]  /*43b0*/  IMAD R211, R0.reuse, R4, R211 ;  /* 0x0000000400d37224 */ /* 0x040fe400078e02d3 */
[----:B------:R-:W-:Y:S01]  /*43c0*/  @!P3 IMAD.IADD R201, R201, 0x1, -R0 ;  /* 0x00000001c9c9b824 */ /* 0x000fe200078e0a00 */
[C---:B------:R-:W-:Y:S01]  /*43d0*/  ISETP.GT.U32.AND P3, PT, R0.reuse, R207, PT ;  /* 0x000000cf0000720c */ /* 0x040fe20003f64070 */
[----:B------:R-:W-:Y:S02]  /*43e0*/  IMAD.MOV R6, RZ, RZ, -R6 ;  /* 0x000000ffff067224 */ /* 0x000fe400078e0a06 */
[C---:B------:R-:W-:Y:S02]  /*43f0*/  IMAD R215, R0.reuse, R5, R215 ;  /* 0x0000000500d77224 */ /* 0x040fe400078e02d7 */
[----:B------:R-:W-:Y:S01]  /*4400*/  @!P0 IMAD.MOV R205, RZ, RZ, -R205 ;  /* 0x000000ffffcd8224 */ /* 0x000fe200078e0acd */
[C---:B------:R-:W-:Y:S01]  /*4410*/  ISETP.GT.U32.AND P0, PT, R0.reuse, R211, PT ;  /* 0x000000d30000720c */ /* 0x040fe20003f04070 */
[----:B------:R-:W-:Y:S01]  /*4420*/  IMAD R213, R0, R6, R213 ;  /* 0x0000000600d57224 */ /* 0x000fe200078e02d5 */
[----:B------:R-:W-:Y:S01]  /*4430*/  LOP3.LUT R6, R2, 0x15c, RZ, 0xfc, !PT ;  /* 0x0000015c02067812 */ /* 0x000fe200078efcff */
[----:B------:R-:W-:Y:S01]  /*4440*/  @!P1 IMAD.MOV R203, RZ, RZ, -R203 ;  /* 0x000000ffffcb9224 */ /* 0x000fe200078e0acb */
[C---:B------:R-:W-:Y:S01]  /*4450*/  ISETP.GT.U32.AND P1, PT, R0.reuse, R215, PT ;  /* 0x000000d70000720c */ /* 0x040fe20003f24070 */
[--C-:B------:R-:W-:Y:S01]  /*4460*/  @!P6 IMAD.IADD R209, R209, 0x1, -R0.reuse ;  /* 0x00000001d1d1e824 */ /* 0x100fe200078e0a00 */
[----:B------:R-:W-:Y:S01]  /*4470*/  ISETP.GT.U32.AND P6, PT, R0, R213, PT ;  /* 0x000000d50000720c */ /* 0x000fe20003fc4070 */
[--C-:B------:R-:W-:Y:S01]  /*4480*/  @!P3 IMAD.IADD R207, R207, 0x1, -R0.reuse ;  /* 0x00000001cfcfb824 */ /* 0x100fe200078e0a00 */
[----:B------:R-:W-:Y:S01]  /*4490*/  ISETP.GE.AND P3, PT, R7, RZ, PT ;  /* 0x000000ff0700720c */ /* 0x000fe20003f66270 */
[----:B------:R-:W-:Y:S01]  /*44a0*/  @!P4 IMAD.MOV R201, RZ, RZ, -R201 ;  /* 0x000000ffffc9c224 */ /* 0x000fe200078e0ac9 */
[----:B------:R-:W-:Y:S01]  /*44b0*/  IABS R217, R6 ;  /* 0x0000000600d97213 */ /* 0x000fe20000000000 */
[----:B------:R-:W-:Y:S01]  /*44c0*/  @!P5 IMAD.MOV R209, RZ, RZ, -R209 ;  /* 0x000000ffffd1d224 */ /* 0x000fe200078e0ad1 */
[----:B------:R-:W-:Y:S01]  /*44d0*/  LOP3.LUT R7, R2, 0x160, RZ, 0xfc, !PT ;  /* 0x0000016002077812 */ /* 0x000fe200078efcff */
[----:B------:R-:W-:Y:S01]  /*44e0*/  @!P0 IMAD.IADD R211, R211, 0x1, -R0 ;  /* 0x00000001d3d38824 */ /* 0x000fe200078e0a00 */
[----:B------:R-:W-:Y:S01]  /*44f0*/  ISETP.GT.U32.AND P4, PT, R0, R207, PT ;  /* 0x000000cf0000720c */ /* 0x000fe20003f84070 */
[----:B------:R-:W-:Y:S01]  /*4500*/  IMAD.HI.U32 R4, R3, R217, RZ ;  /* 0x000000d903047227 */ /* 0x000fe200078e00ff */
[----:B------:R-:W-:-:S02]  /*4510*/  IABS R219, R7 ;  /* 0x0000000700db7213 */ /* 0x000fc40000000000 */
[----:B------:R-:W-:Y:S01]  /*4520*/  ISETP.GE.AND P0, PT, R9, RZ, PT ;  /* 0x000000ff0900720c */ /* 0x000fe20003f06270 */
[--C-:B------:R-:W-:Y:S01]  /*4530*/  @!P1 IMAD.IADD R215, R215, 0x1, -R0.reuse ;  /* 0x00000001d7d79824 */ /* 0x100fe200078e0a00 */
[----:B------:R-:W-:Y:S01]  /*4540*/  ISETP.GT.U32.AND P1, PT, R0, R211, PT ;  /* 0x000000d30000720c */ /* 0x000fe20003f24070 */
[----:B------:R-:W-:Y:S01]  /*4550*/  @!P6 IMAD.IADD R213, R213, 0x1, -R0 ;  /* 0x00000001d5d5e824 */ /* 0x000fe200078e0a00 */
[----:B------:R-:W-:Y:S01]  /*4560*/  LOP3.LUT R9, R2, 0x168, RZ, 0xfc, !PT ;  /* 0x0000016802097812 */ /* 0x000fe200078efcff */
[----:B------:R-:W-:Y:S01]  /*4570*/  IMAD.MOV R5, RZ, RZ, -R4 ;  /* 0x000000ffff057224 */ /* 0x000fe200078e0a04 */
[----:B------:R-:W-:Y:S01]  /*4580*/  ISETP.GT.U32.AND P6, PT, R0, R215, PT ;  /* 0x000000d70000720c */ /* 0x000fe20003fc4070 */
[----:B------:R-:W-:Y:S01]  /*4590*/  IMAD.HI.U32 R4, R3, R219, RZ ;  /* 0x000000db03047227 */ /* 0x000fe200078e00ff */
[----:B------:R-:W-:-:S03]  /*45a0*/  IABS R223, R9 ;  /* 0x0000000900df7213 */ /* 0x000fc60000000000 */
[C---:B------:R-:W-:Y:S02]  /*45b0*/  IMAD R217, R0.reuse, R5, R217 ;  /* 0x0000000500d97224 */ /* 0x040fe400078e02d9 */
[----:B------:R-:W-:Y:S02]  /*45c0*/  IMAD.MOV R4, RZ, RZ, -R4 ;  /* 0x000000ffff047224 */ /* 0x000fe400078e0a04 */
[--C-:B------:R-:W-:Y:S01]  /*45d0*/  @!P1 IMAD.IADD R211, R211, 0x1, -R0.reuse ;  /* 0x00000001d3d39824 */ /* 0x100fe200078e0a00 */
[C---:B------:R-:W-:Y:S01]  /*45e0*/  ISETP.GT.U32.AND P1, PT, R0.reuse, R217, PT ;  /* 0x000000d90000720c */ /* 0x040fe20003f24070 */
[----:B------:R-:W-:Y:S02]  /*45f0*/  IMAD R219, R0, R4, R219 ;  /* 0x0000000400db7224 */ /* 0x000fe400078e02db */
[--C-:B------:R-:W-:Y:S01]  /*4600*/  @!P4 IMAD.IADD R207, R207, 0x1, -R0.reuse ;  /* 0x00000001cfcfc824 */ /* 0x100fe200078e0a00 */
[----:B------:R-:W-:Y:S01]  /*4610*/  ISETP.GE.AND P4, PT, R8, RZ, PT ;  /* 0x000000ff0800720c */ /* 0x000fe20003f86270 */
[----:B------:R-:W-:Y:S01]  /*4620*/  @!P6 IMAD.IADD R215, R215, 0x1, -R0 ;  /* 0x00000001d7d7e824 */ /* 0x000fe200078e0a00 */
[----:B------:R-:W-:Y:S01]  /*4630*/  ISETP.GT.U32.AND P6, PT, R0, R219, PT ;  /* 0x000000db0000720c */ /* 0x000fe20003fc4070 */
[----:B------:R-:W-:Y:S01]  /*4640*/  @!P2 IMAD.MOV R207, RZ, RZ, -R207 ;  /* 0x000000ffffcfa224 */ /* 0x000fe200078e0acf */
[----:B------:R-:W-:Y:S01]  /*4650*/  LOP3.LUT R8, R2, 0x164, RZ, 0xfc, !PT ;  /* 0x0000016402087812 */ /* 0x000fe200078efcff */
[----:B------:R-:W-:Y:S01]  /*4660*/  @!P3 IMAD.MOV R211, RZ, RZ, -R211 ;  /* 0x000000ffffd3b224 */ /* 0x000fe200078e0ad3 */
[----:B------:R-:W-:-:S02]  /*4670*/  ISETP.GT.U32.AND P2, PT, R0, R213, PT ;  /* 0x000000d50000720c */ /* 0x000fc40003f44070 */
[----:B------:R-:W-:Y:S01]  /*4680*/  IABS R221, R8 ;  /* 0x0000000800dd7213 */ /* 0x000fe20000000000 */
[----:B------:R-:W-:Y:S01]  /*4690*/  @!P1 IMAD.IADD R217, R217, 0x1, -R0 ;  /* 0x00000001d9d99824 */ /* 0x000fe200078e0a00 */
[----:B------:R-:W-:Y:S02]  /*46a0*/  ISETP.GE.AND P1, PT, R7, RZ, PT ;  /* 0x000000ff0700720c */ /* 0x000fe40003f26270 */
[----:B------:R-:W-:Y:S01]  /*46b0*/  LOP3.LUT R7, R2, 0x178, RZ, 0xfc, !PT ;  /* 0x0000017802077812 */ /* 0x000fe200078efcff */
[----:B------:R-:W-:-:S03]  /*46c0*/  IMAD.HI.U32 R4, R3, R221, RZ ;  /* 0x000000dd03047227 */ /* 0x000fc600078e00ff */
[----:B------:R-:W-:Y:S01]  /*46d0*/  IABS R231, R7 ;  /* 0x0000000700e77213 */ /* 0x000fe20000000000 */
[----:B------:R-:W-:Y:S01]  /*46e0*/  @!P6 IMAD.IADD R219, R219, 0x1, -R0 ;  /* 0x00000001dbdbe824 */ /* 0x000fe200078e0a00 */
[C---:B------:R-:W-:Y:S01]  /*46f0*/  ISETP.GT.U32.AND P6, PT, R0.reuse, R217, PT ;  /* 0x000000d90000720c */ /* 0x040fe20003fc4070 */
[----:B------:R-:W-:Y:S02]  /*4700*/  IMAD.MOV R5, RZ, RZ, -R4 ;  /* 0x000000ffff057224 */ /* 0x000fe400078e0a04 */
[----:B------:R-:W-:Y:S01]  /*4710*/  IMAD.HI.U32 R4, R3, R223, RZ ;  /* 0x000000df03047227 */ /* 0x000fe200078e00ff */
[----:B------:R-:W-:-:S03]  /*4720*/  ISETP.GT.U32.AND P3, PT, R0, R219, PT ;  /* 0x000000db0000720c */ /* 0x000fc60003f64070 */
[C---:B------:R-:W-:Y:S02]  /*4730*/  IMAD R221, R0.reuse, R5, R221 ;  /* 0x0000000500dd7224 */ /* 0x040fe400078e02dd */
[----:B------:R-:W-:Y:S02]  /*4740*/  IMAD.MOV R5, RZ, RZ, -R4 ;  /* 0x000000ffff057224 */ /* 0x000fe400078e0a04 */
[----:B------:R-:W-:Y:S01]  /*4750*/  IMAD.HI.U32 R4, R3, R227, RZ ;  /* 0x000000e303047227 */ /* 0x000fe200078e00ff */
[----:B------:R-:W-:-:S03]  /*4760*/  ISETP.GT.U32.AND P5, PT, R0, R221, PT ;  /* 0x000000dd0000720c */ /* 0x000fc60003fa4070 */
[----:B------:R-:W-:Y:S01]  /*4770*/  IMAD R223, R0, R5, R223 ;  /* 0x0000000500df7224 */ /* 0x000fe200078e02df */
[----:B------:R-:W-:Y:S01]  /*4780*/  LOP3.LUT R5, R2, 0x170, RZ, 0xfc, !PT ;  /* 0x0000017002057812 */ /* 0x000fe200078efcff */
[----:B------:R-:W-:Y:S02]  /*4790*/  @!P6 IMAD.IADD R217, R217, 0x1, -R0 ;  /* 0x00000001d9d9e824 */ /* 0x000fe400078e0a00 */
[----:B------:R-:W-:Y:S01]  /*47a0*/  IMAD.MOV R4, RZ, RZ, -R4 ;  /* 0x000000ffff047224 */ /* 0x000fe200078e0a04 */
[C---:B------:R-:W-:Y:S01]  /*47b0*/  ISETP.GT.U32.AND P6, PT, R0.reuse, R223, PT ;  /* 0x000000df0000720c */ /* 0x040fe20003fc4070 */
[--C-:B------:R-:W-:Y:S01]  /*47c0*/  @!P2 IMAD.IADD R213, R213, 0x1, -R0.reuse ;  /* 0x00000001d5d5a824 */ /* 0x100fe200078e0a00 */
[----:B------:R-:W-:Y:S01]  /*47d0*/  IABS R225, R5 ;  /* 0x0000000500e17213 */ /* 0x000fe20000000000 */
[----:B------:R-:W-:Y:S01]  /*47e0*/  IMAD R227, R0, R4, R227 ;  /* 0x0000000400e37224 */ /* 0x000fe200078e02e3 */
[----:B------:R-:W-:Y:S01]  /*47f0*/  ISETP.GE.AND P2, PT, R6, RZ, PT ;  /* 0x000000ff0600720c */ /* 0x000fe20003f46270 */
[----:B------:R-:W-:Y:S01]  /*4800*/  @!P5 IMAD.IADD R221, R221, 0x1, -R0 ;  /* 0x00000001ddddd824 */ /* 0x000fe200078e0a00 */
[----:B------:R-:W-:Y:S01]  /*4810*/  LOP3.LUT R6, R2, 0x174, RZ, 0xfc, !PT ;  /* 0x0000017402067812 */ /* 0x000fe200078efcff */
[----:B------:R-:W-:Y:S01]  /*4820*/  IMAD.HI.U32 R4, R3, R225, RZ ;  /* 0x000000e103047227 */ /* 0x000fe200078e00ff */
[----:B------:R-:W-:-:S02]  /*4830*/  ISETP.GE.AND P5, PT, R5, RZ, PT ;  /* 0x000000ff0500720c */ /* 0x000fc40003fa6270 */
[----:B------:R-:W-:Y:S01]  /*4840*/  IABS R229, R6 ;  /* 0x0000000600e57213 */ /* 0x000fe20000000000 */
        /* <DEDUP_REMOVED lines=8> */
[C---:B------:R-:W-:Y:S01]  /*48d0*/  IMAD R225, R0.reuse, R4, R225 ;  /* 0x0000000400e17224 */ /* 0x040fe200078e02e1 */
[----:B------:R-:W-:Y:S01]  /*48e0*/  IABS R239, R10 ;  /* 0x0000000a00ef7213 */ /* 0x000fe20000000000 */
[----:B------:R-:W-:Y:S01]  /*48f0*/  @!P2 IMAD.MOV R217, RZ, RZ, -R217 ;  /* 0x000000ffffd9a224 */ /* 0x000fe200078e0ad9 */
[----:B------:R-:W-:Y:S01]  /*4900*/  ISETP.GT.U32.AND P2, PT, R0, R223, PT ;  /* 0x000000df0000720c */ /* 0x000fe20003f44070 */
[----:B------:R-:W-:Y:S01]  /*4910*/  @!P4 IMAD.MOV R215, RZ, RZ, -R215 ;  /* 0x000000ffffd7c224 */ /* 0x000fe200078e0ad7 */
[----:B------:R-:W-:Y:S01]  /*4920*/  ISETP.GE.AND P4, PT, R8, RZ, PT ;  /* 0x000000ff0800720c */ /* 0x000fe20003f86270 */
[----:B------:R-:W-:Y:S01]  /*4930*/  @!P0 IMAD.MOV R213, RZ, RZ, -R213 ;  /* 0x000000ffffd58224 */ /* 0x000fe200078e0ad5 */
[----:B------:R-:W-:Y:S01]  /*4940*/  ISETP.GE.AND P0, PT, R9, RZ, PT ;  /* 0x000000ff0900720c */ /* 0x000fe20003f06270 */
[----:B------:R-:W-:Y:S01]  /*4950*/  @!P6 IMAD.IADD R221, R221, 0x1, -R0 ;  /* 0x00000001dddde824 */ /* 0x000fe200078e0a00 */
[----:B------:R-:W-:Y:S01]  /*4960*/  ISETP.GT.U32.AND P6, PT, R0, R225, PT ;  /* 0x000000e10000720c */ /* 0x000fe20003fc4070 */
[----:B------:R-:W-:Y:S01]  /*4970*/  IMAD.HI.U32 R4, R3, R229, RZ ;  /* 0x000000e503047227 */ /* 0x000fe200078e00ff */
[----:B------:R-:W-:-:S02]  /*4980*/  LOP3.LUT R8, R2, 0x17c, RZ, 0xfc, !PT ;  /* 0x0000017c02087812 */ /* 0x000fc400078efcff */
[----:B------:R-:W-:Y:S01]  /*4990*/  LOP3.LUT R9, R2, 0x184, RZ, 0xfc, !PT ;  /* 0x0000018402097812 */ /* 0x000fe200078efcff */
[--C-:B------:R-:W-:Y:S01]  /*49a0*/  @!P1 IMAD.IADD R227, R227, 0x1, -R0.reuse ;  /* 0x00000001e3e39824 */ /* 0x100fe200078e0a00 */
[----:B------:R-:W-:Y:S01]  /*49b0*/  IABS R233, R8 ;  /* 0x0000000800e97213 */ /* 0x000fe20000000000 */
[--C-:B------:R-:W-:Y:S01]  /*49c0*/  @!P2 IMAD.IADD R223, R223, 0x1, -R0.reuse ;  /* 0x00000001dfdfa824 */ /* 0x100fe200078e0a00 */
[----:B------:R-:W-:Y:S01]  /*49d0*/  ISETP.GE.AND P2, PT, R6, RZ, PT ;  /* 0x000000ff0600720c */ /* 0x000fe20003f46270 */
[----:B------:R-:W-:Y:S01]  /*49e0*/  IMAD.HI.U32 R5, R3, R231, RZ ;  /* 0x000000e703057227 */ /* 0x000fe200078e00ff */
[----:B------:R-:W-:Y:S02]  /*49f0*/  ISETP.GE.AND P1, PT, R7, RZ, PT ;  /* 0x000000ff0700720c */ /* 0x000fe40003f26270 */
[----:B------:R-:W-:Y:S01]  /*4a00*/  LOP3.LUT R7, R2, 0x180, RZ, 0xfc, !PT ;  /* 0x0000018002077812 */ /* 0x000fe200078efcff */
[----:B------:R-:W-:Y:S01]  /*4a10*/  @!P6 IMAD.IADD R225, R225, 0x1, -R0 ;  /* 0x00000001e1e1e824 */ /* 0x000fe200078e0a00 */
[C---:B------:R-:W-:Y:S01]  /*4a20*/  ISETP.GT.U32.AND P6, PT, R0.reuse, R227, PT ;  /* 0x000000e30000720c */ /* 0x040fe20003fc4070 */
[----:B------:R-:W-:Y:S01]  /*4a30*/  IMAD.MOV R6, RZ, RZ, -R4 ;  /* 0x000000ffff067224 */ /* 0x000fe200078e0a04 */
[----:B------:R-:W-:Y:S01]  /*4a40*/  IABS R235, R7 ;  /* 0x0000000700eb7213 */ /* 0x000fe20000000000 */
[----:B------:R-:W-:Y:S01]  /*4a50*/  IMAD.MOV R5, RZ, RZ, -R5 ;  /* 0x000000ffff057224 */ /* 0x000fe200078e0a05 */
[----:B------:R-:W-:Y:S01]  /*4a60*/  IABS R237, R9 ;  /* 0x0000000900ed7213 */ /* 0x000fe20000000000 */
[----:B------:R-:W-:-:S02]  /*4a70*/  IMAD R229, R0, R6, R229 ;  /* 0x0000000600e57224 */ /* 0x000fc400078e02e5 */
[----:B------:R-:W-:Y:S01]  /*4a80*/  @!P4 IMAD.MOV R221, RZ, RZ, -R221 ;  /* 0x000000ffffddc224 */ /* 0x000fe200078e0add */
[----:B------:R-:W-:Y:S01]  /*4a90*/  ISETP.GT.U32.AND P4, PT, R0, R225, PT ;  /* 0x000000e10000720c */ /* 0x000fe20003f84070 */
[----:B------:R-:W-:-:S04]  /*4aa0*/  IMAD.HI.U32 R4, R3, R233, RZ ;  /* 0x000000e903047227 */ /* 0x000fc800078e00ff */
[C---:B------:R-:W-:Y:S02]  /*4ab0*/  IMAD R231, R0.reuse, R5, R231 ;  /* 0x0000000500e77224 */ /* 0x040fe400078e02e7 */
[----:B------:R-:W-:Y:S01]  /*4ac0*/  @!P0 IMAD.MOV R223, RZ, RZ, -R223 ;  /* 0x000000ffffdf8224 */ /* 0x000fe200078e0adf */
[C---:B------:R-:W-:Y:S01]  /*4ad0*/  ISETP.GT.U32.AND P0, PT, R0.reuse, R229, PT ;  /* 0x000000e50000720c */ /* 0x040fe20003f04070 */
[----:B------:R-:W-:Y:S02]  /*4ae0*/  IMAD.MOV R4, RZ, RZ, -R4 ;  /* 0x000000ffff047224 */ /* 0x000fe400078e0a04 */
[--C-:B------:R-:W-:Y:S01]  /*4af0*/  @!P6 IMAD.IADD R227, R227, 0x1, -R0.reuse ;  /* 0x00000001e3e3e824 */ /* 0x100fe200078e0a00 */
[C---:B------:R-:W-:Y:S01]  /*4b00*/  ISETP.GT.U32.AND P6, PT, R0.reuse, R231, PT ;  /* 0x000000e70000720c */ /* 0x040fe20003fc4070 */
[----:B------:R-:W-:Y:S02]  /*4b10*/  IMAD R233, R0, R4, R233 ;  /* 0x0000000400e97224 */ /* 0x000fe400078e02e9 */
[----:B------:R-:W-:-:S02]  /*4b20*/  @!P4 IMAD.IADD R225, R225, 0x1, -R0 ;  /* 0x00000001e1e1c824 */ /* 0x000fc400078e0a00 */
[----:B------:R-:W-:Y:S01]  /*4b30*/  IMAD.HI.U32 R4, R3, R235, RZ ;  /* 0x000000eb03047227 */ /* 0x000fe200078e00ff */
[----:B------:R-:W-:-:S03]  /*4b40*/  ISETP.GT.U32.AND P4, PT, R0, R233, PT ;  /* 0x000000e90000720c */ /* 0x000fc60003f84070 */
[----:B------:R-:W-:Y:S01]  /*4b50*/  @!P0 IMAD.IADD R229, R229, 0x1, -R0 ;  /* 0x00000001e5e58824 */ /* 0x000fe200078e0a00 */
[----:B------:R-:W-:Y:S01]  /*4b60*/  ISETP.GE.AND P0, PT, R8, RZ, PT ;  /* 0x000000ff0800720c */ /* 0x000fe20003f06270 */
[----:B------:R-:W-:Y:S02]  /*4b70*/  IMAD.MOV R4, RZ, RZ, -R4 ;  /* 0x000000ffff047224 */ /* 0x000fe400078e0a04 */
[----:B------:R-:W-:Y:S01]  /*4b80*/  @!P6 IMAD.IADD R231, R231, 0x1, -R0 ;  /* 0x00000001e7e7e824 */ /* 0x000fe200078e0a00 */
[----:B------:R-:W-:Y:S01]  /*4b90*/  ISETP.GT.U32.AND P6, PT, R0, R229, PT ;  /* 0x000000e50000720c */ /* 0x000fe20003fc4070 */
[----:B------:R-:W-:-:S04]  /*4ba0*/  IMAD.HI.U32 R5, R3, R237, RZ ;  /* 0x000000ed03057227 */ /* 0x000fc800078e00ff */
[----:B------:R-:W-:Y:S01]  /*4bb0*/  @!P4 IMAD.IADD R233, R233, 0x1, -R0 ;  /* 0x00000001e9e9c824 */ /* 0x000fe200078e0a00 */
[C---:B------:R-:W-:Y:S01]  /*4bc0*/  ISETP.GT.U32.AND P4, PT, R0.reuse, R231, PT ;  /* 0x000000e70000720c */ /* 0x040fe20003f84070 */
[----:B------:R-:W-:Y:S02]  /*4bd0*/  IMAD R235, R0, R4, R235 ;  /* 0x0000000400eb7224 */ /* 0x000fe400078e02eb */
[----:B------:R-:W-:Y:S02]  /*4be0*/  IMAD.MOV R6, RZ, RZ, -R5 ;  /* 0x000000ffff067224 */ /* 0x000fe400078e0a05 */
[----:B------:R-:W-:-:S04]  /*4bf0*/  IMAD.HI.U32 R4, R3, R239, RZ ;  /* 0x000000ef03047227 */ /* 0x000fc800078e00ff */
[----:B------:R-:W-:Y:S01]  /*4c00*/  @!P6 IMAD.IADD R229, R229, 0x1, -R0 ;  /* 0x00000001e5e5e824 */ /* 0x000fe200078e0a00 */
[C---:B------:R-:W-:Y:S01]  /*4c10*/  ISETP.GT.U32.AND P6, PT, R0.reuse, R235, PT ;  /* 0x000000eb0000720c */ /* 0x040fe20003fc4070 */
[----:B------:R-:W-:Y:S01]  /*4c20*/  IMAD R237, R0, R6, R237 ;  /* 0x0000000600ed7224 */ /* 0x000fe200078e02ed */
[----:B------:R-:W-:Y:S01]  /*4c30*/  LOP3.LUT R6, R2, 0x190, RZ, 0xfc, !PT ;  /* 0x0000019002067812 */ /* 0x000fe200078efcff */
[----:B------:R-:W-:Y:S02]  /*4c40*/  IMAD.MOV R4, RZ, RZ, -R4 ;  /* 0x000000ffff047224 */ /* 0x000fe400078e0a04 */
[----:B------:R-:W-:Y:S01]  /*4c50*/  @!P4 IMAD.IADD R231, R231, 0x1, -R0 ;  /* 0x00000001e7e7c824 */ /* 0x000fe200078e0a00 */
[C---:B------:R-:W-:Y:S01]  /*4c60*/  ISETP.GT.U32.AND P4, PT, R0.reuse, R237, PT ;  /* 0x000000ed0000720c */ /* 0x040fe20003f84070 */
[----:B------:R-:W-:Y:S01]  /*4c70*/  IMAD R239, R0, R4, R239 ;  /* 0x0000000400ef7224 */ /* 0x000fe200078e02ef */
[----:B------:R-:W-:Y:S01]  /*4c80*/  IABS R243, R6 ;  /* 0x0000000600f37213 */ /* 0x000fe20000000000 */
[----:B------:R-:W-:-:S04]  /*4c90*/  IMAD.HI.U32 R5, R3, R241, RZ ;  /* 0x000000f103057227 */ /* 0x000fc800078e00ff */
[----:B------:R-:W-:Y:S01]  /*4ca0*/  @!P3 IMAD.MOV R227, RZ, RZ, -R227 ;  /* 0x000000ffffe3b224 */ /* 0x000fe200078e0ae3 */
[C---:B------:R-:W-:Y:S01]  /*4cb0*/  ISETP.GT.U32.AND P3, PT, R0.reuse, R233, PT ;  /* 0x000000e90000720c */ /* 0x040fe20003f64070 */
[--C-:B------:R-:W-:Y:S01]  /*4cc0*/  @!P6 IMAD.IADD R235, R235, 0x1, -R0.reuse ;  /* 0x00000001ebebe824 */ /* 0x100fe200078e0a00 */
[C---:B------:R-:W-:Y:S01]  /*4cd0*/  ISETP.GT.U32.AND P6, PT, R0.reuse, R239, PT ;  /* 0x000000ef0000720c */ /* 0x040fe20003fc4070 */
[----:B------:R-:W-:Y:S02]  /*4ce0*/  IMAD.MOV R5, RZ, RZ, -R5 ;  /* 0x000000ffff057224 */ /* 0x000fe400078e0a05 */
[----:B------:R-:W-:Y:S01]  /*4cf0*/  @!P5 IMAD.MOV R225, RZ, RZ, -R225 ;  /* 0x000000ffffe1d224 */ /* 0x000fe200078e0ae1 */
[----:B------:R-:W-:Y:S01]  /*4d00*/  ISETP.GE.AND P5, PT, R7, RZ, PT ;  /* 0x000000ff0700720c */ /* 0x000fe20003fa6270 */
[----:B------:R-:W-:Y:S01]  /*4d10*/  IMAD R241, R0, R5, R241 ;  /* 0x0000000500f17224 */ /* 0x000fe200078e02f1 */
[----:B------:R-:W-:Y:S01]  /*4d20*/  LOP3.LUT R7, R2, 0x194, RZ, 0xfc, !PT ;  /* 0x0000019402077812 */ /* 0x000fe200078efcff */
[----:B------:R-:W-:-:S02]  /*4d30*/  @!P4 IMAD.IADD R237, R237, 0x1, -R0 ;  /* 0x00000001ededc824 */ /* 0x000fc400078e0a00 */
[----:B------:R-:W-:Y:S01]  /*4d40*/  @!P1 IMAD.MOV R231, RZ, RZ, -R231 ;  /* 0x000000ffffe79224 */ /* 0x000fe200078e0ae7 */
[C---:B------:R-:W-:Y:S01]  /*4d50*/  ISETP.GT.U32.AND P1, PT, R0.reuse, R241, PT ;  /* 0x000000f10000720c */ /* 0x040fe20003f24070 */
[--C-:B------:R-:W-:Y:S01]  /*4d60*/  @!P3 IMAD.IADD R233, R233, 0x1, -R0.reuse ;  /* 0x00000001e9e9b824 */ /* 0x100fe200078e0a00 */
[----:B------:R-:W-:Y:S01]  /*4d70*/  IABS R245, R7 ;  /* 0x0000000700f57213 */ /* 0x000fe20000000000 */
[----:B------:R-:W-:Y:S01]  /*4d80*/  @!P2 IMAD.MOV R229, RZ, RZ, -R229 ;  /* 0x000000ffffe5a224 */ /* 0x000fe200078e0ae5 */
[C---:B------:R-:W-:Y:S01]  /*4d90*/  ISETP.GT.U32.AND P4, PT, R0.reuse, R237, PT ;  /* 0x000000ed0000720c */ /* 0x040fe20003f84070 */
[----:B------:R-:W-:Y:S01]  /*4da0*/  @!P6 IMAD.IADD R239, R239, 0x1, -R0 ;  /* 0x00000001efefe824 */ /* 0x000fe200078e0a00 */
[----:B------:R-:W-:Y:S01]  /*4db0*/  ISETP.GE.AND P3, PT, R9, RZ, PT ;  /* 0x000000ff0900720c */ /* 0x000fe20003f66270 */
[C---:B------:R-:W-:Y:S01]  /*4dc0*/  IMAD.HI.U32 R5, R3.reuse, R245, RZ ;  /* 0x000000f503057227 */ /* 0x040fe200078e00ff */
[C---:B------:R-:W-:Y:S02]  /*4dd0*/  ISETP.GT.U32.AND P2, PT, R0.reuse, R235, PT ;  /* 0x000000eb0000720c */ /* 0x040fe40003f44070 */
[----:B------:R-:W-:Y:S01]  /*4de0*/  ISETP.GT.U32.AND P6, PT, R0, R239, PT ;  /* 0x000000ef0000720c */ /* 0x000fe20003fc4070 */
[----:B------:R-:W-:-:S04]  /*4df0*/  IMAD.HI.U32 R4, R3, R243, RZ ;  /* 0x000000f303047227 */ /* 0x000fc800078e00ff */
[----:B------:R-:W-:Y:S02]  /*4e00*/  IMAD.MOV R5, RZ, RZ, -R5 ;  /* 0x000000ffff057224 */ /* 0x000fe400078e0a05 */
[----:B------:R-:W-:Y:S01]  /*4e10*/  @!P0 IMAD.MOV R233, RZ, RZ, -R233 ;  /* 0x000000ffffe98224 */ /* 0x000fe200078e0ae9 */
[----:B------:R-:W-:Y:S01]  /*4e20*/  ISETP.GE.AND P0, PT, R10, RZ, PT ;  /* 0x000000ff0a00720c */ /* 0x000fe20003f06270 */
[----:B------:R-:W-:Y:S01]  /*4e30*/  @!P1 IMAD.IADD R241, R241, 0x1, -R0 ;  /* 0x00000001f1f19824 */ /* 0x000fe200078e0a00 */
[----:B------:R-:W-:Y:S01]  /*4e40*/  LOP3.LUT R10, R2, 0x1ac, RZ, 0xfc, !PT ;  /* 0x000001ac020a7812 */ /* 0x000fe200078efcff */
[----:B------:R-:W-:Y:S02]  /*4e50*/  IMAD.MOV R4, RZ, RZ, -R4 ;  /* 0x000000ffff047224 */ /* 0x000fe400078e0a04 */
[--C-:B------:R-:W-:Y:S01]  /*4e60*/  @!P4 IMAD.IADD R237, R237, 0x1, -R0.reuse ;  /* 0x00000001ededc824 */ /* 0x100fe200078e0a00 */
[C---:B------:R-:W-:Y:S01]  /*4e70*/  ISETP.GT.U32.AND P1, PT, R0.reuse, R241, PT ;  /* 0x000000f10000720c */ /* 0x040fe20003f24070 */
[----:B------:R-:W-:Y:S01]  /*4e80*/  IMAD R245, R0, R5, R245 ;  /* 0x0000000500f57224 */ /* 0x000fe200078e02f5 */
[----:B------:R-:W-:Y:S01]  /*4e90*/  LOP3.LUT R5, R2, 0x1a0, RZ, 0xfc, !PT ;  /* 0x000001a002057812 */ /* 0x000fe200078efcff */
[--C-:B------:R-:W-:Y:S01]  /*4ea0*/  @!P2 IMAD.IADD R235, R235, 0x1, -R0.reuse ;  /* 0x00000001ebeba824 */ /* 0x100fe200078e0a00 */
[----:B------:R-:W-:Y:S01]  /*4eb0*/  ISETP.GE.AND P2, PT, R11, RZ, PT ;  /* 0x000000ff0b00720c */ /* 0x000fe20003f46270 */
[----:B------:R-:W-:Y:S01]  /*4ec0*/  IMAD R243, R0, R4, R243 ;  /* 0x0000000400f37224 */ /* 0x000fe200078e02f3 */
[----:B------:R-:W-:Y:S01]  /*4ed0*/  LOP3.LUT R4, R2, 0x198, RZ, 0xfc, !PT ;  /* 0x0000019802047812 */ /* 0x000fe200078efcff */
[----:B------:R-:W-:Y:S01]  /*4ee0*/  @!P3 IMAD.MOV R237, RZ, RZ, -R237 ;  /* 0x000000ffffedb224 */ /* 0x000fe200078e0aed */
[C---:B------:R-:W-:Y:S01]  /*4ef0*/  ISETP.GT.U32.AND P3, PT, R0.reuse, R245, PT ;  /* 0x000000f50000720c */ /* 0x040fe20003f64070 */
[--C-:B------:R-:W-:Y:S01]  /*4f00*/  @!P6 IMAD.IADD R239, R239, 0x1, -R0.reuse ;  /* 0x00000001efefe824 */ /* 0x100fe200078e0a00 */
[----:B------:R-:W-:Y:S01]  /*4f10*/  IABS R247, R4 ;  /* 0x0000000400f77213 */ /* 0x000fe20000000000 */
[----:B------:R-:W-:Y:S01]  /*4f20*/  @!P5 IMAD.MOV R235, RZ, RZ, -R235 ;  /* 0x000000ffffebd224 */ /* 0x000fe200078e0aeb */
[----:B------:R-:W-:Y:S01]  /*4f30*/  ISETP.GT.U32.AND P5, PT, R0, R243, PT ;  /* 0x000000f30000720c */ /* 0x000fe20003fa4070 */
[----:B------:R-:W-:Y:S01]  /*4f40*/  @!P0 IMAD.MOV R239, RZ, RZ, -R239 ;  /* 0x000000ffffef8224 */ /* 0x000fe200078e0aef */
[----:B------:R-:W-:Y:S01]  /*4f50*/  ISETP.GE.AND P0, PT, R4, RZ, PT ;  /* 0x000000ff0400720c */ /* 0x000fe20003f06270 */
[----:B------:R-:W-:Y:S01]  /*4f60*/  @!P1 IMAD.IADD R241, R241, 0x1, -R0 ;  /* 0x00000001f1f19824 */ /* 0x000fe200078e0a00 */
[----:B------:R-:W-:-:S02]  /*4f70*/  LOP3.LUT R4, R2, 0x19c, RZ, 0xfc, !PT ;  /* 0x0000019c02047812 */ /* 0x000fc400078efcff */
[----:B------:R-:W-:Y:S01]  /*4f80*/  ISETP.GE.AND P6, PT, R7, RZ, PT ;  /* 0x000000ff0700720c */ /* 0x000fe20003fc6270 */
[----:B------:R-:W-:Y:S01]  /*4f90*/  @!P2 IMAD.MOV R241, RZ, RZ, -R241 ;  /* 0x000000fffff1a224 */ /* 0x000fe200078e0af1 */
[----:B------:R-:W-:Y:S01]  /*4fa0*/  ISETP.GE.AND P1, PT, R4, RZ, PT ;  /* 0x000000ff0400720c */ /* 0x000fe20003f26270 */
[--C-:B------:R-:W-:Y:S01]  /*4fb0*/  @!P3 IMAD.IADD R245, R245, 0x1, -R0.reuse ;  /* 0x00000001f5f5b824 */ /* 0x100fe200078e0a00 */
[----:B------:R-:W-:Y:S01]  /*4fc0*/  IABS R249, R4 ;  /* 0x0000000400f97213 */ /* 0x000fe20000000000 */
[----:B------:R-:W-:Y:S01]  /*4fd0*/  IMAD.HI.U32 R4, R3, R247, RZ ;  /* 0x000000f703047227 */ /* 0x000fe200078e00ff */
[----:B------:R-:W-:Y:S02]  /*4fe0*/  ISETP.GE.AND P4, PT, R6, RZ, PT ;  /* 0x000000ff0600720c */ /* 0x000fe40003f86270 */
[----:B------:R-:W-:Y:S01]  /*4ff0*/  ISETP.GT.U32.AND P3, PT, R0, R245, PT ;  /* 0x000000f50000720c */ /* 0x000fe20003f64070 */
[----:B------:R-:W-:Y:S01]  /*5000*/  @!P5 IMAD.IADD R243, R243, 0x1, -R0 ;  /* 0x00000001f3f3d824 */ /* 0x000fe200078e0a00 */
[----:B------:R-:W-:Y:S01]  /*5010*/  IABS R251, R5 ;  /* 0x0000000500fb7213 */ /* 0x000fe20000000000 */
[----:B------:R-:W-:Y:S01]  /*5020*/  IMAD.MOV R4, RZ, RZ, -R4 ;  /* 0x000000ffff047224 */ /* 0x000fe200078e0a04 */
[----:B------:R-:W-:-:S02]  /*5030*/  LOP3.LUT R7, R2, 0x1a4, RZ, 0xfc, !PT ;  /* 0x000001a402077812 */ /* 0x000fc400078efcff */
[C---:B------:R-:W-:Y:S01]  /*5040*/  ISETP.GT.U32.AND P5, PT, R0.reuse, R243, PT ;  /* 0x000000f30000720c */ /* 0x040fe20003fa4070 */
[----:B------:R-:W-:Y:S01]  /*5050*/  IMAD R247, R0, R4, R247 ;  /* 0x0000000400f77224 */ /* 0x000fe200078e02f7 */
[----:B------:R-:W-:Y:S01]  /*5060*/  ISETP.GE.AND P2, PT, R5, RZ, PT ;  /* 0x000000ff0500720c */ /* 0x000fe20003f46270 */
[----:B------:R-:W-:Y:S01]  /*5070*/  IMAD.HI.U32 R4, R3, R249, RZ ;  /* 0x000000f903047227 */ /* 0x000fe200078e00ff */
[----:B------:R-:W-:Y:S02]  /*5080*/  IABS R6, R7 ;  /* 0x0000000700067213 */ /* 0x000fe40000000000 */
[----:B------:R-:W-:Y:S01]  /*5090*/  IABS R18, R10 ;  /* 0x0000000a00127213 */ /* 0x000fe20000000000 */
[----:B------:R-:W-:Y:S01]  /*50a0*/  IMAD.MOV R4, RZ, RZ, -R4 ;  /* 0x000000ffff047224 */ /* 0x000fe200078e0a04 */
[----:B------:R-:W-:Y:S01]  /*50b0*/  LOP3.LUT R11, R2, 0x1b0, RZ, 0xfc, !PT ;  /* 0x000001b0020b7812 */ /* 0x000fe200078efcff */
[--C-:B------:R-:W-:Y:S01]  /*50c0*/  @!P3 IMAD.IADD R245, R245, 0x1, -R0.reuse ;  /* 0x00000001f5f5b824 */ /* 0x100fe200078e0a00 */
[----:B------:R-:W-:Y:S01]  /*50d0*/  ISETP.GE.AND P3, PT, R7, RZ, PT ;  /* 0x000000ff0700720c */ /* 0x000fe20003f66270 */
[----:B------:R-:W-:Y:S01]  /*50e0*/  IMAD R249, R0, R4, R249 ;  /* 0x0000000400f97224 */ /* 0x000fe200078e02f9 */
[----:B------:R-:W-:Y:S01]  /*50f0*/  LOP3.LUT R7, R2, 0x1a8, RZ, 0xfc, !PT ;  /* 0x000001a802077812 */ /* 0x000fe200078efcff */
[----:B------:R-:W-:Y:S01]  /*5100*/  @!P5 IMAD.IADD R243, R243, 0x1, -R0 ;  /* 0x00000001f3f3d824 */ /* 0x000fe200078e0a00 */
[C---:B------:R-:W-:Y:S01]  /*5110*/  ISETP.GT.U32.AND P5, PT, R0.reuse, R247, PT ;  /* 0x000000f70000720c */ /* 0x040fe20003fa4070 */
[----:B------:R-:W-:Y:S01]  /*5120*/  @!P6 IMAD.MOV R245, RZ, RZ, -R245 ;  /* 0x000000fffff5e224 */ /* 0x000fe200078e0af5 */
[----:B------:R-:W-:Y:S01]  /*5130*/  ISETP.GT.U32.AND P6, PT, R0, R249, PT ;  /* 0x000000f90000720c */ /* 0x000fe20003fc4070 */
[----:B------:R-:W-:Y:S01]  /*5140*/  IMAD.HI.U32 R5, R3, R251, RZ ;  /* 0x000000fb03057227 */ /* 0x000fe200078e00ff */
[----:B------:R-:W-:-:S03]  /*5150*/  IABS R8, R11 ;  /* 0x0000000b00087213 */ /* 0x000fc60000000000 */
[----:B------:R-:W-:Y:S02]  /*5160*/  IMAD.MOV R5, RZ, RZ, -R5 ;  /* 0x000000ffff057224 */ /* 0x000fe400078e0a05 */
[----:B------:R-:W-:-:S04]  /*5170*/  IMAD.HI.U32 R4, R3, R6, RZ ;  /* 0x0000000603047227 */ /* 0x000fc800078e00ff */
[--C-:B------:R-:W-:Y:S01]  /*5180*/  @!P5 IMAD.IADD R247, R247, 0x1, -R0.reuse ;  /* 0x00000001f7f7d824 */ /* 0x100fe200078e0a00 */
[----:B------:R-:W-:Y:S01]  /*5190*/  ISETP.GE.AND P5, PT, R7, RZ, PT ;  /* 0x000000ff0700720c */ /* 0x000fe20003fa6270 */
[----:B------:R-:W-:Y:S01]  /*51a0*/  @!P6 IMAD.IADD R249, R249, 0x1, -R0 ;  /* 0x00000001f9f9e824 */ /* 0x000fe200078e0a00 */
[----:B------:R-:W-:Y:S01]  /*51b0*/  IABS R7, R7 ;  /* 0x0000000700077213 */ /* 0x000fe20000000000 */
[C---:B------:R-:W-:Y:S02]  /*51c0*/  IMAD R251, R0.reuse, R5, R251 ;  /* 0x0000000500fb7224 */ /* 0x040fe400078e02fb */
[----:B------:R-:W-:Y:S01]  /*51d0*/  @!P4 IMAD.MOV R243, RZ, RZ, -R243 ;  /* 0x000000fffff3c224 */ /* 0x000fe200078e0af3 */
[C---:B------:R-:W-:Y:S01]  /*51e0*/  ISETP.GT.U32.AND P4, PT, R0.reuse, R247, PT ;  /* 0x000000f70000720c */ /* 0x040fe20003f84070 */
[----:B------:R-:W-:Y:S01]  /*51f0*/  IMAD.MOV R5, RZ, RZ, -R4 ;  /* 0x000000ffff057224 */ /* 0x000fe200078e0a04 */
[----:B------:R-:W-:-:S03]  /*5200*/  ISETP.GT.U32.AND P6, PT, R0, R249, PT ;  /* 0x000000f90000720c */ /* 0x000fc60003fc4070 */
[----:B------:R-:W-:Y:S02]  /*5210*/  IMAD R4, R0, R5, R6 ;  /* 0x0000000500047224 */ /* 0x000fe400078e0206 */
[----:B------:R-:W-:-:S04]  /*5220*/  IMAD.HI.U32 R5, R3, R7, RZ ;  /* 0x0000000703057227 */ /* 0x000fc800078e00ff */
[----:B------:R-:W-:-:S04]  /*5230*/  IMAD.HI.U32 R6, R3, R18, RZ ;  /* 0x0000001203067227 */ /* 0x000fc800078e00ff */
[----:B------:R-:W-:Y:S02]  /*5240*/  IMAD.MOV R5, RZ, RZ, -R5 ;  /* 0x000000ffff057224 */ /* 0x000fe400078e0a05 */
[----:B------:R-:W-:Y:S02]  /*5250*/  IMAD.MOV R9, RZ, RZ, -R6 ;  /* 0x000000ffff097224 */ /* 0x000fe400078e0a06 */
[--C-:B------:R-:W-:Y:S01]  /*5260*/  @!P4 IMAD.IADD R247, R247, 0x1, -R0.reuse ;  /* 0x00000001f7f7c824 */ /* 0x100fe200078e0a00 */
[C---:B------:R-:W-:Y:S01]  /*5270*/  ISETP.GT.U32.AND P4, PT, R0.reuse, R251, PT ;  /* 0x000000fb0000720c */ /* 0x040fe20003f84070 */
[C---:B------:R-:W-:Y:S02]  /*5280*/  IMAD R6, R0.reuse, R5, R7 ;  /* 0x0000000500067224 */ /* 0x040fe400078e0207 */
[----:B------:R-:W-:Y:S01]  /*5290*/  @!P6 IMAD.IADD R249, R249, 0x1, -R0 ;  /* 0x00000001f9f9e824 */ /* 0x000fe200078e0a00 */
[C---:B------:R-:W-:Y:S01]  /*52a0*/  ISETP.GT.U32.AND P6, PT, R0.reuse, R4, PT ;  /* 0x000000040000720c */ /* 0x040fe20003fc4070 */
[----:B------:R-:W-:Y:S01]  /*52b0*/  @!P0 IMAD.MOV R247, RZ, RZ, -R247 ;  /* 0x000000fffff78224 */ /* 0x000fe200078e0af7 */
[----:B------:R-:W-:Y:S01]  /*52c0*/  ISETP.GT.U32.AND P0, PT, R0, R6, PT ;  /* 0x000000060000720c */ /* 0x000fe20003f04070 */
[----:B------:R-:W-:-:S04]  /*52d0*/  IMAD.HI.U32 R5, R3, R8, RZ ;  /* 0x0000000803057227 */ /* 0x000fc800078e00ff */
[----:B------:R-:W-:Y:S02]  /*52e0*/  IMAD.MOV R7, RZ, RZ, -R5 ;  /* 0x000000ffff077224 */ /* 0x000fe400078e0a05 */
[----:B------:R-:W-:Y:S01]  /*52f0*/  IMAD R18, R0, R9, R18 ;  /* 0x0000000900127224 */ /* 0x000fe200078e0212 */
[----:B------:R-:W-:Y:S01]  /*5300*/  LOP3.LUT R9, R2, 0x1bc, RZ, 0xfc, !PT ;  /* 0x000001bc02097812 */ /* 0x000fe200078efcff */
[----:B------:R-:W-:Y:S02]  /*5310*/  IMAD R8, R0, R7, R8 ;  /* 0x0000000700087224 */ /* 0x000fe400078e0208 */
[--C-:B------:R-:W-:Y:S01]  /*5320*/  @!P6 IMAD.IADD R4, R4, 0x1, -R0.reuse ;  /* 0x000000010404e824 */ /* 0x100fe200078e0a00 */
[----:B------:R-:W-:Y:S01]  /*5330*/  IABS R107, R9 ;  /* 0x00000009006b7213 */ /* 0x000fe20000000000 */
[----:B------:R-:W-:Y:S01]  /*5340*/  @!P0 IMAD.IADD R6, R6, 0x1, -R0 ;  /* 0x0000000106068824 */ /* 0x000fe200078e0a00 */
[C---:B------:R-:W-:Y:S01]  /*5350*/  ISETP.GT.U32.AND P6, PT, R0.reuse, R8, PT ;  /* 0x000000080000720c */ /* 0x040fe20003fc4070 */
[----:B------:R-:W-:Y:S01]  /*5360*/  IMAD.HI.U32 R5, R3, R109, RZ ;  /* 0x0000006d03057227 */ /* 0x000fe200078e00ff */
[----:B------:R-:W-:-:S03]  /*5370*/  ISETP.GT.U32.AND P0, PT, R0, R4, PT ;  /* 0x000000040000720c */ /* 0x000fc60003f04070 */
[----:B------:R-:W-:Y:S01]  /*5380*/  @!P1 IMAD.MOV R249, RZ, RZ, -R249 ;  /* 0x000000fffff99224 */ /* 0x000fe200078e0af9 */
[C---:B------:R-:W-:Y:S01]  /*5390*/  ISETP.GT.U32.AND P1, PT, R0.reuse, R18, PT ;  /* 0x000000120000720c */ /* 0x040fe20003f24070 */
[----:B------:R-:W-:Y:S02]  /*53a0*/  @!P4 IMAD.IADD R251, R251, 0x1, -R0 ;  /* 0x00000001fbfbc824 */ /* 0x000fe400078e0a00 */
[----:B------:R-:W-:Y:S02]  /*53b0*/  IMAD.MOV R5, RZ, RZ, -R5 ;  /* 0x000000ffff057224 */ /* 0x000fe400078e0a05 */
[----:B------:R-:W-:Y:S01]  /*53c0*/  IMAD.HI.U32 R7, R3, R15, RZ ;  /* 0x0000000f03077227 */ /* 0x000fe200078e00ff */
[----:B------:R-:W-:-:S03]  /*53d0*/  ISETP.GT.U32.AND P4, PT, R0, R251, PT ;  /* 0x000000fb0000720c */ /* 0x000fc60003f84070 */
[----:B------:R-:W-:Y:S02]  /*53e0*/  IMAD R109, R0, R5, R109 ;  /* 0x00000005006d7224 */ /* 0x000fe400078e026d */
[--C-:B------:R-:W-:Y:S02]  /*53f0*/  @!P0 IMAD.IADD R4, R4, 0x1, -R0.reuse ;  /* 0x0000000104048824 */ /* 0x100fe400078e0a00 */
[--C-:B------:R-:W-:Y:S01]  /*5400*/  @!P6 IMAD.IADD R8, R8, 0x1, -R0.reuse ;  /* 0x000000010808e824 */ /* 0x100fe200078e0a00 */
[----:B------:R-:W-:Y:S01]  /*5410*/  ISETP.GT.U32.AND P0, PT, R0, R109, PT ;  /* 0x0000006d0000720c */ /* 0x000fe20003f04070 */
[----:B------:R-:W-:Y:S01]  /*5420*/  @!P1 IMAD.IADD R18, R18, 0x1, -R0 ;  /* 0x0000000112129824 */ /* 0x000fe200078e0a00 */
[C---:B------:R-:W-:Y:S01]  /*5430*/  ISETP.GT.U32.AND P1, PT, R0.reuse, R6, PT ;  /* 0x000000060000720c */ /* 0x040fe20003f24070 */
[----:B------:R-:W-:Y:S01]  /*5440*/  IMAD.HI.U32 R5, R3, R107, RZ ;  /* 0x0000006b03057227 */ /* 0x000fe200078e00ff */
[----:B------:R-:W-:-:S03]  /*5450*/  ISETP.GT.U32.AND P6, PT, R0, R8, PT ;  /* 0x000000080000720c */ /* 0x000fc60003fc4070 */
[--C-:B------:R-:W-:Y:S01]  /*5460*/  @!P4 IMAD.IADD R251, R251, 0x1, -R0.reuse ;  /* 0x00000001fbfbc824 */ /* 0x100fe200078e0a00 */
[----:B------:R-:W-:Y:S01]  /*5470*/  ISETP.GE.AND P4, PT, R10, RZ, PT ;  /* 0x000000ff0a00720c */ /* 0x000fe20003f86270 */
[----:B------:R-:W-:Y:S01]  /*5480*/  IMAD.MOV R7, RZ, RZ, -R7 ;  /* 0x000000ffff077224 */ /* 0x000fe200078e0a07 */
[----:B------:R-:W-:Y:S01]  /*5490*/  LOP3.LUT R10, R2, 0x1c0, RZ, 0xfc, !PT ;  /* 0x000001c0020a7812 */ /* 0x000fe200078efcff */
[----:B------:R-:W-:Y:S02]  /*54a0*/  IMAD.MOV R5, RZ, RZ, -R5 ;  /* 0x000000ffff057224 */ /* 0x000fe400078e0a05 */
[----:B------:R-:W-:Y:S01]  /*54b0*/  @!P2 IMAD.MOV R251, RZ, RZ, -R251 ;  /* 0x000000fffffba224 */ /* 0x000fe200078e0afb */
[C---:B------:R-:W-:Y:S01]  /*54c0*/  ISETP.GT.U32.AND P2, PT, R0.reuse, R18, PT ;  /* 0x000000120000720c */ /* 0x040fe20003f44070 */
[----:B------:R-:W-:Y:S01]  /*54d0*/  IMAD R15, R0, R7, R15 ;  /* 0x00000007000f7224 */ /* 0x000fe200078e020f */
[----:B--2---:R-:W-:Y:S01]  /*54e0*/  IABS R13, R10 ;  /* 0x0000000a000d7213 */ /* 0x004fe20000000000 */
        /* <DEDUP_REMOVED lines=8> */
[----:B------:R-:W-:Y:S01]  /*5570*/  @!P6 IMAD.IADD R8, R8, 0x1, -R0 ;  /* 0x000000010808e824 */ /* 0x000fe200078e0a00 */
[----:B------:R-:W-:Y:S01]  /*5580*/  ISETP.GT.U32.AND P6, PT, R0, R107, PT ;  /* 0x0000006b0000720c */ /* 0x000fe20003fc4070 */
[----:B------:R-:W-:-:S04]  /*5590*/  IMAD.HI.U32 R7, R3, R105, RZ ;  /* 0x0000006903077227 */ /* 0x000fc800078e00ff */
[----:B------:R-:W-:Y:S02]  /*55a0*/  IMAD.MOV R7, RZ, RZ, -R7 ;  /* 0x000000ffff077224 */ /* 0x000fe400078e0a07 */
[----:B------:R-:W-:-:S04]  /*55b0*/  IMAD.HI.U32 R5, R3, R13, RZ ;  /* 0x0000000d03057227 */ /* 0x000fc800078e00ff */
[--C-:B------:R-:W-:Y:S01]  /*55c0*/  @!P2 IMAD.IADD R18, R18, 0x1, -R0.reuse ;  /* 0x000000011212a824 */ /* 0x100fe200078e0a00 */
[----:B------:R-:W-:Y:S01]  /*55d0*/  ISETP.GE.AND P2, PT, R11, RZ, PT ;  /* 0x000000ff0b00720c */ /* 0x000fe20003f46270 */
[----:B------:R-:W-:Y:S01]  /*55e0*/  IMAD R105, R0, R7, R105 ;  /* 0x0000000700697224 */ /* 0x000fe200078e0269 */
[----:B------:R-:W-:Y:S01]  /*55f0*/  IABS R11, R12 ;  /* 0x0000000c000b7213 */ /* 0x000fe20000000000 */
[----:B------:R-:W-:Y:S01]  /*5600*/  IMAD.MOV R5, RZ, RZ, -R5 ;  /* 0x000000ffff057224 */ /* 0x000fe200078e0a05 */
[----:B------:R-:W-:Y:S01]  /*5610*/  LOP3.LUT R7, R2, 0x1cc, RZ, 0xfc, !PT ;  /* 0x000001cc02077812 */ /* 0x000fe200078efcff */
[--C-:B------:R-:W-:Y:S01]  /*5620*/  @!P1 IMAD.IADD R15, R15, 0x1, -R0.reuse ;  /* 0x000000010f0f9824 */ /* 0x100fe200078e0a00 */
[----:B------:R-:W-:Y:S01]  /*5630*/  ISETP.GE.AND P1, PT, R14, RZ, PT ;  /* 0x000000ff0e00720c */ /* 0x000fe20003f26270 */
[--C-:B------:R-:W-:Y:S01]  /*5640*/  @!P3 IMAD.IADD R109, R109, 0x1, -R0.reuse ;  /* 0x000000016d6db824 */ /* 0x100fe200078e0a00 */
[C---:B------:R-:W-:Y:S01]  /*5650*/  ISETP.GT.U32.AND P3, PT, R0.reuse, R105, PT ;  /* 0x000000690000720c */ /* 0x040fe20003f64070 */
[----:B------:R-:W-:Y:S01]  /*5660*/  IMAD R13, R0, R5, R13 ;  /* 0x00000005000d7224 */ /* 0x000fe200078e020d */
[----:B------:R-:W-:Y:S01]  /*5670*/  IABS R103, R7 ;  /* 0x0000000700677213 */ /* 0x000fe20000000000 */
[----:B------:R-:W-:Y:S01]  /*5680*/  @!P6 IMAD.IADD R107, R107, 0x1, -R0 ;  /* 0x000000016b6be824 */ /* 0x000fe200078e0a00 */
[----:B------:R-:W-:Y:S01]  /*5690*/  LOP3.LUT R14, R2, 0x1d8, RZ, 0xfc, !PT ;  /* 0x000001d8020e7812 */ /* 0x000fe200078efcff */
        /* <DEDUP_REMOVED lines=9> */
[--C-:B------:R-:W-:Y:S02]  /*5730*/  @!P3 IMAD.IADD R105, R105, 0x1, -R0.reuse ;  /* 0x000000016969b824 */ /* 0x100fe400078e0a00 */
[----:B------:R-:W-:Y:S02]  /*5740*/  IMAD.MOV R5, RZ, RZ, -R5 ;  /* 0x000000ffff057224 */ /* 0x000fe400078e0a05 */
[--C-:B------:R-:W-:Y:S01]  /*5750*/  @!P5 IMAD.IADD R15, R15, 0x1, -R0.reuse ;  /* 0x000000010f0fd824 */ /* 0x100fe200078e0a00 */
[----:B------:R-:W-:Y:S01]  /*5760*/  ISETP.GE.AND P5, PT, R10, RZ, PT ;  /* 0x000000ff0a00720c */ /* 0x000fe20003fa6270 */
[----:B------:R-:W-:Y:S01]  /*5770*/  @!P0 IMAD.MOV R109, RZ, RZ, -R109 ;  /* 0x000000ffff6d8224 */ /* 0x000fe200078e0a6d */
[----:B------:R-:W-:Y:S01]  /*5780*/  ISETP.GT.U32.AND P0, PT, R0, R105, PT ;  /* 0x000000690000720c */ /* 0x000fe20003f04070 */
[--C-:B------:R-:W-:Y:S01]  /*5790*/  @!P6 IMAD.IADD R107, R107, 0x1, -R0.reuse ;  /* 0x000000016b6be824 */ /* 0x100fe200078e0a00 */
[----:B------:R-:W-:Y:S01]  /*57a0*/  LOP3.LUT R10, R2, 0x1d0, RZ, 0xfc, !PT ;  /* 0x000001d0020a7812 */ /* 0x000fe200078efcff */
[----:B------:R-:W-:Y:S01]  /*57b0*/  @!P4 IMAD.IADD R13, R13, 0x1, -R0 ;  /* 0x000000010d0dc824 */ /* 0x000fe200078e0a00 */
[----:B------:R-:W-:Y:S01]  /*57c0*/  ISETP.GE.AND P4, PT, R12, RZ, PT ;  /* 0x000000ff0c00720c */ /* 0x000fe20003f86270 */
[C---:B------:R-:W-:Y:S01]  /*57d0*/  IMAD R11, R0.reuse, R5, R11 ;  /* 0x00000005000b7224 */ /* 0x040fe200078e020b */
[----:B------:R-:W-:Y:S01]  /*57e0*/  IABS R9, R10 ;  /* 0x0000000a00097213 */ /* 0x000fe20000000000 */
[----:B------:R-:W-:Y:S01]  /*57f0*/  IMAD.HI.U32 R5, R3, R103, RZ ;  /* 0x0000006703057227 */ /* 0x000fe200078e00ff */
[----:B------:R-:W-:-:S02]  /*5800*/  ISETP.GT.U32.AND P3, PT, R0, R13, PT ;  /* 0x0000000d0000720c */ /* 0x000fc40003f64070 */
        /* <DEDUP_REMOVED lines=8> */
[----:B------:R-:W-:-:S03]  /*5890*/  IMAD.HI.U32 R5, R3, R9, RZ ;  /* 0x0000000903057227 */ /* 0x000fc600078e00ff */
[----:B------:R-:W-:Y:S01]  /*58a0*/  ISETP.GT.U32.AND P0, PT, R0, R103, PT ;  /* 0x000000670000720c */ /* 0x000fe20003f04070 */
[----:B------:R-:W-:Y:S02]  /*58b0*/  IMAD.MOV R5, RZ, RZ, -R5 ;  /* 0x000000ffff057224 */ /* 0x000fe400078e0a05 */
[--C-:B------:R-:W-:Y:S01]  /*58c0*/  @!P3 IMAD.IADD R13, R13, 0x1, -R0.reuse ;  /* 0x000000010d0db824 */ /* 0x100fe200078e0a00 */
[----:B------:R-:W-:Y:S01]  /*58d0*/  ISETP.GE.AND P3, PT, R10, RZ, PT ;  /* 0x000000ff0a00720c */ /* 0x000fe20003f66270 */
[----:B------:R-:W-:Y:S01]  /*58e0*/  IMAD R9, R0, R5, R9 ;  /* 0x0000000500097224 */ /* 0x000fe200078e0209 */
[----:B------:R-:W-:Y:S01]  /*58f0*/  LOP3.LUT R10, R2, 0x1d4, RZ, 0xfc, !PT ;  /* 0x000001d4020a7812 */ /* 0x000fe200078efcff */
[--C-:B------:R-:W-:Y:S02]  /*5900*/  @!P2 IMAD.IADD R11, R11, 0x1, -R0.reuse ;  /* 0x000000010b0ba824 */ /* 0x100fe400078e0a00 */
[----:B------:R-:W-:Y:S01]  /*5910*/  @!P5 IMAD.MOV R13, RZ, RZ, -R13 ;  /* 0x000000ffff0dd224 */ /* 0x000fe200078e0a0d */
[C---:B------:R-:W-:Y:S01]  /*5920*/  ISETP.GT.U32.AND P5, PT, R0.reuse, R9, PT ;  /* 0x000000090000720c */ /* 0x040fe20003fa4070 */
[----:B------:R-:W-:Y:S01]  /*5930*/  @!P1 IMAD.MOV R15, RZ, RZ, -R15 ;  /* 0x000000ffff0f9224 */ /* 0x000fe200078e0a0f */
[----:B------:R-:W-:Y:S01]  /*5940*/  ISETP.GT.U32.AND P2, PT, R0, R11, PT ;  /* 0x0000000b0000720c */ /* 0x000fe20003f44070 */
[----:B------:R-:W-:Y:S01]  /*5950*/  @!P0 IMAD.IADD R103, R103, 0x1, -R0 ;  /* 0x0000000167678824 */ /* 0x000fe200078e0a00 */
[----:B------:R-:W-:Y:S01]  /*5960*/  ISETP.GE.AND P1, PT, R7, RZ, PT ;  /* 0x000000ff0700720c */ /* 0x000fe20003f26270 */
[----:B------:R-:W-:Y:S01]  /*5970*/  @!P6 IMAD.MOV R105, RZ, RZ, -R105 ;  /* 0x000000ffff69e224 */ /* 0x000fe200078e0a69 */
[----:B------:R-:W-:-:S02]  /*5980*/  IABS R7, R10 ;  /* 0x0000000a00077213 */ /* 0x000fc40000000000 */
[----:B------:R-:W-:Y:S02]  /*5990*/  ISETP.GT.U32.AND P0, PT, R0, R103, PT ;  /* 0x000000670000720c */ /* 0x000fe40003f04070 */
[----:B------:R-:W-:Y:S01]  /*59a0*/  ISETP.GE.AND P6, PT, R10, RZ, PT ;  /* 0x000000ff0a00720c */ /* 0x000fe20003fc6270 */
[----:B------:R-:W-:-:S04]  /*59b0*/  IMAD.HI.U32 R5, R3, R7, RZ ;  /* 0x0000000703057227 */ /* 0x000fc800078e00ff */
[--C-:B------:R-:W-:Y:S01]  /*59c0*/  @!P2 IMAD.IADD R11, R11, 0x1, -R0.reuse ;  /* 0x000000010b0ba824 */ /* 0x100fe200078e0a00 */
[----:B------:R-:W-:Y:S01]  /*59d0*/  ISETP.GE.AND P2, PT, R14, RZ, PT ;  /* 0x000000ff0e00720c */ /* 0x000fe20003f46270 */
[----:B------:R-:W-:Y:S01]  /*59e0*/  @!P5 IMAD.IADD R9, R9, 0x1, -R0 ;  /* 0x000000010909d824 */ /* 0x000fe200078e0a00 */
[----:B------:R-:W-:Y:S01]  /*59f0*/  ISETP.GE.AND P5, PT, R16, RZ, PT ;  /* 0x000000ff1000720c */ /* 0x000fe20003fa6270 */
[----:B------:R-:W-:Y:S01]  /*5a00*/  IMAD.MOV R12, RZ, RZ, -R5 ;  /* 0x000000ffff0c7224 */ /* 0x000fe200078e0a05 */
[----:B------:R-:W-:Y:S01]  /*5a10*/  LOP3.LUT R16, R2, 0x1e4, RZ, 0xfc, !PT ;  /* 0x000001e402107812 */ /* 0x000fe200078efcff */
[----:B------:R-:W-:Y:S01]  /*5a20*/  @!P4 IMAD.MOV R11, RZ, RZ, -R11 ;  /* 0x000000ffff0bc224 */ /* 0x000fe200078e0a0b */
[C---:B------:R-:W-:Y:S01]  /*5a30*/  ISETP.GT.U32.AND P4, PT, R0.reuse, R9, PT ;  /* 0x000000090000720c */ /* 0x040fe20003f84070 */
[----:B------:R-:W-:Y:S01]  /*5a40*/  IMAD R7, R0, R12, R7 ;  /* 0x0000000c00077224 */ /* 0x000fe200078e0207 */
[----:B------:R-:W-:Y:S01]  /*5a50*/  IABS R97, R16 ;  /* 0x0000001000617213 */ /* 0x000fe20000000000 */
[----:B------:R-:W-:-:S04]  /*5a60*/  IMAD.HI.U32 R5, R3, R99, RZ ;  /* 0x0000006303057227 */ /* 0x000fc800078e00ff */
[----:B------:R-:W-:Y:S01]  /*5a70*/  @!P0 IMAD.IADD R103, R103, 0x1, -R0 ;  /* 0x0000000167678824 */ /* 0x000fe200078e0a00 */
[----:B------:R-:W-:Y:S01]  /*5a80*/  ISETP.GT.U32.AND P0, PT, R0, R7, PT ;  /* 0x000000070000720c */ /* 0x000fe20003f04070 */
[----:B------:R-:W-:-:S04]  /*5a90*/  IMAD.HI.U32 R10, R3, R101, RZ ;  /* 0x00000065030a7227 */ /* 0x000fc800078e00ff */
[----:B------:R-:W-:Y:S02]  /*5aa0*/  IMAD.MOV R5, RZ, RZ, -R5 ;  /* 0x000000ffff057224 */ /* 0x000fe400078e0a05 */
[----:B------:R-:W-:Y:S02]  /*5ab0*/  IMAD.MOV R10, RZ, RZ, -R10 ;  /* 0x000000ffff0a7224 */ /* 0x000fe400078e0a0a */
[----:B------:R-:W-:Y:S01]  /*5ac0*/  IMAD R99, R0, R5, R99 ;  /* 0x0000000500637224 */ /* 0x000fe200078e0263 */
[----:B------:R-:W-:Y:S01]  /*5ad0*/  LOP3.LUT R5, R2, 0x1e0, RZ, 0xfc, !PT ;  /* 0x000001e002057812 */ /* 0x000fe200078efcff */
[C---:B------:R-:W-:Y:S02]  /*5ae0*/  IMAD R101, R0.reuse, R10, R101 ;  /* 0x0000000a00657224 */ /* 0x040fe400078e0265 */
[--C-:B------:R-:W-:Y:S01]  /*5af0*/  @!P4 IMAD.IADD R9, R9, 0x1, -R0.reuse ;  /* 0x000000010909c824 */ /* 0x100fe200078e0a00 */
[C---:B------:R-:W-:Y:S01]  /*5b00*/  ISETP.GT.U32.AND P4, PT, R0.reuse, R99, PT ;  /* 0x000000630000720c */ /* 0x040fe20003f84070 */
[----:B------:R-:W-:Y:S01]  /*5b10*/  @!P0 IMAD.IADD R7, R7, 0x1, -R0 ;  /* 0x0000000107078824 */ /* 0x000fe200078e0a00 */
[----:B------:R-:W-:Y:S01]  /*5b20*/  IABS R14, R5 ;  /* 0x00000005000e7213 */ /* 0x000fe20000000000 */
[----:B------:R-:W-:Y:S01]  /*5b30*/  @!P3 IMAD.MOV R9, RZ, RZ, -R9 ;  /* 0x000000ffff09b224 */ /* 0x000fe200078e0a09 */
[C---:B------:R-:W-:Y:S01]  /*5b40*/  ISETP.GT.U32.AND P3, PT, R0.reuse, R101, PT ;  /* 0x000000650000720c */ /* 0x040fe20003f64070 */
[----:B------:R-:W-:Y:S01]  /*5b50*/  @!P1 IMAD.MOV R103, RZ, RZ, -R103 ;  /* 0x000000ffff679224 */ /* 0x000fe200078e0a67 */
[----:B------:R-:W-:Y:S01]  /*5b60*/  ISETP.GT.U32.AND P0, PT, R0, R7, PT ;  /* 0x000000070000720c */ /* 0x000fe20003f04070 */
[----:B------:R-:W-:Y:S01]  /*5b70*/  IMAD.HI.U32 R10, R3, R97, RZ ;  /* 0x00000061030a7227 */ /* 0x000fe200078e00ff */
[----:B------:R-:W-:-:S03]  /*5b80*/  ISETP.GE.AND P1, PT, R5, RZ, PT ;  /* 0x000000ff0500720c */ /* 0x000fc60003f26270 */
[----:B------:R-:W-:-:S04]  /*5b90*/  IMAD.HI.U32 R5, R3, R14, RZ ;  /* 0x0000000e03057227 */ /* 0x000fc800078e00ff */
[--C-:B------:R-:W-:Y:S02]  /*5ba0*/  @!P4 IMAD.IADD R99, R99, 0x1, -R0.reuse ;  /* 0x000000016363c824 */ /* 0x100fe400078e0a00 */
[--C-:B------:R-:W-:Y:S02]  /*5bb0*/  @!P3 IMAD.IADD R101, R101, 0x1, -R0.reuse ;  /* 0x000000016565b824 */ /* 0x100fe400078e0a00 */
[----:B------:R-:W-:Y:S01]  /*5bc0*/  IMAD.MOV R5, RZ, RZ, -R5 ;  /* 0x000000ffff057224 */ /* 0x000fe200078e0a05 */
[C---:B------:R-:W-:Y:S01]  /*5bd0*/  ISETP.GT.U32.AND P4, PT, R0.reuse, R99, PT ;  /* 0x000000630000720c */ /* 0x040fe20003f84070 */
[----:B------:R-:W-:Y:S01]  /*5be0*/  @!P0 IMAD.IADD R7, R7, 0x1, -R0 ;  /* 0x0000000107078824 */ /* 0x000fe200078e0a00 */
[C---:B------:R-:W-:Y:S01]  /*5bf0*/  ISETP.GT.U32.AND P3, PT, R0.reuse, R101, PT ;  /* 0x000000650000720c */ /* 0x040fe20003f64070 */
[----:B------:R-:W-:Y:S01]  /*5c00*/  IMAD R5, R0, R5, R14 ;  /* 0x0000000500057224 */ /* 0x000fe200078e020e */
[----:B------:R-:W-:Y:S01]  /*5c10*/  ISETP.GE.AND P0, PT, R16, RZ, PT ;  /* 0x000000ff1000720c */ /* 0x000fe20003f06270 */
[----:B------:R-:W-:Y:S01]  /*5c20*/  IMAD.HI.U32 R12, R3, R95, RZ ;  /* 0x0000005f030c7227 */ /* 0x000fe200078e00ff */
[----:B------:R-:W-:-:S02]  /*5c30*/  LOP3.LUT R16, R2, 0x1ec, RZ, 0xfc, !PT ;  /* 0x000001ec02107812 */ /* 0x000fc400078efcff */
[----:B------:R-:W-:Y:S01]  /*5c40*/  LOP3.LUT R14, R2, 0x1f8, RZ, 0xfc, !PT ;  /* 0x000001f8020e7812 */ /* 0x000fe200078efcff */
[----:B------:R-:W-:Y:S01]  /*5c50*/  IMAD.MOV R10, RZ, RZ, -R10 ;  /* 0x000000ffff0a7224 */ /* 0x000fe200078e0a0a */
[----:B------:R-:W-:Y:S01]  /*5c60*/  IABS R69, R16 ;  /* 0x0000001000457213 */ /* 0x000fe20000000000 */
[----:B------:R-:W-:Y:S01]  /*5c70*/  @!P6 IMAD.MOV R7, RZ, RZ, -R7 ;  /* 0x000000ffff07e224 */ /* 0x000fe200078e0a07 */
[C---:B------:R-:W-:Y:S01]  /*5c80*/  ISETP.GT.U32.AND P6, PT, R0.reuse, R5, PT ;  /* 0x000000050000720c */ /* 0x040fe20003fc4070 */
[----:B------:R-:W-:Y:S02]  /*5c90*/  IMAD.MOV R12, RZ, RZ, -R12 ;  /* 0x000000ffff0c7224 */ /* 0x000fe400078e0a0c */
[C---:B------:R-:W-:Y:S02]  /*5ca0*/  IMAD R97, R0.reuse, R10, R97 ;  /* 0x0000000a00617224 */ /* 0x040fe400078e0261 */
[C---:B------:R-:W-:Y:S01]  /*5cb0*/  IMAD R95, R0.reuse, R12, R95 ;  /* 0x0000000c005f7224 */ /* 0x040fe200078e025f */
[----:B------:R-:W-:Y:S01]  /*5cc0*/  IABS R12, R14 ;  /* 0x0000000e000c7213 */ /* 0x000fe20000000000 */
[--C-:B------:R-:W-:Y:S01]  /*5cd0*/  @!P4 IMAD.IADD R99, R99, 0x1, -R0.reuse ;  /* 0x000000016363c824 */ /* 0x100fe200078e0a00 */
[C---:B------:R-:W-:Y:S01]  /*5ce0*/  ISETP.GT.U32.AND P4, PT, R0.reuse, R97, PT ;  /* 0x000000610000720c */ /* 0x040fe20003f84070 */
[----:B------:R-:W-:Y:S01]  /*5cf0*/  @!P3 IMAD.IADD R101, R101, 0x1, -R0 ;  /* 0x000000016565b824 */ /* 0x000fe200078e0a00 */
[----:B------:R-:W-:Y:S01]  /*5d00*/  ISETP.GT.U32.AND P3, PT, R0, R95, PT ;  /* 0x0000005f0000720c */ /* 0x000fe20003f64070 */
[----:B------:R-:W-:-:S04]  /*5d10*/  IMAD.HI.U32 R2, R3, R69, RZ ;  /* 0x0000004503027227 */ /* 0x000fc800078e00ff */
[----:B------:R-:W-:Y:S02]  /*5d20*/  IMAD.MOV R2, RZ, RZ, -R2 ;  /* 0x000000ffff027224 */ /* 0x000fe400078e0a02 */
[----:B------:R-:W-:Y:S02]  /*5d30*/  @!P6 IMAD.IADD R5, R5, 0x1, -R0 ;  /* 0x000000010505e824 */ /* 0x000fe400078e0a00 */
[C---:B------:R-:W-:Y:S02]  /*5d40*/  IMAD R69, R0.reuse, R2, R69 ;  /* 0x0000000200457224 */ /* 0x040fe400078e0245 */
[----:B------:R-:W-:Y:S01]  /*5d50*/  IMAD.HI.U32 R2, R3, R71, RZ ;  /* 0x0000004703027227 */ /* 0x000fe200078e00ff */
[----:B------:R-:W-:-:S03]  /*5d60*/  ISETP.GT.U32.AND P6, PT, R0, R5, PT ;  /* 0x000000050000720c */ /* 0x000fc60003fc4070 */
[--C-:B------:R-:W-:Y:S01]  /*5d70*/  @!P4 IMAD.IADD R97, R97, 0x1, -R0.reuse ;  /* 0x000000016161c824 */ /* 0x100fe200078e0a00 */
[C---:B------:R-:W-:Y:S01]  /*5d80*/  ISETP.GT.U32.AND P4, PT, R0.reuse, R69, PT ;  /* 0x000000450000720c */ /* 0x040fe20003f84070 */
[----:B------:R-:W-:Y:S02]  /*5d90*/  @!P3 IMAD.IADD R95, R95, 0x1, -R0 ;  /* 0x000000015f5fb824 */ /* 0x000fe400078e0a00 */
[----:B------:R-:W-:Y:S02]  /*5da0*/  IMAD.MOV R2, RZ, RZ, -R2 ;  /* 0x000000ffff027224 */ /* 0x000fe400078e0a02 */
[----:B------:R-:W-:Y:S01]  /*5db0*/  @!P2 IMAD.MOV R99, RZ, RZ, -R99 ;  /* 0x000000ffff63a224 */ /* 0x000fe200078e0a63 */
[C---:B------:R-:W-:Y:S01]  /*5dc0*/  ISETP.GT.U32.AND P2, PT, R0.reuse, R97, PT ;  /* 0x000000610000720c */ /* 0x040fe20003f44070 */
[----:B------:R-:W-:Y:S01]  /*5dd0*/  IMAD.HI.U32 R10, R3, R93, RZ ;  /* 0x0000005d030a7227 */ /* 0x000fe200078e00ff */
[----:B------:R-:W-:-:S03]  /*5de0*/  ISETP.GT.U32.AND P3, PT, R0, R95, PT ;  /* 0x0000005f0000720c */ /* 0x000fc60003f64070 */
[----:B------:R-:W-:Y:S02]  /*5df0*/  IMAD R71, R0, R2, R71 ;  /* 0x0000000200477224 */ /* 0x000fe400078e0247 */
[----:B------:R-:W-:-:S04]  /*5e00*/  IMAD.HI.U32 R3, R3, R12, RZ ;  /* 0x0000000c03037227 */ /* 0x000fc800078e00ff */
[----:B------:R-:W-:Y:S02]  /*5e10*/  IMAD.MOV R10, RZ, RZ, -R10 ;  /* 0x000000ffff0a7224 */ /* 0x000fe400078e0a0a */
[--C-:B------:R-:W-:Y:S01]  /*5e20*/  @!P6 IMAD.IADD R5, R5, 0x1, -R0.reuse ;  /* 0x000000010505e824 */ /* 0x100fe200078e0a00 */
[C---:B------:R-:W-:Y:S01]  /*5e30*/  ISETP.GT.U32.AND P6, PT, R0.reuse, R71, PT ;  /* 0x000000470000720c */ /* 0x040fe20003fc4070 */
[----:B------:R-:W-:Y:S02]  /*5e40*/  IMAD.MOV R3, RZ, RZ, -R3 ;  /* 0x000000ffff037224 */ /* 0x000fe400078e0a03 */
[----:B------:R-:W-:Y:S02]  /*5e50*/  @!P4 IMAD.IADD R69, R69, 0x1, -R0 ;  /* 0x000000014545c824 */ /* 0x000fe400078e0a00 */
[----:B------:R-:W-:Y:S01]  /*5e60*/  IMAD R93, R0, R10, R93 ;  /* 0x0000000a005d7224 */ /* 0x000fe200078e025d */
[----:B------:R-:W-:Y:S01]  /*5e70*/  IADD3 R10, R252, -0x5, RZ ;  /* 0xfffffffbfc0a7810 */ /* 0x000fe20007ffe0ff */
[C---:B------:R-:W-:Y:S01]  /*5e80*/  IMAD R2, R0.reuse, R3, R12 ;  /* 0x0000000300027224 */ /* 0x040fe200078e020c */
[C---:B------:R-:W-:Y:S01]  /*5e90*/  ISETP.GT.U32.AND P4, PT, R0.reuse, R69, PT ;  /* 0x000000450000720c */ /* 0x040fe20003f84070 */
[--C-:B------:R-:W-:Y:S01]  /*5ea0*/  @!P2 IMAD.IADD R97, R97, 0x1, -R0.reuse ;  /* 0x000000016161a824 */ /* 0x100fe200078e0a00 */
[C---:B------:R-:W-:Y:S01]  /*5eb0*/  ISETP.GT.U32.AND P2, PT, R0.reuse, R93, PT ;  /* 0x0000005d0000720c */ /* 0x040fe20003f44070 */
[--C-:B------:R-:W-:Y:S01]  /*5ec0*/  @!P3 IMAD.IADD R95, R95, 0x1, -R0.reuse ;  /* 0x000000015f5fb824 */ /* 0x100fe200078e0a00 */
[----:B------:R-:W-:Y:S01]  /*5ed0*/  ISETP.GT.U32.AND P3, PT, R0, R2, PT ;  /* 0x000000020000720c */ /* 0x000fe20003f64070 */
[--C-:B------:R-:W-:Y:S01]  /*5ee0*/  @!P6 IMAD.IADD R71, R71, 0x1, -R0.reuse ;  /* 0x000000014747e824 */ /* 0x100fe200078e0a00 */
[----:B------:R-:W-:Y:S01]  /*5ef0*/  IADD3 R3, R252, -0x1, RZ ;  /* 0xfffffffffc037810 */ /* 0x000fe20007ffe0ff */
[----:B------:R-:W-:Y:S01]  /*5f00*/  @!P1 IMAD.MOV R5, RZ, RZ, -R5 ;  /* 0x000000ffff059224 */ /* 0x000fe200078e0a05 */
[----:B------:R-:W-:Y:S01]  /*5f10*/  ISETP.GE.AND P1, PT, R24, RZ, PT ;  /* 0x000000ff1800720c */ /* 0x000fe20003f26270 */
[----:B------:R-:W-:Y:S01]  /*5f20*/  @!P5 IMAD.MOV R101, RZ, RZ, -R101 ;  /* 0x000000ffff65d224 */ /* 0x000fe200078e0a65 */
[----:B------:R-:W-:Y:S01]  /*5f30*/  ISETP.GT.U32.AND P6, PT, R0, R71, PT ;  /* 0x000000470000720c */ /* 0x000fe20003fc4070 */
[----:B------:R-:W-:Y:S01]  /*5f40*/  @!P0 IMAD.MOV R97, RZ, RZ, -R97 ;  /* 0x000000ffff618224 */ /* 0x000fe200078e0a61 */
[----:B------:R-:W-:Y:S01]  /*5f50*/  ISETP.GE.U32.AND P5, PT, R3, 0x7fffffe0, PT ;  /* 0x7fffffe00300780c */ /* 0x000fe20003fa6070 */
[--C-:B------:R-:W-:Y:S01]  /*5f60*/  @!P4 IMAD.IADD R69, R69, 0x1, -R0.reuse ;  /* 0x000000014545c824 */ /* 0x100fe200078e0a00 */
[----:B------:R-:W-:Y:S01]  /*5f70*/  ISETP.GE.AND P4, PT, R16, RZ, PT ;  /* 0x000000ff1000720c */ /* 0x000fe20003f86270 */
[--C-:B------:R-:W-:Y:S01]  /*5f80*/  @!P2 IMAD.IADD R93, R93, 0x1, -R0.reuse ;  /* 0x000000015d5da824 */ /* 0x100fe200078e0a00 */
[----:B------:R-:W-:Y:S01]  /*5f90*/  ISETP.GE.AND P2, PT, R26, RZ, PT ;  /* 0x000000ff1a00720c */ /* 0x000fe20003f46270 */
[--C-:B------:R-:W-:Y:S01]  /*5fa0*/  @!P3 IMAD.IADD R2, R2, 0x1, -R0.reuse ;  /* 0x000000010202b824 */ /* 0x100fe200078e0a00 */
[----:B------:R-:W-:Y:S01]  /*5fb0*/  IADD3 R12, R252, -0x9, RZ ;  /* 0xfffffff7fc0c7810 */ /* 0x000fe20007ffe0ff */
[----:B------:R-:W-:Y:S01]  /*5fc0*/  IMAD.MOV.U32 R3, RZ, RZ, R69 ;  /* 0x000000ffff037224 */ /* 0x000fe200078e0045 */
[C---:B------:R-:W-:Y:S01]  /*5fd0*/  ISETP.GT.U32.AND P0, PT, R0.reuse, R93, PT ;  /* 0x0000005d0000720c */ /* 0x040fe20003f04070 */
[----:B------:R-:W-:Y:S01]  /*5fe0*/  @!P1 IMAD.MOV R95, RZ, RZ, -R95 ;  /* 0x000000ffff5f9224 */ /* 0x000fe200078e0a5f */
[----:B------:R-:W-:Y:S01]  /*5ff0*/  ISETP.GT.U32.AND P3, PT, R0, R2, PT ;  /* 0x000000020000720c */ /* 0x000fe20003f64070 */
[----:B------:R-:W-:Y:S01]  /*6000*/  @!P6 IMAD.IADD R71, R71, 0x1, -R0 ;  /* 0x000000014747e824 */ /* 0x000fe200078e0a00 */
[----:B------:R-:W-:-:S02]  /*6010*/  ISETP.GE.U32.AND P1, PT, R10, 0x7fffffdc, PT ;  /* 0x7fffffdc0a00780c */ /* 0x000fc40003f26070 */
[----:B------:R-:W-:Y:S01]  /*6020*/  IADD3 R10, R252, -0xd, RZ ;  /* 0xfffffff3fc0a7810 */ /* 0x000fe20007ffe0ff */
[----:B------:R-:W-:Y:S01]  /*6030*/  @!P4 IMAD.MOV R3, RZ, RZ, -R3 ;  /* 0x000000ffff03c224 */ /* 0x000fe200078e0a03 */
[----:B------:R-:W-:Y:S01]  /*6040*/  ISETP.GE.AND P4, PT, R28, RZ, PT ;  /* 0x000000ff1c00720c */ /* 0x000fe20003f86270 */
[----:B------:R-:W-:Y:S01]  /*6050*/  @!P2 IMAD.MOV R71, RZ, RZ, -R71 ;  /* 0x000000ffff47a224 */ /* 0x000fe200078e0a47 */
[----:B------:R-:W-:Y:S02]  /*6060*/  ISETP.GE.AND P2, PT, R14, RZ, PT ;  /* 0x000000ff0e00720c */ /* 0x000fe40003f46270 */
[----:B------:R-:W-:Y:S01]  /*6070*/  LOP3.LUT R28, RZ, c[0x0][0x17c], RZ, 0x33, !PT ;  /* 0x00005f00ff1c7a12 */ /* 0x000fe200078e33ff */
[--C-:B------:R-:W-:Y:S01]  /*6080*/  @!P0 IMAD.IADD R93, R93, 0x1, -R0.reuse ;  /* 0x000000015d5d8824 */ /* 0x100fe200078e0a00 */
[----:B------:R-:W-:Y:S01]  /*6090*/  ISETP.GE.U32.AND P0, PT, R10, 0x7fffffd4, PT ;  /* 0x7fffffd40a00780c */ /* 0x000fe20003f06070 */
[----:B------:R-:W-:Y:S01]  /*60a0*/  @!P3 IMAD.IADD R2, R2, 0x1, -R0 ;  /* 0x000000010202b824 */ /* 0x000fe200078e0a00 */
[----:B------:R-:W-:Y:S01]  /*60b0*/  ISETP.NE.AND P3, PT, RZ, c[0x0][0x17c], PT ;  /* 0x00005f00ff007a0c */ /* 0x000fe20003f65270 */
[----:B------:R-:W-:Y:S01]  /*60c0*/  IMAD R0, R30, c[0x0][0x18c], RZ ;  /* 0x000063001e007a24 */ /* 0x000fe200078e02ff */
[----:B------:R-:W-:Y:S01]  /*60d0*/  IADD3 R10, R252, -0x11, RZ ;  /* 0xffffffeffc0a7810 */ /* 0x000fe20007ffe0ff */
[----:B------:R-:W-:Y:S01]  /*60e0*/  IMAD.MOV.U32 R69, RZ, RZ, R2 ;  /* 0x000000ffff457224 */ /* 0x000fe200078e0002 */
[C---:B------:R-:W-:Y:S01]  /*60f0*/  SEL R26, R28.reuse, R21, !P3 ;  /* 0x000000151c1a7207 */ /* 0x040fe20005800000 */
[----:B------:R-:W-:Y:S01]  /*6100*/  @!P4 IMAD.MOV R93, RZ, RZ, -R93 ;  /* 0x000000ffff5dc224 */ /* 0x000fe200078e0a5d */
[C---:B------:R-:W-:Y:S01]  /*6110*/  SEL R30, R28.reuse, R19, !P3 ;  /* 0x000000131c1e7207 */ /* 0x040fe20005800000 */
[----:B------:R-:W-:Y:S01]  /*6120*/  @!P2 IMAD.MOV R69, RZ, RZ, -R69 ;  /* 0x000000ffff45a224 */ /* 0x000fe200078e0a45 */
[----:B------:R-:W-:-:S02]  /*6130*/  SEL R19, R28, R6, !P3 ;  /* 0x000000061c137207 */ /* 0x000fc40005800000 */
[----:B------:R-:W-:Y:S01]  /*6140*/  SEL R6, R28, R101, !P3 ;  /* 0x000000651c067207 */ /* 0x000fe20005800000 */
[----:B------:R-:W-:Y:S01]  /*6150*/  IMAD R101, R26, c[0x0][0x190], RZ ;  /* 0x000064001a657a24 */ /* 0x000fe200078e02ff */
[----:B------:R-:W-:Y:S02]  /*6160*/  LEA R70, P2, R0, c[0x0][0x168], 0x2 ;  /* 0x00005a0000467a11 */ /* 0x000fe400078410ff */
[C---:B------:R-:W-:Y:S02]  /*6170*/  SEL R24, R28.reuse, R17, !P3 ;  /* 0x000000111c187207 */ /* 0x040fe40005800000 */
[----:B------:R-:W-:Y:S02]  /*6180*/  SEL R17, R28, R8, !P3 ;  /* 0x000000081c117207 */ /* 0x000fe40005800000 */
[----:B------:R-:W-:Y:S02]  /*6190*/  ISETP.GE.U32.AND P6, PT, R12, 0x7fffffd8, PT ;  /* 0x7fffffd80c00780c */ /* 0x000fe40003fc6070 */
[----:B------:R-:W-:-:S02]  /*61a0*/  ISETP.GE.U32.AND P4, PT, R10, 0x7fffffd0, PT ;  /* 0x7fffffd00a00780c */ /* 0x000fc40003f86070 */
[C---:B------:R-:W-:Y:S02]  /*61b0*/  SEL R32, R28.reuse, R23, !P3 ;  /* 0x000000171c207207 */ /* 0x040fe40005800000 */
[C---:B------:R-:W-:Y:S02]  /*61c0*/  SEL R34, R28.reuse, R25, !P3 ;  /* 0x000000191c227207 */ /* 0x040fe40005800000 */
[C---:B------:R-:W-:Y:S02]  /*61d0*/  SEL R38, R28.reuse, R27, !P3 ;  /* 0x0000001b1c267207 */ /* 0x040fe40005800000 */
[C---:B------:R-:W-:Y:S02]  /*61e0*/  SEL R40, R28.reuse, R29, !P3 ;  /* 0x0000001d1c287207 */ /* 0x040fe40005800000 */
[C---:B------:R-:W-:Y:S02]  /*61f0*/  SEL R42, R28.reuse, R31, !P3 ;  /* 0x0000001f1c2a7207 */ /* 0x040fe40005800000 */
[----:B------:R-:W-:-:S02]  /*6200*/  SEL R44, R28, R33, !P3 ;  /* 0x000000211c2c7207 */ /* 0x000fc40005800000 */
        /* <DEDUP_REMOVED lines=43> */
[----:B------:R-:W-:Y:S01]  /*64c0*/  SEL R137, R28, R139, !P3 ;  /* 0x0000008b1c897207 */ /* 0x000fe20005800000 */
[----:B------:R-:W-:Y:S01]  /*64d0*/  IMAD R139, R134, c[0x0][0x190], RZ ;  /* 0x00006400868b7a24 */ /* 0x000fe200078e02ff */
[C---:B------:R-:W-:Y:S01]  /*64e0*/  SEL R124, R28.reuse, R141, !P3 ;  /* 0x0000008d1c7c7207 */ /* 0x040fe20005800000 */
[----:B------:R-:W-:Y:S01]  /*64f0*/  IMAD R141, R135, c[0x0][0x190], RZ ;  /* 0x00006400878d7a24 */ /* 0x000fe200078e02ff */
[----:B------:R-:W-:Y:S01]  /*6500*/  SEL R133, R28, R143, !P3 ;  /* 0x0000008f1c857207 */ /* 0x000fe20005800000 */
[----:B------:R-:W-:Y:S01]  /*6510*/  IMAD R143, R122, c[0x0][0x190], RZ ;  /* 0x000064007a8f7a24 */ /* 0x000fe200078e02ff */
[C---:B------:R-:W-:Y:S01]  /*6520*/  SEL R112, R28.reuse, R145, !P3 ;  /* 0x000000911c707207 */ /* 0x040fe20005800000 */
[----:B------:R-:W-:Y:S01]  /*6530*/  IMAD R145, R131, c[0x0][0x190], RZ ;  /* 0x0000640083917a24 */ /* 0x000fe200078e02ff */
[C---:B------:R-:W-:Y:S01]  /*6540*/  SEL R129, R28.reuse, R149, !P3 ;  /* 0x000000951c817207 */ /* 0x040fe20005800000 */
[----:B------:R-:W-:Y:S01]  /*6550*/  IMAD R149, R127, c[0x0][0x190], RZ ;  /* 0x000064007f957a24 */ /* 0x000fe200078e02ff */
        /* <DEDUP_REMOVED lines=16> */
[----:B------:R-:W-:Y:S01]  /*6660*/  SEL R111, R28, R167, !P3 ;  /* 0x000000a71c6f7207 */ /* 0x000fe20005800000 */
        /* <DEDUP_REMOVED lines=117> */
[----:B------:R-:W-:Y:S01]  /*6dc0*/  SEL R69, R28, R69, !P3 ;  /* 0x000000451c457207 */ /* 0x000fe20005800000 */
[----:B------:R-:W-:Y:S01]  /*6dd0*/  IMAD R81, R81, c[0x0][0x190], RZ ;  /* 0x0000640051517a24 */ /* 0x000fe200078e02ff */
[----:B------:R-:W-:Y:S01]  /*6de0*/  LEA.HI.X.SX32 R0, R0, c[0x0][0x16c], 0x2, P2 ;  /* 0x00005b0000007a11 */ /* 0x000fe200010f16ff */
[----:B------:R-:W-:Y:S01]  /*6df0*/  IMAD R79, R79, c[0x0][0x190], RZ ;  /* 0x000064004f4f7a24 */ /* 0x000fe200078e02ff */
[----:B------:R-:W-:Y:S01]  /*6e00*/  LEA R240, P3, R101, R70, 0x2 ;  /* 0x0000004665f07211 */ /* 0x000fe200078610ff */
[----:B------:R-:W-:Y:S01]  /*6e10*/  IMAD R77, R77, c[0x0][0x190], RZ ;  /* 0x000064004d4d7a24 */ /* 0x000fe200078e02ff */
[----:B------:R-:W-:Y:S01]  /*6e20*/  LEA R152, P2, R22, c[0x0][0x160], 0x2 ;  /* 0x0000580016987a11 */ /* 0x000fe200078410ff */
[----:B------:R-:W-:Y:S01]  /*6e30*/  IMAD R75, R75, c[0x0][0x190], RZ ;  /* 0x000064004b4b7a24 */ /* 0x000fe200078e02ff */
[----:B------:R-:W-:Y:S01]  /*6e40*/  LEA.HI.X.SX32 R241, R101, R0, 0x2, P3 ;  /* 0x0000000065f17211 */ /* 0x000fe200018f16ff */
[----:B------:R-:W-:Y:S01]  /*6e50*/  IMAD R101, R66, c[0x0][0x190], RZ ;  /* 0x0000640042657a24 */ /* 0x000fe200078e02ff */
[----:B------:R-:W-:Y:S01]  /*6e60*/  LEA R150, P3, R20, c[0x0][0x160], 0x2 ;  /* 0x0000580014967a11 */ /* 0x000fe200078610ff */
[----:B------:R-:W-:Y:S01]  /*6e70*/  IMAD R73, R73, c[0x0][0x190], RZ ;  /* 0x0000640049497a24 */ /* 0x000fe200078e02ff */
[----:B------:R-:W-:Y:S01]  /*6e80*/  LEA.HI.X.SX32 R153, R22, c[0x0][0x164], 0x2, P2 ;  /* 0x0000590016997a11 */ /* 0x000fe200010f16ff */
[----:B------:R-:W-:Y:S01]  /*6e90*/  STL.64 [R1+0x10f8], R240 ;  /* 0x0010f8f001007387 */ /* 0x000fe20000100a00 */
[-C--:B------:R-:W-:Y:S01]  /*6ea0*/  LEA R242, P2, R93, R70.reuse, 0x2 ;  /* 0x000000465df27211 */ /* 0x080fe200078410ff */
[----:B------:R-:W-:Y:S01]  /*6eb0*/  IMAD R67, R67, c[0x0][0x190], RZ ;  /* 0x0000640043437a24 */ /* 0x000fe200078e02ff */
[----:B------:R-:W-:Y:S01]  /*6ec0*/  LEA.HI.X.SX32 R151, R20, c[0x0][0x164], 0x2, P3 ;  /* 0x0000590014977a11 */ /* 0x000fe200018f16ff */
[----:B------:R-:W-:Y:S01]  /*6ed0*/  STL.64 [R1+0x1ec8], R240 ;  /* 0x001ec8f001007387 */ /* 0x000fe20000100a00 */
[----:B------:R-:W-:Y:S01]  /*6ee0*/  LEA R246, P3, R95, R70, 0x2 ;  /* 0x000000465ff67211 */ /* 0x000fe200078610ff */
[----:B------:R-:W-:Y:S01]  /*6ef0*/  IMAD R65, R65, c[0x0][0x190], RZ ;  /* 0x0000640041417a24 */ /* 0x000fe200078e02ff */
[----:B------:R-:W-:Y:S01]  /*6f00*/  LEA.HI.X.SX32 R243, R93, R0, 0x2, P2 ;  /* 0x000000005df37211 */ /* 0x000fe200010f16ff */
[----:B------:R-:W-:Y:S01]  /*6f10*/  IMAD R63, R63, c[0x0][0x190], RZ ;  /* 0x000064003f3f7a24 */ /* 0x000fe200078e02ff */
[----:B------:R-:W-:Y:S01]  /*6f20*/  LEA R244, P2, R97, R70, 0x2 ;  /* 0x0000004661f47211 */ /* 0x000fe200078410ff */
[----:B------:R-:W-:Y:S01]  /*6f30*/  IMAD R61, R61, c[0x0][0x190], RZ ;  /* 0x000064003d3d7a24 */ /* 0x000fe200078e02ff */
[----:B------:R-:W-:Y:S01]  /*6f40*/  LEA.HI.X.SX32 R247, R95, R0, 0x2, P3 ;  /* 0x000000005ff77211 */ /* 0x000fe200018f16ff */
[----:B------:R-:W-:Y:S01]  /*6f50*/  STL.64 [R1+0x10f0], R242 ;  /* 0x0010f0f201007387 */ /* 0x000fe20000100a00 */
[----:B------:R-:W-:Y:S01]  /*6f60*/  LEA R92, P3, R99, R70, 0x2 ;  /* 0x00000046635c7211 */ /* 0x000fe200078610ff */
[----:B------:R-:W-:Y:S01]  /*6f70*/  IMAD R95, R46, c[0x0][0x190], RZ ;  /* 0x000064002e5f7a24 */ /* 0x000fe200078e02ff */
[-C--:B------:R-:W-:Y:S01]  /*6f80*/  LEA.HI.X.SX32 R245, R97, R0.reuse, 0x2, P2 ;  /* 0x0000000061f57211 */ /* 0x080fe200010f16ff */
[----:B------:R-:W-:Y:S01]  /*6f90*/  STL.64 [R1+0x10e8], R246 ;  /* 0x0010e8f601007387 */ /* 0x000fe20000100a00 */
[----:B------:R-:W-:Y:S01]  /*6fa0*/  LEA.HI.X.SX32 R93, R99, R0, 0x2, P3 ;  /* 0x00000000635d7211 */ /* 0x000fe200018f16ff */
[----:B------:R-:W-:Y:S01]  /*6fb0*/  IMAD R99, R64, c[0x0][0x190], RZ ;  /* 0x0000640040637a24 */ /* 0x000fe200078e02ff */
[----:B------:R-:W-:Y:S01]  /*6fc0*/  LEA R164, P2, R199, R70, 0x2 ;  /* 0x00000046c7a47211 */ /* 0x000fe200078410ff */
[----:B------:R-:W-:Y:S01]  /*6fd0*/  STL.64 [R1+0x10c0], R244 ;  /* 0x0010c0f401007387 */ /* 0x000fe20000100a00 */
[----:B------:R-:W-:-:S02]  /*6fe0*/  IMAD R97, R56, c[0x0][0x190], RZ ;  /* 0x0000640038617a24 */ /* 0x000fc400078e02ff */
[----:B------:R-:W-:Y:S01]  /*6ff0*/  LEA.HI.X.SX32 R165, R199, R0, 0x2, P2 ;  /* 0x00000000c7a57211 */ /* 0x000fe200010f16ff */
[----:B------:R1:W-:Y:S01]  /*7000*/  STL.64 [R1+0x1098], R92 ;  /* 0x0010985c01007387 */ /* 0x0003e20000100a00 */
[----:B------:R-:W-:Y:S01]  /*7010*/  LEA R168, P2, R203, R70, 0x2 ;  /* 0x00000046cba87211 */ /* 0x000fe200078410ff */
[----:B------:R-:W-:Y:S02]  /*7020*/  IMAD R59, R59, c[0x0][0x190], RZ ;  /* 0x000064003b3b7a24 */ /* 0x000fe400078e02ff */
[----:B------:R-:W-:Y:S01]  /*7030*/  STL.64 [R1+0x1090], R164 ;  /* 0x001090a401007387 */ /* 0x000fe20000100a00 */
[----:B------:R-:W-:Y:S01]  /*7040*/  LEA.HI.X.SX32 R169, R203, R0, 0x2, P2 ;  /* 0x00000000cba97211 */ /* 0x000fe200010f16ff */
[----:B------:R-:W-:Y:S01]  /*7050*/  IMAD R57, R57, c[0x0][0x190], RZ ;  /* 0x0000640039397a24 */ /* 0x000fe200078e02ff */
[----:B------:R-:W-:Y:S01]  /*7060*/  LEA R176, P2, R207, R70, 0x2 ;  /* 0x00000046cfb07211 */ /* 0x000fe200078410ff */
[----:B------:R-:W-:Y:S02]  /*7070*/  IMAD R55, R55, c[0x0][0x190], RZ ;  /* 0x0000640037377a24 */ /* 0x000fe400078e02ff */
[----:B------:R-:W-:Y:S01]  /*7080*/  IMAD R53, R53, c[0x0][0x190], RZ ;  /* 0x0000640035357a24 */ /* 0x000fe200078e02ff */
[----:B------:R-:W-:Y:S01]  /*7090*/  LEA.HI.X.SX32 R177, R207, R0, 0x2, P2 ;  /* 0x00000000cfb17211 */ /* 0x000fe200010f16ff */
[----:B------:R-:W-:Y:S01]  /*70a0*/  IMAD R51, R51, c[0x0][0x190], RZ ;  /* 0x0000640033337a24 */ /* 0x000fe200078e02ff */
[----:B-1----:R-:W-:Y:S01]  /*70b0*/  LEA R92, P3, R201, R70, 0x2 ;  /* 0x00000046c95c7211 */ /* 0x002fe200078610ff */
[----:B------:R-:W-:-:S02]  /*70c0*/  IMAD R49, R49, c[0x0][0x190], RZ ;  /* 0x0000640031317a24 */ /* 0x000fc400078e02ff */
[----:B------:R-:W-:Y:S01]  /*70d0*/  IMAD R47, R47, c[0x0][0x190], RZ ;  /* 0x000064002f2f7a24 */ /* 0x000fe200078e02ff */
[----:B------:R-:W-:Y:S01]  /*70e0*/  LEA.HI.X.SX32 R93, R201, R0, 0x2, P3 ;  /* 0x00000000c95d7211 */ /* 0x000fe200018f16ff */
[----:B------:R-:W-:Y:S02]  /*70f0*/  IMAD R45, R45, c[0x0][0x190], RZ ;  /* 0x000064002d2d7a24 */ /* 0x000fe400078e02ff */
[----:B------:R-:W-:Y:S02]  /*7100*/  IMAD R43, R43, c[0x0][0x190], RZ ;  /* 0x000064002b2b7a24 */ /* 0x000fe400078e02ff */
[----:B------:R1:W-:Y:S01]  /*7110*/  STL.64 [R1+0x1080], R92 ;  /* 0x0010805c01007387 */ /* 0x0003e20000100a00 */
[----:B------:R-:W-:Y:S02]  /*7120*/  IMAD R41, R41, c[0x0][0x190], RZ ;  /* 0x0000640029297a24 */ /* 0x000fe400078e02ff */
[----:B------:R-:W-:Y:S01]  /*7130*/  IMAD R39, R39, c[0x0][0x190], RZ ;  /* 0x0000640027277a24 */ /* 0x000fe200078e02ff */
[----:B------:R-:W-:Y:S01]  /*7140*/  STL.64 [R1+0x1040], R168 ;  /* 0x001040a801007387 */ /* 0x000fe20000100a00 */
[----:B------:R-:W-:-:S02]  /*7150*/  IMAD R37, R37, c[0x0][0x190], RZ ;  /* 0x0000640025257a24 */ /* 0x000fc400078e02ff */
[----:B------:R-:W-:Y:S01]  /*7160*/  IMAD R35, R35, c[0x0][0x190], RZ ;  /* 0x0000640023237a24 */ /* 0x000fe200078e02ff */
[----:B-1----:R-:W-:-:S04]  /*7170*/  LEA R92, P3, R205, R70, 0x2 ;  /* 0x00000046cd5c7211 */ /* 0x002fc800078610ff */
[----:B------:R-:W-:Y:S02]  /*7180*/  LEA.HI.X.SX32 R93, R205, R0, 0x2, P3 ;  /* 0x00000000cd5d7211 */ /* 0x000fe400018f16ff */
[----:B------:R-:W-:-:S03]  /*7190*/  LEA R198, P3, R209, R70, 0x2 ;  /* 0x00000046d1c67211 */ /* 0x000fc600078610ff */
[----:B------:R1:W-:Y:S01]  /*71a0*/  STL.64 [R1+0x1038], R92 ;  /* 0x0010385c01007387 */ /* 0x0003e20000100a00 */
[----:B------:R-:W-:-:S03]  /*71b0*/  LEA.HI.X.SX32 R199, R209, R0, 0x2, P3 ;  /* 0x00000000d1c77211 */ /* 0x000fc600018f16ff */
[----:B------:R-:W-:Y:S04]  /*71c0*/  STL.64 [R1+0x1030], R176 ;  /* 0x001030b001007387 */ /* 0x000fe80000100a00 */
[----:B------:R2:W-:Y:S01]  /*71d0*/  STL.64 [R1+0x1028], R198 ;  /* 0x001028c601007387 */ /* 0x0005e20000100a00 */
[----:B-1----:R-:W-:-:S04]  /*71e0*/  LEA R92, P2, R211, R70, 0x2 ;  /* 0x00000046d35c7211 */ /* 0x002fc800078410ff */
[----:B------:R-:W-:Y:S02]  /*71f0*/  LEA.HI.X.SX32 R93, R211, R0, 0x2, P2 ;  /* 0x00000000d35d7211 */ /* 0x000fe400010f16ff */
[-C--:B------:R-:W-:Y:S02]  /*7200*/  LEA R200, P2, R215, R70.reuse, 0x2 ;  /* 0x00000046d7c87211 */ /* 0x080fe400078410ff */
[----:B--2---:R-:W-:Y:S01]  /*7210*/  LEA R198, P3, R213, R70, 0x2 ;  /* 0x00000046d5c67211 */ /* 0x004fe200078610ff */
[----:B------:R1:W-:Y:S01]  /*7220*/  STL.64 [R1+0x1020], R92 ;  /* 0x0010205c01007387 */ /* 0x0003e20000100a00 */
[-C--:B------:R-:W-:Y:S02]  /*7230*/  LEA.HI.X.SX32 R201, R215, R0.reuse, 0x2, P2 ;  /* 0x00000000d7c97211 */ /* 0x080fe400010f16ff */
[----:B------:R-:W-:-:S05]  /*7240*/  LEA.HI.X.SX32 R199, R213, R0, 0x2, P3 ;  /* 0x00000000d5c77211 */ /* 0x000fca00018f16ff */
[----:B------:R2:W-:Y:S04]  /*7250*/  STL.64 [R1+0x1018], R198 ;  /* 0x001018c601007387 */ /* 0x0005e80000100a00 */
[----:B------:R3:W-:Y:S01]  /*7260*/  STL.64 [R1+0x1010], R200 ;  /* 0x001010c801007387 */ /* 0x0007e20000100a00 */
[----:B-1----:R-:W-:Y:S01]  /*7270*/  IMAD R93, R36, c[0x0][0x190], RZ ;  /* 0x00006400245d7a24 */ /* 0x002fe200078e02ff */
[----:B--2---:R-:W-:-:S04]  /*7280*/  LEA R198, P3, R217, R70, 0x2 ;  /* 0x00000046d9c67211 */ /* 0x004fc800078610ff */
[----:B------:R-:W-:Y:S02]  /*7290*/  LEA.HI.X.SX32 R199, R217, R0, 0x2, P3 ;  /* 0x00000000d9c77211 */ /* 0x000fe400018f16ff */
[----:B---3--:R-:W-:-:S03]  /*72a0*/  LEA R200, P2, R219, R70, 0x2 ;  /* 0x00000046dbc87211 */ /* 0x008fc600078410ff */
[----:B------:R1:W-:Y:S01]  /*72b0*/  STL.64 [R1+0x1008], R198 ;  /* 0x001008c601007387 */ /* 0x0003e20000100a00 */
[----:B------:R-:W-:-:S05]  /*72c0*/  LEA.HI.X.SX32 R201, R219, R0, 0x2, P2 ;  /* 0x00000000dbc97211 */ /* 0x000fca00010f16ff */
[----:B------:R2:W-:Y:S01]  /*72d0*/  STL.64 [R1+0x1000], R200 ;  /* 0x001000c801007387 */ /* 0x0005e20000100a00 */
[----:B-1----:R-:W-:-:S04]  /*72e0*/  LEA R198, P3, R221, R70, 0x2 ;  /* 0x00000046ddc67211 */ /* 0x002fc800078610ff */
[----:B------:R-:W-:Y:S02]  /*72f0*/  LEA.HI.X.SX32 R199, R221, R0, 0x2, P3 ;  /* 0x00000000ddc77211 */ /* 0x000fe400018f16ff */
[----:B--2---:R-:W-:-:S03]  /*7300*/  LEA R200, P2, R223, R70, 0x2 ;  /* 0x00000046dfc87211 */ /* 0x004fc600078410ff */
        /* <DEDUP_REMOVED lines=31> */
[----:B------:R-:W-:Y:S02]  /*7500*/  LEA.HI.X.SX32 R201, R195, R0, 0x2, P2 ;  /* 0x00000000c3c97211 */ /* 0x000fe400010f16ff */
[----:B------:R-:W-:-:S03]  /*7510*/  LEA R196, P2, R191, R70, 0x2 ;  /* 0x00000046bfc47211 */ /* 0x000fc600078410ff */
[----:B------:R-:W-:Y:S01]  /*7520*/  STL.64 [R1+0xfa0], R200 ;  /* 0x000fa0c801007387 */ /* 0x000fe20000100a00 */
[----:B------:R-:W-:Y:S02]  /*7530*/  LEA.HI.X.SX32 R197, R191, R0, 0x2, P2 ;  /* 0x00000000bfc57211 */ /* 0x000fe400010f16ff */
[----:B-1----:R-:W-:-:S04]  /*7540*/  LEA R198, P3, R193, R70, 0x2 ;  /* 0x00000046c1c67211 */ /* 0x002fc800078610ff */
[----:B------:R-:W-:-:S05]  /*7550*/  LEA.HI.X.SX32 R199, R193, R0, 0x2, P3 ;  /* 0x00000000c1c77211 */ /* 0x000fca00018f16ff */
[----:B------:R1:W-:Y:S04]  /*7560*/  STL.64 [R1+0xf98], R198 ;  /* 0x000f98c601007387 */ /* 0x0003e80000100a00 */
[----:B------:R2:W-:Y:S01]  /*7570*/  STL.64 [R1+0xf90], R196 ;  /* 0x000f90c401007387 */ /* 0x0005e20000100a00 */
[-C--:B-1----:R-:W-:Y:S02]  /*7580*/  LEA R198, P3, R189, R70.reuse, 0x2 ;  /* 0x00000046bdc67211 */ /* 0x082fe400078610ff */
[----:B--2---:R-:W-:Y:S02]  /*7590*/  LEA R196, P2, R187, R70, 0x2 ;  /* 0x00000046bbc47211 */ /* 0x004fe400078410ff */
[----:B------:R-:W-:Y:S02]  /*75a0*/  LEA.HI.X.SX32 R199, R189, R0, 0x2, P3 ;  /* 0x00000000bdc77211 */ /* 0x000fe400018f16ff */
[----:B------:R-:W-:-:S02]  /*75b0*/  LEA R192, P3, R183, R70, 0x2 ;  /* 0x00000046b7c07211 */ /* 0x000fc400078610ff */
[----:B------:R-:W-:Y:S01]  /*75c0*/  LEA.HI.X.SX32 R197, R187, R0, 0x2, P2 ;  /* 0x00000000bbc57211 */ /* 0x000fe200010f16ff */
[----:B------:R-:W-:Y:S01]  /*75d0*/  STL.64 [R1+0xf88], R198 ;  /* 0x000f88c601007387 */ /* 0x000fe20000100a00 */
[----:B------:R-:W-:Y:S02]  /*75e0*/  LEA R188, P2, R181, R70, 0x2 ;  /* 0x00000046b5bc7211 */ /* 0x000fe400078410ff */
[----:B------:R-:W-:Y:S01]  /*75f0*/  LEA.HI.X.SX32 R193, R183, R0, 0x2, P3 ;  /* 0x00000000b7c17211 */ /* 0x000fe200018f16ff */
[----:B------:R-:W-:Y:S01]  /*7600*/  STL.64 [R1+0xf80], R196 ;  /* 0x000f80c401007387 */ /* 0x000fe20000100a00 */
[----:B------:R-:W-:Y:S02]  /*7610*/  LEA R186, P3, R179, R70, 0x2 ;  /* 0x00000046b3ba7211 */ /* 0x000fe400078610ff */
[----:B------:R-:W-:Y:S01]  /*7620*/  LEA.HI.X.SX32 R189, R181, R0, 0x2, P2 ;  /* 0x00000000b5bd7211 */ /* 0x000fe200010f16ff */
[----:B------:R-:W-:Y:S01]  /*7630*/  STL.64 [R1+0xf78], R192 ;  /* 0x000f78c001007387 */ /* 0x000fe20000100a00 */
        /* <DEDUP_REMOVED lines=97> */
[-C--:B------:R-:W-:Y:S01]  /*7c50*/  LEA.HI.X.SX32 R215, R105, R0.reuse, 0x2, P3 ;  /* 0x0000000069d77211 */ /* 0x080fe200018f16ff */
[----:B------:R-:W-:Y:S01]  /*7c60*/  STL.64 [R1+0xdc0], R124 ;  /* 0x000dc07c01007387 */ /* 0x000fe20000100a00 */
[----:B------:R-:W-:-:S02]  /*7c70*/  LEA.HI.X.SX32 R109, R103, R0, 0x2, P2 ;  /* 0x00000000676d7211 */ /* 0x000fc400010f16ff */
[-C--:B------:R-:W-:Y:S01]  /*7c80*/  LEA R104, P2, R99, R70.reuse, 0x2 ;  /* 0x0000004663687211 */ /* 0x080fe200078410ff */
[----:B------:R-:W-:Y:S01]  /*7c90*/  STL.64 [R1+0xdb8], R220 ;  /* 0x000db8dc01007387 */ /* 0x000fe20000100a00 */
[----:B------:R-:W-:-:S03]  /*7ca0*/  LEA R212, P3, R101, R70, 0x2 ;  /* 0x0000004665d47211 */ /* 0x000fc600078610ff */
[----:B------:R-:W-:Y:S04]  /*7cb0*/  STL.64 [R1+0x1f00], R220 ;  /* 0x001f00dc01007387 */ /* 0x000fe80000100a00 */
        /* <DEDUP_REMOVED lines=8> */
[----:B------:R1:W-:Y:S04]  /*7d40*/  STL.64 [R1+0x1f18], R214 ;  /* 0x001f18d601007387 */ /* 0x0003e80000100a00 */
[----:B------:R-:W-:Y:S04]  /*7d50*/  STL.64 [R1+0xd20], R108 ;  /* 0x000d206c01007387 */ /* 0x000fe80000100a00 */
[----:B------:R-:W-:Y:S04]  /*7d60*/  STL [R1+0xd10], R104 ;  /* 0x000d106801007387 */ /* 0x000fe80000100800 */
[----:B-1----:R1:W2:Y:S01]  /*7d70*/  LDL.64 R214, [R1+0xd10] ;  /* 0x000d100001d67983 */ /* 0x0022a20000100a00 */
[----:B------:R-:W-:Y:S01]  /*7d80*/  LEA.HI.X.SX32 R213, R101, R0, 0x2, P3 ;  /* 0x0000000065d57211 */ /* 0x000fe200018f16ff */
[----:B------:R-:W-:Y:S01]  /*7d90*/  IMAD R33, R33, c[0x0][0x190], RZ ;  /* 0x0000640021217a24 */ /* 0x000fe200078e02ff */
[----:B------:R-:W-:Y:S01]  /*7da0*/  LEA R210, P3, R97, R70, 0x2 ;  /* 0x0000004661d27211 */ /* 0x000fe200078610ff */
[----:B------:R-:W-:Y:S01]  /*7db0*/  IMAD R31, R31, c[0x0][0x190], RZ ;  /* 0x000064001f1f7a24 */ /* 0x000fe200078e02ff */
[----:B------:R-:W-:Y:S01]  /*7dc0*/  ULDC.64 UR4, c[0x0][0x118] ;  /* 0x0000460000047ab9 */ /* 0x000fe20000000a00 */
[----:B------:R-:W-:Y:S01]  /*7dd0*/  STL.64 [R1+0xd18], R212 ;  /* 0x000d18d401007387 */ /* 0x000fe20000100a00 */
[----:B------:R-:W-:Y:S01]  /*7de0*/  LEA.HI.X.SX32 R211, R97, R0, 0x2, P3 ;  /* 0x0000000061d37211 */ /* 0x000fe200018f16ff */
[----:B------:R-:W-:Y:S01]  /*7df0*/  IMAD R29, R29, c[0x0][0x190], RZ ;  /* 0x000064001d1d7a24 */ /* 0x000fe200078e02ff */
[----:B------:R-:W-:Y:S01]  /*7e00*/  LEA R208, P3, R93, R70, 0x2 ;  /* 0x000000465dd07211 */ /* 0x000fe200078610ff */
[----:B------:R3:W-:Y:S01]  /*7e10*/  STL.64 [R1+0x1f20], R212 ;  /* 0x001f20d401007387 */ /* 0x0007e20000100a00 */
[----:B------:R-:W-:Y:S01]  /*7e20*/  IMAD R27, R27, c[0x0][0x190], RZ ;  /* 0x000064001b1b7a24 */ /* 0x000fe200078e02ff */
[----:B------:R-:W-:Y:S01]  /*7e30*/  IADD3 R72, R252, -0x15, RZ ;  /* 0xffffffebfc487810 */ /* 0x000fe20007ffe0ff */
[----:B------:R-:W-:Y:S01]  /*7e40*/  IMAD R25, R25, c[0x0][0x190], RZ ;  /* 0x0000640019197a24 */ /* 0x000fe200078e02ff */
[----:B------:R-:W-:Y:S01]  /*7e50*/  LEA.HI.X.SX32 R209, R93, R0, 0x2, P3 ;  /* 0x000000005dd17211 */ /* 0x000fe200018f16ff */
[----:B------:R-:W-:Y:S01]  /*7e60*/  IMAD R23, R23, c[0x0][0x190], RZ ;  /* 0x0000640017177a24 */ /* 0x000fe200078e02ff */
[----:B------:R-:W-:Y:S01]  /*7e70*/  LEA R206, P3, R89, R70, 0x2 ;  /* 0x0000004659ce7211 */ /* 0x000fe200078610ff */
[----:B------:R-:W-:Y:S01]  /*7e80*/  IMAD R21, R21, c[0x0][0x190], RZ ;  /* 0x0000640015157a24 */ /* 0x000fe200078e02ff */
[----:B------:R-:W-:Y:S01]  /*7e90*/  LOP3.LUT R199, R194, 0x1f, RZ, 0xc0, !PT ;  /* 0x0000001fc2c77812 */ /* 0x000fe200078ec0ff */
[----:B------:R-:W-:Y:S01]  /*7ea0*/  IMAD R19, R19, c[0x0][0x190], RZ ;  /* 0x0000640013137a24 */ /* 0x000fe200078e02ff */
[----:B------:R-:W-:Y:S01]  /*7eb0*/  LEA.HI.X.SX32 R207, R89, R0, 0x2, P3 ;  /* 0x0000000059cf7211 */ /* 0x000fe200018f16ff */
[----:B------:R-:W-:Y:S01]  /*7ec0*/  IMAD R18, R18, c[0x0][0x190], RZ ;  /* 0x0000640012127a24 */ /* 0x000fe200078e02ff */
[----:B------:R-:W-:Y:S01]  /*7ed0*/  LEA R204, P3, R85, R70, 0x2 ;  /* 0x0000004655cc7211 */ /* 0x000fe200078610ff */
        /* <DEDUP_REMOVED lines=12> */
[----:B------:R-:W-:-:S02]  /*7fa0*/  IMAD R11, R11, c[0x0][0x190], RZ ;  /* 0x000064000b0b7a24 */ /* 0x000fc400078e02ff */
[----:B------:R-:W-:Y:S01]  /*7fb0*/  IMAD R10, R10, c[0x0][0x190], RZ ;  /* 0x000064000a0a7a24 */ /* 0x000fe200078e02ff */
[----:B------:R-:W-:Y:S01]  /*7fc0*/  LEA.HI.X.SX32 R201, R77, R0, 0x2, P3 ;  /* 0x000000004dc97211 */ /* 0x000fe200018f16ff */
[----:B------:R-:W-:Y:S01]  /*7fd0*/  IMAD R9, R9, c[0x0][0x190], RZ ;  /* 0x0000640009097a24 */ /* 0x000fe200078e02ff */
[----:B------:R-:W-:Y:S01]  /*7fe0*/  LEA R250, P3, R73, R70, 0x2 ;  /* 0x0000004649fa7211 */ /* 0x000fe200078610ff */
[----:B------:R-:W-:Y:S02]  /*7ff0*/  IMAD R8, R8, c[0x0][0x190], RZ ;  /* 0x0000640008087a24 */ /* 0x000fe400078e02ff */
        /* <DEDUP_REMOVED lines=12> */
[----:B------:R-:W-:Y:S02]  /*80c0*/  IMAD R68, R68, c[0x0][0x190], RZ ;  /* 0x0000640044447a24 */ /* 0x000fe400078e02ff */
[----:B------:R-:W-:-:S02]  /*80d0*/  IMAD R69, R69, c[0x0][0x190], RZ ;  /* 0x0000640045457a24 */ /* 0x000fc400078e02ff */
[----:B------:R-:W-:Y:S02]  /*80e0*/  IMAD.MOV.U32 R184, RZ, RZ, c[0x0][0x188] ;  /* 0x00006200ffb87624 */ /* 0x000fe400078e00ff */
[----:B------:R-:W-:Y:S02]  /*80f0*/  IMAD.SHL.U32 R198, R185, 0x4, RZ ;  /* 0x00000004b9c67824 */ /* 0x000fe400078e00ff */
[C---:B------:R-:W-:Y:S02]  /*8100*/  IMAD.SHL.U32 R156, R184.reuse, 0x4, RZ ;  /* 0x00000004b89c7824 */ /* 0x040fe400078e00ff */
[----:B------:R-:W-:Y:S01]  /*8110*/  IMAD.SHL.U32 R160, R184, 0x8, RZ ;  /* 0x00000008b8a07824 */ /* 0x000fe200078e00ff */
[----:B------:R4:W-:Y:S01]  /*8120*/  LDGSTS.E [R198+0x20000], [R152.64], !P5 ;  /* 0x2000000098c67fae */ /* 0x0009e2000e921844 */
[----:B------:R-:W-:Y:S01]  /*8130*/  IMAD.WIDE R154, R156, 0x4, R152 ;  /* 0x000000049c9a7825 */ /* 0x000fe200078e0298 */
[----:B------:R-:W-:Y:S02]  /*8140*/  LOP3.LUT R196, R198, 0x20, RZ, 0x3c, !PT ;  /* 0x00000020c6c47812 */ /* 0x000fe400078e3cff */
[----:B------:R1:W-:Y:S01]  /*8150*/  LDGSTS.E [R198+0x20200], [R150.64], !P5 ;  /* 0x2020000096c67fae */ /* 0x0003e2000e921844 */
[----:B------:R-:W-:Y:S01]  /*8160*/  IMAD.WIDE R156, R156, 0x4, R150 ;  /* 0x000000049c9c7825 */ /* 0x000fe200078e0296 */
[----:B------:R-:W-:-:S02]  /*8170*/  LOP3.LUT R192, R198, 0x40, RZ, 0x3c, !PT ;  /* 0x00000040c6c07812 */ /* 0x000fc400078e3cff */
[----:B------:R1:W-:Y:S01]  /*8180*/  LDGSTS.E [R198+0x21000], [R154.64], !P1 ;  /* 0x210000009ac67fae */ /* 0x0003e2000c921844 */
[----:B------:R-:W-:Y:S01]  /*8190*/  IMAD.WIDE R158, R160, 0x4, R152 ;  /* 0x00000004a09e7825 */ /* 0x000fe200078e0298 */
[----:B------:R-:W-:Y:S02]  /*81a0*/  LOP3.LUT R188, R198, 0x60, RZ, 0x3c, !PT ;  /* 0x00000060c6bc7812 */ /* 0x000fe400078e3cff */
[----:B------:R1:W-:Y:S01]  /*81b0*/  LDGSTS.E [R198+0x21200], [R156.64], !P1 ;  /* 0x212000009cc67fae */ /* 0x0003e2000c921844 */
[----:B------:R-:W-:-:S03]  /*81c0*/  IMAD.WIDE R160, R160, 0x4, R150 ;  /* 0x00000004a0a07825 */ /* 0x000fc600078e0296 */
[----:B------:R1:W-:Y:S01]  /*81d0*/  LDGSTS.E [R198+0x22000], [R158.64], !P6 ;  /* 0x220000009ec67fae */ /* 0x0003e2000f121844 */
[C---:B------:R-:W-:Y:S02]  /*81e0*/  IMAD R172, R184.reuse, 0x14, RZ ;  /* 0x00000014b8ac7824 */ /* 0x040fe400078e02ff */
[----:B---3--:R-:W-:Y:S01]  /*81f0*/  IMAD.MOV.U32 R212, RZ, RZ, R176 ;  /* 0x000000ffffd47224 */ /* 0x008fe200078e00b0 */
[----:B------:R3:W-:Y:S01]  /*8200*/  LDGSTS.E [R198+0x22200], [R160.64], !P6 ;  /* 0x22200000a0c67fae */ /* 0x0007e2000f121844 */
[----:B------:R-:W-:Y:S02]  /*8210*/  IMAD R176, R184, 0x18, RZ ;  /* 0x00000018b8b07824 */ /* 0x000fe400078e02ff */
[----:B------:R-:W-:-:S04]  /*8220*/  IMAD.WIDE R170, R172, 0x4, R152 ;  /* 0x00000004acaa7825 */ /* 0x000fc800078e0298 */
[----:B------:R-:W-:-:S04]  /*8230*/  IMAD.WIDE R172, R172, 0x4, R150 ;  /* 0x00000004acac7825 */ /* 0x000fc800078e0296 */
[----:B------:R-:W-:Y:S02]  /*8240*/  IMAD R180, R184, 0x1c, RZ ;  /* 0x0000001cb8b47824 */ /* 0x000fe400078e02ff */
[----:B------:R-:W-:Y:S02]  /*8250*/  IMAD.MOV.U32 R213, RZ, RZ, R177 ;  /* 0x000000ffffd57224 */ /* 0x000fe400078e00b1 */
[----:B------:R-:W-:-:S04]  /*8260*/  IMAD.WIDE R174, R176, 0x4, R152 ;  /* 0x00000004b0ae7825 */ /* 0x000fc800078e0298 */
[----:B------:R-:W-:-:S04]  /*8270*/  IMAD.WIDE R176, R176, 0x4, R150 ;  /* 0x00000004b0b07825 */ /* 0x000fc800078e0296 */
[----:B------:R-:W-:-:S04]  /*8280*/  IMAD.WIDE R178, R180, 0x4, R152 ;  /* 0x00000004b4b27825 */ /* 0x000fc800078e0298 */
[----:B------:R-:W-:-:S04]  /*8290*/  IMAD.WIDE R180, R180, 0x4, R150 ;  /* 0x00000004b4b47825 */ /* 0x000fc800078e0296 */
[----:B------:R-:W-:-:S04]  /*82a0*/  IMAD.WIDE R182, R184, 0x4, R152 ;  /* 0x00000004b8b67825 */ /* 0x000fc800078e0298 */
[C---:B------:R-:W-:Y:S02]  /*82b0*/  IMAD R120, R184.reuse, 0x5, RZ ;  /* 0x00000005b8787824 */ /* 0x040fe400078e02ff */
[----:B------:R-:W-:-:S04]  /*82c0*/  IMAD.WIDE R148, R184, 0x4, R150 ;  /* 0x00000004b8947825 */ /* 0x000fc800078e0296 */
[----:B------:R-:W-:-:S04]  /*82d0*/  IMAD.WIDE R118, R120, 0x4, R152 ;  /* 0x0000000478767825 */ /* 0x000fc800078e0298 */
[----:B------:R-:W-:-:S04]  /*82e0*/  IMAD.WIDE R120, R120, 0x4, R150 ;  /* 0x0000000478787825 */ /* 0x000fc800078e0296 */
[C---:B------:R-:W-:Y:S02]  /*82f0*/  IMAD R124, R184.reuse, 0x9, RZ ;  /* 0x00000009b87c7824 */ /* 0x040fe400078e02ff */
[----:B------:R-:W-:Y:S02]  /*8300*/  IMAD R128, R184, 0xd, RZ ;  /* 0x0000000db8807824 */ /* 0x000fe400078e02ff */
[----:B------:R-:W-:-:S04]  /*8310*/  IMAD.WIDE R122, R124, 0x4, R152 ;  /* 0x000000047c7a7825 */ /* 0x000fc800078e0298 */
        /* <DEDUP_REMOVED lines=15> */
[C---:B------:R-:W-:Y:S02]  /*8410*/  IMAD.SHL.U32 R116, R184.reuse, 0x2, RZ ;  /* 0x00000002b8747824 */ /* 0x040fe400078e00ff */
[----:B------:R-:W-:Y:S02]  /*8420*/  IMAD R112, R184, 0x6, RZ ;  /* 0x00000006b8707824 */ /* 0x000fe400078e02ff */
[----:B------:R-:W-:-:S04]  /*8430*/  IMAD.WIDE R146, R116, 0x4, R152 ;  /* 0x0000000474927825 */ /* 0x000fc800078e0298 */
[----:B------:R-:W-:-:S04]  /*8440*/  IMAD.WIDE R116, R116, 0x4, R150 ;  /* 0x0000000474747825 */ /* 0x000fc800078e0296 */
[----:B------:R-:W-:-:S04]  /*8450*/  IMAD.WIDE R114, R112, 0x4, R152 ;  /* 0x0000000470727825 */ /* 0x000fc800078e0298 */
[----:B------:R-:W-:-:S04]  /*8460*/  IMAD.WIDE R112, R112, 0x4, R150 ;  /* 0x0000000470707825 */ /* 0x000fc800078e0296 */
[C---:B------:R-:W-:Y:S02]  /*8470*/  IMAD R88, R184.reuse, 0xa, RZ ;  /* 0x0000000ab8587824 */ /* 0x040fe400078e02ff */
[C---:B------:R-:W-:Y:S02]  /*8480*/  IMAD R92, R184.reuse, 0xe, RZ ;  /* 0x0000000eb85c7824 */ /* 0x040fe400078e02ff */
[C---:B------:R-:W-:Y:S02]  /*8490*/  IMAD R96, R184.reuse, 0x12, RZ ;  /* 0x00000012b8607824 */ /* 0x040fe400078e02ff */
[C---:B------:R-:W-:Y:S02]  /*84a0*/  IMAD R100, R184.reuse, 0x16, RZ ;  /* 0x00000016b8647824 */ /* 0x040fe400078e02ff */
[C---:B------:R-:W-:Y:S02]  /*84b0*/  IMAD R108, R184.reuse, 0x1e, RZ ;  /* 0x0000001eb86c7824 */ /* 0x040fe400078e02ff */
[----:B------:R-:W-:-:S02]  /*84c0*/  IMAD R84, R184, 0x3, RZ ;  /* 0x00000003b8547824 */ /* 0x000fc400078e02ff */
[----:B------:R-:W-:-:S04]  /*84d0*/  IMAD.WIDE R106, R108, 0x4, R152 ;  /* 0x000000046c6a7825 */ /* 0x000fc800078e0298 */
[----:B------:R-:W-:-:S04]  /*84e0*/  IMAD.WIDE R108, R108, 0x4, R150 ;  /* 0x000000046c6c7825 */ /* 0x000fc800078e0296 */
[----:B------:R-:W-:Y:S02]  /*84f0*/  IMAD R80, R184, 0x7, RZ ;  /* 0x00000007b8507824 */ /* 0x000fe400078e02ff */
[----:B------:R-:W-:-:S04]  /*8500*/  IMAD.WIDE R110, R84, 0x4, R152 ;  /* 0x00000004546e7825 */ /* 0x000fc800078e0298 */
[----:B------:R-:W-:-:S04]  /*8510*/  IMAD.WIDE R84, R84, 0x4, R150 ;  /* 0x0000000454547825 */ /* 0x000fc800078e0296 */
[C---:B------:R-:W-:Y:S02]  /*8520*/  IMAD R76, R184.reuse, 0xb, RZ ;  /* 0x0000000bb84c7824 */ /* 0x040fe400078e02ff */
[----:B------:R-:W-:Y:S02]  /*8530*/  IMAD R74, R184, 0x13, RZ ;  /* 0x00000013b84a7824 */ /* 0x000fe400078e02ff */
[----:B------:R-:W-:-:S05]  /*8540*/  IMAD.MOV.U32 R187, RZ, RZ, 0x1f ;  /* 0x0000001fffbb7424 */ /* 0x000fca00078e00ff */
[----:B------:R-:W-:Y:S02]  /*8550*/  IADD3 R189, R187, c[0x0][0x180], RZ ;  /* 0x00006000bbbd7a10 */ /* 0x000fe40007ffe0ff */
[----:B------:R-:W-:Y:S02]  /*8560*/  IADD3 R187, R252, -0x31, RZ ;  /* 0xffffffcffcbb7810 */ /* 0x000fe40007ffe0ff */
[----:B--2---:R-:W-:Y:S01]  /*8570*/  LEA.HI.X.SX32 R215, R99, R0, 0x2, P2 ;  /* 0x0000000063d77211 */ /* 0x004fe200010f16ff */
[----:B------:R-:W-:Y:S01]  /*8580*/  IMAD.MOV.U32 R214, RZ, RZ, R104 ;  /* 0x000000ffffd67224 */ /* 0x000fe200078e0068 */
[C---:B------:R-:W-:Y:S01]  /*8590*/  LEA R216, P2, R95.reuse, R70, 0x2 ;  /* 0x000000465fd87211 */ /* 0x040fe200078410ff */
[----:B------:R-:W-:Y:S02]  /*85a0*/  IMAD R104, R184, 0x1a, RZ ;  /* 0x0000001ab8687824 */ /* 0x000fe400078e02ff */
[----:B------:R-:W-:Y:S01]  /*85b0*/  STL [R1+0xd14], R215 ;  /* 0x000d14d701007387 */ /* 0x000fe20000100800 */
[----:B------:R-:W-:Y:S01]  /*85c0*/  LEA.HI.X.SX32 R217, R95, R0, 0x2, P2 ;  /* 0x000000005fd97211 */ /* 0x000fe200010f16ff */
[C---:B------:R-:W-:Y:S01]  /*85d0*/  IMAD.WIDE R94, R96.reuse, 0x4, R152 ;  /* 0x00000004605e7825 */ /* 0x040fe200078e0298 */
[C---:B------:R-:W-:Y:S01]  /*85e0*/  LEA R218, P2, R91.reuse, R70, 0x2 ;  /* 0x000000465bda7211 */ /* 0x040fe200078410ff */
[----:B------:R2:W-:Y:S02]  /*85f0*/  STL.64 [R1+0x1f90], R214 ;  /* 0x001f90d601007387 */ /* 0x0005e40000100a00 */
[----:B------:R-:W-:Y:S01]  /*8600*/  IMAD.WIDE R96, R96, 0x4, R150 ;  /* 0x0000000460607825 */ /* 0x000fe200078e0296 */
[----:B------:R-:W-:Y:S01]  /*8610*/  LEA.HI.X.SX32 R219, R91, R0, 0x2, P2 ;  /* 0x000000005bdb7211 */ /* 0x000fe200010f16ff */
[----:B------:R-:W-:Y:S01]  /*8620*/  STL.64 [R1+0xcf8], R210 ;  /* 0x000cf8d201007387 */ /* 0x000fe20000100a00 */
[----:B------:R-:W-:Y:S01]  /*8630*/  LEA R220, P2, R87, R70, 0x2 ;  /* 0x0000004657dc7211 */ /* 0x000fe200078410ff */
[----:B------:R-:W-:-:S02]  /*8640*/  IMAD.WIDE R90, R92, 0x4, R152 ;  /* 0x000000045c5a7825 */ /* 0x000fc400078e0298 */
[----:B------:R1:W-:Y:S01]  /*8650*/  STL.64 [R1+0x1f28], R210 ;  /* 0x001f28d201007387 */ /* 0x0003e20000100a00 */
[----:B------:R-:W-:Y:S01]  /*8660*/  LEA.HI.X.SX32 R221, R87, R0, 0x2, P2 ;  /* 0x0000000057dd7211 */ /* 0x000fe200010f16ff */
[----:B------:R-:W-:Y:S01]  /*8670*/  IMAD.WIDE R86, R88, 0x4, R152 ;  /* 0x0000000458567825 */ /* 0x000fe200078e0298 */
[C---:B------:R-:W-:Y:S01]  /*8680*/  LEA R222, P2, R83.reuse, R70, 0x2 ;  /* 0x0000004653de7211 */ /* 0x040fe200078410ff */
[----:B------:R-:W-:Y:S02]  /*8690*/  STL.64 [R1+0xcf0], R216 ;  /* 0x000cf0d801007387 */ /* 0x000fe40000100a00 */
[----:B--2---:R-:W-:Y:S01]  /*86a0*/  IMAD.MOV.U32 R214, RZ, RZ, R168 ;  /* 0x000000ffffd67224 */ /* 0x004fe200078e00a8 */
[----:B------:R-:W-:Y:S01]  /*86b0*/  LEA.HI.X.SX32 R223, R83, R0, 0x2, P2 ;  /* 0x0000000053df7211 */ /* 0x000fe200010f16ff */
[----:B------:R2:W-:Y:S01]  /*86c0*/  STL.64 [R1+0x1f98], R216 ;  /* 0x001f98d801007387 */ /* 0x0005e20000100a00 */
[----:B------:R-:W-:Y:S01]  /*86d0*/  LEA R224, P2, R79, R70, 0x2 ;  /* 0x000000464fe07211 */ /* 0x000fe200078410ff */
[----:B------:R-:W-:-:S02]  /*86e0*/  IMAD.SHL.U32 R168, R184, 0x10, RZ ;  /* 0x00000010b8a87824 */ /* 0x000fc400078e00ff */
[----:B------:R-:W-:Y:S01]  /*86f0*/  STL.64 [R1+0xb98], R208 ;  /* 0x000b98d001007387 */ /* 0x000fe20000100a00 */
[----:B------:R-:W-:Y:S01]  /*8700*/  LEA.HI.X.SX32 R225, R79, R0, 0x2, P2 ;  /* 0x000000004fe17211 */ /* 0x000fe200010f16ff */
[----:B-1----:R-:W-:Y:S01]  /*8710*/  IMAD.MOV.U32 R210, RZ, RZ, R164 ;  /* 0x000000ffffd27224 */ /* 0x002fe200078e00a4 */
[C---:B------:R-:W-:Y:S01]  /*8720*/  LEA R226, P2, R75.reuse, R70, 0x2 ;  /* 0x000000464be27211 */ /* 0x040fe200078410ff */
[----:B------:R1:W-:Y:S01]  /*8730*/  STL.64 [R1+0x1f30], R208 ;  /* 0x001f30d001007387 */ /* 0x0003e20000100a00 */
[----:B------:R-:W-:Y:S02]  /*8740*/  IMAD R164, R184, 0xc, RZ ;  /* 0x0000000cb8a47824 */ /* 0x000fe400078e02ff */
[----:B------:R-:W-:Y:S01]  /*8750*/  LEA.HI.X.SX32 R227, R75, R0, 0x2, P2 ;  /* 0x000000004be37211 */ /* 0x000fe200010f16ff */
[----:B--2---:R-:W-:Y:S01]  /*8760*/  IMAD.MOV.U32 R216, RZ, RZ, R244 ;  /* 0x000000ffffd87224 */ /* 0x004fe200078e00f4 */
[-C--:B------:R-:W-:Y:S01]  /*8770*/  LEA R228, P2, R67, R70.reuse, 0x2 ;  /* 0x0000004643e47211 */ /* 0x080fe200078410ff */
[----:B------:R-:W-:Y:S01]  /*8780*/  IMAD.MOV.U32 R217, RZ, RZ, R245 ;  /* 0x000000ffffd97224 */ /* 0x000fe200078e00f5 */
[----:B------:R-:W-:Y:S01]  /*8790*/  LEA R244, P3, R57, R70, 0x2 ;  /* 0x0000004639f47211 */ /* 0x000fe200078610ff */
[----:B------:R-:W-:Y:S01]  /*87a0*/  STL.64 [R1+0xb90], R218 ;  /* 0x000b90da01007387 */ /* 0x000fe20000100a00 */
[----:B------:R-:W-:Y:S01]  /*87b0*/  LEA.HI.X.SX32 R229, R67, R0, 0x2, P2 ;  /* 0x0000000043e57211 */ /* 0x000fe200010f16ff */
[----:B------:R-:W-:Y:S01]  /*87c0*/  IMAD.MOV.U32 R211, RZ, RZ, R165 ;  /* 0x000000ffffd37224 */ /* 0x000fe200078e00a5 */
[----:B------:R-:W-:Y:S01]  /*87d0*/  LEA R230, P2, R63, R70, 0x2 ;  /* 0x000000463fe67211 */ /* 0x000fe200078410ff */
[----:B------:R-:W-:Y:S01]  /*87e0*/  STL.64 [R1+0x1fa0], R218 ;  /* 0x001fa0da01007387 */ /* 0x000fe20000100a00 */
[-C--:B------:R-:W-:Y:S01]  /*87f0*/  LEA.HI.X.SX32 R245, R57, R0.reuse, 0x2, P3 ;  /* 0x0000000039f57211 */ /* 0x080fe200018f16ff */
[----:B-1----:R-:W-:Y:S01]  /*8800*/  IMAD.MOV.U32 R208, RZ, RZ, R242 ;  /* 0x000000ffffd07224 */ /* 0x002fe200078e00f2 */
[----:B------:R-:W-:Y:S01]  /*8810*/  LEA.HI.X.SX32 R231, R63, R0, 0x2, P2 ;  /* 0x000000003fe77211 */ /* 0x000fe200010f16ff */
[----:B------:R-:W-:Y:S01]  /*8820*/  STL.64 [R1+0x9d8], R206 ;  /* 0x0009d8ce01007387 */ /* 0x000fe20000100a00 */
[-C--:B------:R-:W-:Y:S01]  /*8830*/  LEA R240, P2, R59, R70.reuse, 0x2 ;  /* 0x000000463bf07211 */ /* 0x080fe200078410ff */
[----:B------:R-:W-:Y:S01]  /*8840*/  IMAD.MOV.U32 R209, RZ, RZ, R243 ;  /* 0x000000ffffd17224 */ /* 0x000fe200078e00f3 */
[----:B------:R-:W-:Y:S01]  /*8850*/  LEA R236, P3, R53, R70, 0x2 ;  /* 0x0000004635ec7211 */ /* 0x000fe200078610ff */
[----:B------:R-:W-:Y:S01]  /*8860*/  STL.64 [R1+0x1f38], R206 ;  /* 0x001f38ce01007387 */ /* 0x000fe20000100a00 */
[----:B------:R-:W-:Y:S01]  /*8870*/  LEA.HI.X.SX32 R241, R59, R0, 0x2, P2 ;  /* 0x000000003bf17211 */ /* 0x000fe200010f16ff */
[C---:B------:R-:W-:Y:S01]  /*8880*/  IMAD.WIDE R162, R164.reuse, 0x4, R152 ;  /* 0x00000004a4a27825 */ /* 0x040fe200078e0298 */
[----:B------:R-:W-:Y:S01]  /*8890*/  LEA R238, P2, R55, R70, 0x2 ;  /* 0x0000004637ee7211 */ /* 0x000fe200078410ff */
[----:B------:R-:W-:Y:S01]  /*88a0*/  STL.64 [R1+0x9d0], R220 ;  /* 0x0009d0dc01007387 */ /* 0x000fe20000100a00 */
[-C--:B------:R-:W-:Y:S01]  /*88b0*/  LEA.HI.X.SX32 R237, R53, R0.reuse, 0x2, P3 ;  /* 0x0000000035ed7211 */ /* 0x080fe200018f16ff */
[----:B------:R-:W-:Y:S01]  /*88c0*/  IMAD.WIDE R164, R164, 0x4, R150 ;  /* 0x00000004a4a47825 */ /* 0x000fe200078e0296 */
        /* <DEDUP_REMOVED lines=10> */
[----:B------:R-:W-:Y:S01]  /*8970*/  LEA.HI.X.SX32 R233, R49, R0, 0x2, P3 ;  /* 0x0000000031e97211 */ /* 0x000fe200018f16ff */
[--C-:B------:R-:W-:Y:S01]  /*8980*/  IMAD.WIDE R168, R168, 0x4, R150.reuse ;  /* 0x00000004a8a87825 */ /* 0x100fe200078e0296 */
[----:B------:R-:W-:Y:S01]  /*8990*/  LEA R64, P3, R45, R70, 0x2 ;  /* 0x000000462d407211 */ /* 0x000fe200078610ff */
[----:B------:R-:W-:Y:S01]  /*89a0*/  STL.64 [R1+0x658], R222 ;  /* 0x000658de01007387 */ /* 0x000fe20000100a00 */
[----:B------:R-:W-:Y:S01]  /*89b0*/  LEA.HI.X.SX32 R67, R47, R0, 0x2, P2 ;  /* 0x000000002f437211 */ /* 0x000fe200010f16ff */
[--C-:B------:R-:W-:Y:S01]  /*89c0*/  IMAD.WIDE R88, R88, 0x4, R150.reuse ;  /* 0x0000000458587825 */ /* 0x100fe200078e0296 */
[----:B------:R-:W-:Y:S01]  /*89d0*/  LEA R62, P2, R43, R70, 0x2 ;  /* 0x000000462b3e7211 */ /* 0x000fe200078410ff */
[----:B------:R-:W-:Y:S01]  /*89e0*/  STL.64 [R1+0x1fb0], R222 ;  /* 0x001fb0de01007387 */ /* 0x000fe20000100a00 */
[----:B------:R-:W-:Y:S01]  /*89f0*/  LEA.HI.X.SX32 R65, R45, R0, 0x2, P3 ;  /* 0x000000002d417211 */ /* 0x000fe200018f16ff */
[----:B------:R-:W-:Y:S01]  /*8a00*/  IMAD.WIDE R92, R92, 0x4, R150 ;  /* 0x000000045c5c7825 */ /* 0x000fe200078e0296 */
[----:B------:R-:W-:Y:S01]  /*8a10*/  LEA R60, P3, R41, R70, 0x2 ;  /* 0x00000046293c7211 */ /* 0x000fe200078610ff */
[----:B------:R-:W-:Y:S01]  /*8a20*/  STL.64 [R1+0x650], R202 ;  /* 0x000650ca01007387 */ /* 0x000fe20000100a00 */
[----:B------:R-:W-:Y:S01]  /*8a30*/  LEA.HI.X.SX32 R63, R43, R0, 0x2, P2 ;  /* 0x000000002b3f7211 */ /* 0x000fe200010f16ff */
[C---:B------:R-:W-:Y:S01]  /*8a40*/  IMAD.WIDE R98, R100.reuse, 0x4, R152 ;  /* 0x0000000464627825 */ /* 0x040fe200078e0298 */
        /* <DEDUP_REMOVED lines=30> */
[----:B------:R-:W-:-:S02]  /*8c30*/  LEA.HI.X.SX32 R47, R27, R0, 0x2, P2 ;  /* 0x000000001b2f7211 */ /* 0x000fc400010f16ff */
[----:B------:R-:W-:Y:S01]  /*8c40*/  LEA R42, P2, R23, R70, 0x2 ;  /* 0x00000046172a7211 */ /* 0x000fe200078410ff */
[----:B------:R-:W-:Y:S01]  /*8c50*/  STL.64 [R1+0x1f58], R250 ;  /* 0x001f58fa01007387 */ /* 0x000fe20000100a00 */
[----:B------:R-:W-:Y:S02]  /*8c60*/  LEA.HI.X.SX32 R45, R25, R0, 0x2, P3 ;  /* 0x00000000192d7211 */ /* 0x000fe400018f16ff */
[----:B------:R-:W-:Y:S01]  /*8c70*/  LEA R40, P3, R21, R70, 0x2 ;  /* 0x0000004615287211 */ /* 0x000fe200078610ff */
[----:B------:R-:W-:Y:S01]  /*8c80*/  STL.64 [R1+0x578], R228 ;  /* 0x000578e401007387 */ /* 0x000fe20000100a00 */
[----:B------:R-:W-:Y:S02]  /*8c90*/  LEA.HI.X.SX32 R43, R23, R0, 0x2, P2 ;  /* 0x00000000172b7211 */ /* 0x000fe400010f16ff */
[----:B------:R-:W-:Y:S01]  /*8ca0*/  LEA R38, P2, R19, R70, 0x2 ;  /* 0x0000004613267211 */ /* 0x000fe200078410ff */
[----:B------:R-:W-:Y:S01]  /*8cb0*/  STL.64 [R1+0x1fc8], R228 ;  /* 0x001fc8e401007387 */ /* 0x000fe20000100a00 */
[----:B------:R-:W-:-:S02]  /*8cc0*/  LEA.HI.X.SX32 R41, R21, R0, 0x2, P3 ;  /* 0x0000000015297211 */ /* 0x000fc400018f16ff */
[C---:B------:R-:W-:Y:S01]  /*8cd0*/  LEA R36, P3, R18.reuse, R70, 0x2 ;  /* 0x0000004612247211 */ /* 0x040fe200078610ff */
[----:B------:R-:W-:Y:S01]  /*8ce0*/  STL.64 [R1+0x570], R248 ;  /* 0x000570f801007387 */ /* 0x000fe20000100a00 */
[----:B------:R-:W-:Y:S02]  /*8cf0*/  LEA.HI.X.SX32 R39, R19, R0, 0x2, P2 ;  /* 0x0000000013277211 */ /* 0x000fe400010f16ff */
[C---:B------:R-:W-:Y:S01]  /*8d00*/  LEA R34, P2, R17.reuse, R70, 0x2 ;  /* 0x0000004611227211 */ /* 0x040fe200078410ff */
        /* <DEDUP_REMOVED lines=41> */
[----:B------:R-:W-:Y:S01]  /*8fa0*/  LEA R6, P2, R2, R70, 0x2 ;  /* 0x0000004602067211 */ /* 0x000fe200078410ff */
[----:B------:R1:W-:Y:S01]  /*8fb0*/  STL.64 [R1+0x1f88], R64 ;  /* 0x001f884001007387 */ /* 0x0003e20000100a00 */
[----:B------:R-:W-:Y:S02]  /*8fc0*/  LEA.HI.X.SX32 R9, R4, R0, 0x2, P3 ;  /* 0x0000000004097211 */ /* 0x000fe400018f16ff */
[----:B------:R-:W-:Y:S01]  /*8fd0*/  LEA R4, P3, R3, R70, 0x2 ;  /* 0x0000004603047211 */ /* 0x000fe200078610ff */
[----:B------:R2:W-:Y:S01]  /*8fe0*/  LDGSTS.E [R198+0x23000], [R162.64], !P0 ;  /* 0x23000000a2c67fae */ /* 0x0005e2000c121844 */
[----:B------:R-:W-:Y:S02]  /*8ff0*/  LEA.HI.X.SX32 R7, R2, R0, 0x2, P2 ;  /* 0x0000000002077211 */ /* 0x000fe400010f16ff */
[----:B------:R-:W-:Y:S01]  /*9000*/  LEA R2, P2, R71, R70, 0x2 ;  /* 0x0000004647027211 */ /* 0x000fe200078410ff */
[----:B------:R2:W-:Y:S01]  /*9010*/  LDGSTS.E [R198+0x23200], [R164.64], !P0 ;  /* 0x23200000a4c67fae */ /* 0x0005e2000c121844 */
[----:B------:R-:W-:-:S02]  /*9020*/  LEA.HI.X.SX32 R5, R3, R0, 0x2, P3 ;  /* 0x0000000003057211 */ /* 0x000fc400018f16ff */
[----:B------:R-:W-:Y:S01]  /*9030*/  LEA.HI.X.SX32 R3, R71, R0, 0x2, P2 ;  /* 0x0000000047037211 */ /* 0x000fe200010f16ff */
[----:B------:R2:W-:Y:S01]  /*9040*/  LDGSTS.E [R198+0x24000], [R166.64], !P4 ;  /* 0x24000000a6c67fae */ /* 0x0005e2000e121844 */
[CC--:B------:R-:W-:Y:S02]  /*9050*/  LEA R242, P3, R68.reuse, R70.reuse, 0x2 ;  /* 0x0000004644f27211 */ /* 0x0c0fe400078610ff */
[C---:B-1----:R-:W-:Y:S01]  /*9060*/  LEA R64, P2, R69.reuse, R70, 0x2 ;  /* 0x0000004645407211 */ /* 0x042fe200078410ff */
[----:B------:R1:W-:Y:S01]  /*9070*/  LDGSTS.E [R198+0x24200], [R168.64], !P4 ;  /* 0x24200000a8c67fae */ /* 0x0003e2000e121844 */
[-C--:B------:R-:W-:Y:S02]  /*9080*/  LEA.HI.X.SX32 R243, R68, R0.reuse, 0x2, P3 ;  /* 0x0000000044f37211 */ /* 0x080fe400018f16ff */
[----:B------:R-:W-:Y:S01]  /*9090*/  LEA.HI.X.SX32 R65, R69, R0, 0x2, P2 ;  /* 0x0000000045417211 */ /* 0x000fe200010f16ff */
[----:B------:R-:W-:Y:S01]  /*90a0*/  STL.64 [R1+0x1ff8], R62 ;  /* 0x001ff83e01007387 */ /* 0x000fe20000100a00 */
[----:B------:R-:W-:-:S02]  /*90b0*/  IADD3 R0, R252, -0x1d, RZ ;  /* 0xffffffe3fc007810 */ /* 0x000fc40007ffe0ff */
[----:B------:R-:W-:Y:S01]  /*90c0*/  IADD3 R70, R252, -0x19, RZ ;  /* 0xffffffe7fc467810 */ /* 0x000fe20007ffe0ff */
[----:B------:R-:W-:Y:S01]  /*90d0*/  STL.64 [R1+0x2000], R60 ;  /* 0x0020003c01007387 */ /* 0x000fe20000100a00 */
[----:B------:R-:W-:Y:S02]  /*90e0*/  ISETP.GE.U32.AND P5, PT, R0, 0x7fffffc4, PT ;  /* 0x7fffffc40000780c */ /* 0x000fe40003fa6070 */
[----:B------:R-:W-:Y:S01]  /*90f0*/  IADD3 R0, R252, -0x2, RZ ;  /* 0xfffffffefc007810 */ /* 0x000fe20007ffe0ff */
[----:B------:R-:W-:Y:S01]  /*9100*/  STL.64 [R1+0x2008], R58 ;  /* 0x0020083a01007387 */ /* 0x000fe20000100a00 */
[----:B------:R-:W-:Y:S01]  /*9110*/  ISETP.GE.U32.AND P3, PT, R72, 0x7fffffcc, PT ;  /* 0x7fffffcc4800780c */ /* 0x000fe20003f66070 */
[----:B------:R-:W-:Y:S01]  /*9120*/  IMAD.WIDE R72, R74, 0x4, R152 ;  /* 0x000000044a487825 */ /* 0x000fe200078e0298 */
[----:B------:R-:W-:Y:S01]  /*9130*/  ISETP.GE.U32.AND P1, PT, R0, 0x7fffffdf, PT ;  /* 0x7fffffdf0000780c */ /* 0x000fe20003f26070 */
[----:B------:R1:W-:Y:S01]  /*9140*/  STL.64 [R1+0x2010], R56 ;  /* 0x0020103801007387 */ /* 0x0003e20000100a00 */
[----:B------:R-:W-:Y:S01]  /*9150*/  IADD3 R0, R252, -0x6, RZ ;  /* 0xfffffffafc007810 */ /* 0x000fe20007ffe0ff */
[----:B------:R-:W-:Y:S01]  /*9160*/  IMAD.WIDE R74, R74, 0x4, R150 ;  /* 0x000000044a4a7825 */ /* 0x000fe200078e0296 */
[----:B------:R-:W-:Y:S01]  /*9170*/  ISETP.GE.U32.AND P2, PT, R70, 0x7fffffc8, PT ;  /* 0x7fffffc84600780c */ /* 0x000fe20003f46070 */
[----:B------:R1:W-:Y:S01]  /*9180*/  STL.64 [R1+0x2018], R54 ;  /* 0x0020183601007387 */ /* 0x0003e20000100a00 */
[----:B------:R-:W-:Y:S01]  /*9190*/  ISETP.GE.U32.AND P6, PT, R0, 0x7fffffdb, PT ;  /* 0x7fffffdb0000780c */ /* 0x000fe20003fc6070 */
[----:B------:R-:W-:Y:S01]  /*91a0*/  IMAD R70, R184, 0xf, RZ ;  /* 0x0000000fb8467824 */ /* 0x000fe200078e02ff */
[C---:B------:R-:W-:Y:S01]  /*91b0*/  IADD3 R0, R252.reuse, -0xa, RZ ;  /* 0xfffffff6fc007810 */ /* 0x040fe20007ffe0ff */
[----:B------:R-:W-:Y:S01]  /*91c0*/  STL.64 [R1+0x1088], R242 ;  /* 0x001088f201007387 */ /* 0x000fe20000100a00 */
[----:B------:R-:W-:-:S02]  /*91d0*/  IADD3 R68, R252, -0x16, RZ ;  /* 0xffffffeafc447810 */ /* 0x000fc40007ffe0ff */
[----:B------:R-:W-:Y:S01]  /*91e0*/  ISETP.GE.U32.AND P0, PT, R0, 0x7fffffd7, PT ;  /* 0x7fffffd70000780c */ /* 0x000fe20003f06070 */
[----:B------:R1:W-:Y:S01]  /*91f0*/  LDGSTS.E [R198+0x25000], [R170.64], !P3 ;  /* 0x25000000aac67fae */ /* 0x0003e2000d921844 */
[----:B------:R-:W-:-:S03]  /*9200*/  IADD3 R0, R252, -0xe, RZ ;  /* 0xfffffff2fc007810 */ /* 0x000fc60007ffe0ff */
[----:B------:R1:W-:Y:S01]  /*9210*/  LDGSTS.E [R198+0x25200], [R172.64], !P3 ;  /* 0x25200000acc67fae */ /* 0x0003e2000d921844 */
[----:B------:R-:W-:Y:S02]  /*9220*/  ISETP.GE.U32.AND P4, PT, R0, 0x7fffffd3, PT ;  /* 0x7fffffd30000780c */ /* 0x000fe40003f86070 */
[----:B------:R-:W-:Y:S01]  /*9230*/  IADD3 R0, R252, -0x12, RZ ;  /* 0xffffffeefc007810 */ /* 0x000fe20007ffe0ff */
[----:B------:R1:W-:Y:S03]  /*9240*/  LDGSTS.E [R198+0x26000], [R174.64], !P2 ;  /* 0x26000000aec67fae */ /* 0x0003e6000d121844 */
[----:B------:R-:W-:Y:S01]  /*9250*/  ISETP.GE.U32.AND P3, PT, R0, 0x7fffffcf, PT ;  /* 0x7fffffcf0000780c */ /* 0x000fe20003f66070 */
[----:B------:R1:W-:Y:S01]  /*9260*/  LDGSTS.E [R198+0x26200], [R176.64], !P2 ;  /* 0x26200000b0c67fae */ /* 0x0003e2000d121844 */
[----:B------:R-:W-:Y:S02]  /*9270*/  IADD3 R0, R252, -0x1a, RZ ;  /* 0xffffffe6fc007810 */ /* 0x000fe40007ffe0ff */
[----:B------:R-:W-:Y:S01]  /*9280*/  ISETP.GE.U32.AND P2, PT, R68, 0x7fffffcb, PT ;  /* 0x7fffffcb4400780c */ /* 0x000fe20003f46070 */
[----:B------:R1:W-:Y:S01]  /*9290*/  LDGSTS.E [R198+0x27000], [R178.64], !P5 ;  /* 0x27000000b2c67fae */ /* 0x0003e2000e921844 */
[----:B------:R-:W-:-:S03]  /*92a0*/  IADD3 R68, R252, -0x18, RZ ;  /* 0xffffffe8fc447810 */ /* 0x000fc60007ffe0ff */
[----:B------:R1:W-:Y:S01]  /*92b0*/  LDGSTS.E [R198+0x27200], [R180.64], !P5 ;  /* 0x27200000b4c67fae */ /* 0x0003e2000e921844 */
[----:B------:R-:W-:Y:S02]  /*92c0*/  ISETP.GE.U32.AND P5, PT, R0, 0x7fffffc7, PT ;  /* 0x7fffffc70000780c */ /* 0x000fe40003fa6070 */
[----:B------:R-:W-:Y:S01]  /*92d0*/  IADD3 R0, R252, -0x1e, RZ ;  /* 0xffffffe2fc007810 */ /* 0x000fe20007ffe0ff */
[----:B------:R1:W-:Y:S04]  /*92e0*/  LDGSTS.E [R196+0x20400], [R182.64], !P1 ;  /* 0x20400000b6c47fae */ /* 0x0003e8000c921844 */
[----:B------:R1:W-:Y:S01]  /*92f0*/  LDGSTS.E [R196+0x20600], [R148.64], !P1 ;  /* 0x2060000094c47fae */ /* 0x0003e2000c921844 */
[----:B------:R-:W-:Y:S02]  /*9300*/  ISETP.GE.U32.AND P1, PT, R0, 0x7fffffc3, PT ;  /* 0x7fffffc30000780c */ /* 0x000fe40003f26070 */
[----:B------:R-:W-:Y:S01]  /*9310*/  IADD3 R0, R252, -0x3, RZ ;  /* 0xfffffffdfc007810 */ /* 0x000fe20007ffe0ff */
[----:B------:R1:W-:Y:S04]  /*9320*/  LDGSTS.E [R196+0x21400], [R118.64], !P6 ;  /* 0x2140000076c47fae */ /* 0x0003e8000f121844 */
[----:B------:R1:W-:Y:S01]  /*9330*/  LDGSTS.E [R196+0x21600], [R120.64], !P6 ;  /* 0x2160000078c47fae */ /* 0x0003e2000f121844 */
[----:B------:R-:W-:-:S02]  /*9340*/  ISETP.GE.U32.AND P6, PT, R0, 0x7fffffde, PT ;  /* 0x7fffffde0000780c */ /* 0x000fc40003fc6070 */
        /* <DEDUP_REMOVED lines=51> */
[----:B------:R-:W-:Y:S01]  /*9680*/  ISETP.GE.U32.AND P1, PT, R68, 0x7fffffc9, PT ;  /* 0x7fffffc94400780c */ /* 0x000fe20003f26070 */
[C---:B------:R-:W-:Y:S02]  /*9690*/  IMAD.WIDE R68, R70.reuse, 0x4, R152 ;  /* 0x0000000446447825 */ /* 0x040fe400078e0298 */
[----:B------:R1:W-:Y:S02]  /*96a0*/  LDGSTS.E [R192+0x27800], [R106.64], !P6 ;  /* 0x278000006ac07fae */ /* 0x0003e4000f121844 */
[----:B------:R-:W-:-:S02]  /*96b0*/  IMAD.WIDE R70, R70, 0x4, R150 ;  /* 0x0000000446467825 */ /* 0x000fc400078e0296 */
[----:B------:R1:W-:Y:S01]  /*96c0*/  LDGSTS.E [R192+0x27a00], [R108.64], !P6 ;  /* 0x27a000006cc07fae */ /* 0x0003e2000f121844 */
[----:B------:R-:W-:Y:S02]  /*96d0*/  ISETP.GE.U32.AND P6, PT, R0, 0x7fffffc5, PT ;  /* 0x7fffffc50000780c */ /* 0x000fe40003fc6070 */
[----:B------:R-:W-:Y:S01]  /*96e0*/  IADD3 R0, R252, -0x20, RZ ;  /* 0xffffffe0fc007810 */ /* 0x000fe20007ffe0ff */
[----:B------:R1:W-:Y:S04]  /*96f0*/  LDGSTS.E [R188+0x20c00], [R110.64], !P0 ;  /* 0x20c000006ebc7fae */ /* 0x0003e8000c121844 */
[----:B------:R1:W-:Y:S01]  /*9700*/  LDGSTS.E [R188+0x20e00], [R84.64], !P0 ;  /* 0x20e0000054bc7fae */ /* 0x0003e2000c121844 */
[----:B------:R-:W-:-:S03]  /*9710*/  ISETP.GE.U32.AND P0, PT, R0, 0x7fffffc1, PT ;  /* 0x7fffffc10000780c */ /* 0x000fc60003f06070 */
[----:B------:R1:W-:Y:S04]  /*9720*/  LDGSTS.E [R188+0x21c00], [R82.64], !P4 ;  /* 0x21c0000052bc7fae */ /* 0x0003e8000e121844 */
[----:B------:R1:W-:Y:S01]  /*9730*/  LDGSTS.E [R188+0x21e00], [R80.64], !P4 ;  /* 0x21e0000050bc7fae */ /* 0x0003e2000e121844 */
[----:B------:R-:W-:Y:S02]  /*9740*/  ISETP.GE.AND P4, PT, R199, R0, PT ;  /* 0x00000000c700720c */ /* 0x000fe40003f86270 */
        /* <DEDUP_REMOVED lines=8> */
[----:B------:R-:W-:Y:S02]  /*97d0*/  IMAD R0, R184, 0x17, RZ ;  /* 0x00000017b8007824 */ /* 0x000fe400078e02ff */
[----:B------:R1:W-:Y:S02]  /*97e0*/  LDGSTS.E [R188+0x24c00], [R72.64], !P5 ;  /* 0x24c0000048bc7fae */ /* 0x0003e4000e921844 */
[----:B------:R-:W-:-:S02]  /*97f0*/  IMAD.WIDE R204, R0, 0x4, R152 ;  /* 0x0000000400cc7825 */ /* 0x000fc400078e0298 */
[----:B------:R1:W-:Y:S01]  /*9800*/  LDGSTS.E [R188+0x24e00], [R74.64], !P5 ;  /* 0x24e000004abc7fae */ /* 0x0003e2000e921844 */
[----:B------:R-:W-:Y:S01]  /*9810*/  ISETP.GE.U32.AND P5, PT, R186, 0x7fffffb8, PT ;  /* 0x7fffffb8ba00780c */ /* 0x000fe20003fa6070 */
[----:B------:R-:W-:Y:S02]  /*9820*/  IMAD R186, R184, 0x1b, RZ ;  /* 0x0000001bb8ba7824 */ /* 0x000fe400078e02ff */
[----:B------:R-:W-:Y:S01]  /*9830*/  IMAD.WIDE R220, R0, 0x4, R150 ;  /* 0x0000000400dc7825 */ /* 0x000fe200078e0296 */
[----:B------:R1:W-:Y:S01]  /*9840*/  LDGSTS.E [R188+0x25c00], [R204.64], !P1 ;  /* 0x25c00000ccbc7fae */ /* 0x0003e2000c921844 */
[----:B------:R-:W-:Y:S02]  /*9850*/  IADD3 R0, R252, -0x2d, RZ ;  /* 0xffffffd3fc007810 */ /* 0x000fe40007ffe0ff */
[----:B------:R-:W-:Y:S01]  /*9860*/  IMAD.WIDE R206, R186, 0x4, R152 ;  /* 0x00000004bace7825 */ /* 0x000fe200078e0298 */
[----:B------:R1:W-:Y:S01]  /*9870*/  LDGSTS.E [R188+0x25e00], [R220.64], !P1 ;  /* 0x25e00000dcbc7fae */ /* 0x0003e2000c921844 */
[----:B------:R-:W-:-:S02]  /*9880*/  ISETP.GT.AND P1, PT, R189, 0x1f, PT ;  /* 0x0000001fbd00780c */ /* 0x000fc40003f24270 */
[----:B------:R-:W-:Y:S01]  /*9890*/  IMAD.WIDE R218, R186, 0x4, R150 ;  /* 0x00000004bada7825 */ /* 0x000fe200078e0296 */
[----:B------:R2:W-:Y:S03]  /*98a0*/  LDGSTS.E [R188+0x26c00], [R206.64], !P6 ;  /* 0x26c00000cebc7fae */ /* 0x0005e6000f121844 */
[----:B------:R-:W-:Y:S01]  /*98b0*/  IMAD R186, R184, 0x1f, RZ ;  /* 0x0000001fb8ba7824 */ /* 0x000fe200078e02ff */
[----:B------:R2:W-:Y:S01]  /*98c0*/  LDGSTS.E [R188+0x26e00], [R218.64], !P6 ;  /* 0x26e00000dabc7fae */ /* 0x0005e2000f121844 */
[----:B------:R-:W-:Y:S02]  /*98d0*/  ISETP.GE.U32.AND P6, PT, R0, 0x7fffffb4, PT ;  /* 0x7fffffb40000780c */ /* 0x000fe40003fc6070 */
[----:B------:R-:W-:Y:S01]  /*98e0*/  SEL R0, RZ, 0x4, !P1 ;  /* 0x00000004ff007807 */ /* 0x000fe20004800000 */
[----:B------:R-:W-:Y:S01]  /*98f0*/  STL.64 [R1+0x1068], R64 ;  /* 0x0010684001007387 */ /* 0x000fe20000100a00 */
[----:B------:R-:W-:Y:S01]  /*9900*/  ISETP.GE.AND P1, PT, R199, c[0x0][0x180], PT ;  /* 0x00006000c7007a0c */ /* 0x000fe20003f26270 */
[----:B-1----:R-:W-:-:S02]  /*9910*/  IMAD.WIDE R56, R186, 0x4, R152 ;  /* 0x00000004ba387825 */ /* 0x002fc400078e0298 */
[----:B------:R-:W-:Y:S01]  /*9920*/  STL.64 [R1+0x1108], R204 ;  /* 0x001108cc01007387 */ /* 0x000fe20000100a00 */
[----:B------:R-:W-:Y:S01]  /*9930*/  SEL R0, R0, RZ, !P1 ;  /* 0x000000ff00007207 */ /* 0x000fe20004800000 */
[----:B------:R-:W-:Y:S01]  /*9940*/  IMAD.WIDE R54, R186, 0x4, R150 ;  /* 0x00000004ba367825 */ /* 0x000fe200078e0296 */
[----:B------:R-:W-:Y:S01]  /*9950*/  SHF.R.U32.HI R186, RZ, 0x1, R191 ;  /* 0x00000001ffba7819 */ /* 0x000fe200000116bf */
[----:B------:R-:W-:Y:S01]  /*9960*/  STL.64 [R1+0x1120], R220 ;  /* 0x001120dc01007387 */ /* 0x000fe20000100a00 */
[----:B------:R-:W-:Y:S02]  /*9970*/  ISETP.NE.U32.AND P1, PT, R0, RZ, PT ;  /* 0x000000ff0000720c */ /* 0x000fe40003f25070 */
[----:B------:R-:W-:Y:S01]  /*9980*/  LOP3.LUT R193, R198, R186, RZ, 0x3c, !PT ;  /* 0x000000bac6c17212 */ /* 0x000fe200078e3cff */
[----:B------:R-:W-:Y:S01]  /*9990*/  STL.64 [R1+0x1158], R206 ;  /* 0x001158ce01007387 */ /* 0x000fe20000100a00 */
[----:B------:R-:W-:Y:S02]  /*99a0*/  SEL R0, RZ, 0x4, P4 ;  /* 0x00000004ff007807 */ /* 0x000fe40002000000 */
[----:B------:R-:W-:Y:S01]  /*99b0*/  ISETP.GT.AND P4, PT, R189, 0x3f, PT ;  /* 0x0000003fbd00780c */ /* 0x000fe20003f84270 */
[----:B------:R-:W-:Y:S01]  /*99c0*/  STL.64 [R1+0x1170], R218 ;  /* 0x001170da01007387 */ /* 0x000fe20000100a00 */
[----:B------:R-:W-:-:S02]  /*99d0*/  LOP3.LUT R189, R193, 0x40, RZ, 0x3c, !PT ;  /* 0x00000040c1bd7812 */ /* 0x000fc400078e3cff */
[----:B------:R-:W-:Y:S01]  /*99e0*/  IADD3 R186, R252, -0x39, RZ ;  /* 0xffffffc7fcba7810 */ /* 0x000fe20007ffe0ff */
[----:B------:R1:W-:Y:S04]  /*99f0*/  STL.64 [R1+0x1220], R56 ;  /* 0x0012203801007387 */ /* 0x0003e80000100a00 */
[----:B------:R1:W-:Y:S04]  /*9a00*/  STL.64 [R1+0x1228], R54 ;  /* 0x0012283601007387 */ /* 0x0003e80000100a00 */
[----:B------:R-:W3:Y:S04]  /*9a10*/  LDL.64 R58, [R1+0x1020] ;  /* 0x00102000013a7983 */ /* 0x000ee80000100a00 */
[----:B------:R-:W4:Y:S04]  /*9a20*/  LDL.64 R60, [R1+0x1010] ;  /* 0x00101000013c7983 */ /* 0x000f280000100a00 */
[----:B------:R-:W4:Y:S04]  /*9a30*/  LDL.64 R62, [R1+0x1000] ;  /* 0x00100000013e7983 */ /* 0x000f280000100a00 */
[----:B------:R-:W4:Y:S04]  /*9a40*/  LDL.64 R66, [R1+0xff0] ;  /* 0x000ff00001427983 */ /* 0x000f280000100a00 */
[----:B------:R-:W4:Y:S04]  /*9a50*/  LDL.64 R234, [R1+0xfe0] ;  /* 0x000fe00001ea7983 */ /* 0x000f280000100a00 */
[----:B------:R-:W4:Y:S04]  /*9a60*/  LDL.64 R238, [R1+0xfd0] ;  /* 0x000fd00001ee7983 */ /* 0x000f280000100a00 */
[----:B------:R-:W4:Y:S04]  /*9a70*/  LDL.64 R240, [R1+0xfc0] ;  /* 0x000fc00001f07983 */ /* 0x000f280000100a00 */
[----:B------:R-:W4:Y:S04]  /*9a80*/  LDL.64 R230, [R1+0xfb0] ;  /* 0x000fb00001e67983 */ /* 0x000f280000100a00 */
[----:B------:R-:W4:Y:S04]  /*9a90*/  LDL.64 R228, [R1+0xfa0] ;  /* 0x000fa00001e47983 */ /* 0x000f280000100a00 */
[----:B------:R1:W-:Y:S04]  /*9aa0*/  LDGSTS.E [R188+0x27c00], [R56.64], !P0 ;  /* 0x27c0000038bc7fae */ /* 0x0003e8000c121844 */
[----:B------:R-:W4:Y:S04]  /*9ab0*/  LDL.64 R226, [R1+0xf90] ;  /* 0x000f900001e27983 */ /* 0x000f280000100a00 */
[----:B------:R2:W-:Y:S01]  /*9ac0*/  LDGSTS.E [R188+0x27e00], [R54.64], !P0 ;  /* 0x27e0000036bc7fae */ /* 0x0005e2000c121844 */
[----:B------:R-:W-:-:S02]  /*9ad0*/  ISETP.GE.U32.AND P0, PT, R187, 0x7fffffb0, PT ;  /* 0x7fffffb0bb00780c */ /* 0x000fc40003f06070 */
[----:B------:R-:W-:Y:S01]  /*9ae0*/  IADD3 R187, R252, -0x35, RZ ;  /* 0xffffffcbfcbb7810 */ /* 0x000fe20007ffe0ff */
[----:B------:R-:W4:Y:S01]  /*9af0*/  LDL.64 R224, [R1+0xf80] ;  /* 0x000f800001e07983 */ /* 0x000f220000100a00 */
[----:B-1----:R-:W-:Y:S02]  /*9b00*/  IMAD.MOV.U32 R56, RZ, RZ, R212 ;  /* 0x000000ffff387224 */ /* 0x002fe400078e00d4 */
[----:B------:R-:W-:Y:S01]  /*9b10*/  IMAD.MOV.U32 R57, RZ, RZ, R213 ;  /* 0x000000ffff397224 */ /* 0x000fe200078e00d5 */
[----:B------:R-:W0:Y:S04]  /*9b20*/  LDGDEPBAR ;  /* 0x00000000000079af */ /* 0x000e280000000000 */
[----:B------:R-:W4:Y:S01]  /*9b30*/  LDL.64 R222, [R1+0xf70] ;  /* 0x000f700001de7983 */ /* 0x000f220000100a00 */
[----:B--2---:R-:W-:-:S02]  /*9b40*/  IMAD.MOV.U32 R54, RZ, RZ, R214 ;  /* 0x000000ffff367224 */ /* 0x004fc400078e00d6 */
[----:B------:R-:W-:Y:S01]  /*9b50*/  IMAD.MOV.U32 R55, RZ, RZ, R215 ;  /* 0x000000ffff377224 */ /* 0x000fe200078e00d7 */
[----:B------:R1:W-:Y:S04]  /*9b60*/  LDGSTS.E [R193], [R208.64], P1 ;  /* 0x00000000d0c17fae */ /* 0x0003e80008921844 */
[----:B------:R-:W4:Y:S04]  /*9b70*/  LDL.64 R220, [R1+0xf60] ;  /* 0x000f600001dc7983 */ /* 0x000f280000100a00 */
[----:B------:R1:W-:Y:S04]  /*9b80*/  LDGSTS.E [R193+0x400], [R216.64], P1 ;  /* 0x00400000d8c17fae */ /* 0x0003e80008921844 */
[----:B------:R-:W4:Y:S04]  /*9b90*/  LDL.64 R218, [R1+0xf50] ;  /* 0x000f500001da7983 */ /* 0x000f280000100a00 */
[----:B------:R-:W4:Y:S04]  /*9ba0*/  LDL.64 R214, [R1+0xf20] ;  /* 0x000f200001d67983 */ /* 0x000f280000100a00 */
[----:B-1----:R-:W4:Y:S04]  /*9bb0*/  LDL.64 R216, [R1+0xf40] ;  /* 0x000f400001d87983 */ /* 0x002f280000100a00 */
[----:B------:R1:W-:Y:S04]  /*9bc0*/  LDGSTS.E [R193+0x800], [R210.64], P1 ;  /* 0x00800000d2c17fae */ /* 0x0003e80008921844 */
        /* <DEDUP_REMOVED lines=11> */
[----:B-1----:R-:W4:Y:S04]  /*9c80*/  LDL.64 R210, [R1+0xd30] ;  /* 0x000d300001d27983 */ /* 0x002f280000100a00 */
[----:B------:R-:W4:Y:S04]  /*9c90*/  LDL.64 R212, [R1+0xd20] ;  /* 0x000d200001d47983 */ /* 0x000f280000100a00 */
[----:B------:R1:W-:Y:S04]  /*9ca0*/  LDGSTS.E [R193+0xc00], [R54.64], P1 ;  /* 0x00c0000036c17fae */ /* 0x0003e80008921844 */
[----:B------:R1:W-:Y:S04]  /*9cb0*/  LDGSTS.E [R193+0x1000], [R56.64], P1 ;  /* 0x0100000038c17fae */ /* 0x0003e80008921844 */
[----:B-1----:R-:W4:Y:S04]  /*9cc0*/  LDL.LU.64 R54, [R1+0x2018] ;  /* 0x0020180001367983 */ /* 0x002f280000300a00 */
[----:B------:R-:W4:Y:S04]  /*9cd0*/  LDL.LU.64 R56, [R1+0x2010] ;  /* 0x0020100001387983 */ /* 0x000f280000300a00 */
[----:B---3--:R1:W-:Y:S04]  /*9ce0*/  LDGSTS.E [R193+0x1400], [R58.64], P1 ;  /* 0x014000003ac17fae */ /* 0x0083e80008921844 */
[----:B----4-:R3:W-:Y:S04]  /*9cf0*/  LDGSTS.E [R193+0x1800], [R60.64], P1 ;  /* 0x018000003cc17fae */ /* 0x0107e80008921844 */
[----:B------:R4:W-:Y:S04]  /*9d00*/  LDGSTS.E [R193+0x1c00], [R62.64], P1 ;  /* 0x01c000003ec17fae */ /* 0x0009e80008921844 */
[----:B-1----:R-:W2:Y:S04]  /*9d10*/  LDL.LU.64 R58, [R1+0x2008] ;  /* 0x00200800013a7983 */ /* 0x002ea80000300a00 */
[----:B---3--:R-:W4:Y:S04]  /*9d20*/  LDL.LU.64 R60, [R1+0x2000] ;  /* 0x00200000013c7983 */ /* 0x008f280000300a00 */
[----:B----4-:R-:W4:Y:S04]  /*9d30*/  LDL.LU.64 R62, [R1+0x1ff8] ;  /* 0x001ff800013e7983 */ /* 0x010f280000300a00 */
[----:B------:R1:W-:Y:S04]  /*9d40*/  LDGSTS.E [R193+0x2000], [R66.64], P1 ;  /* 0x0200000042c17fae */ /* 0x0003e80008921844 */
[----:B------:R1:W-:Y:S04]  /*9d50*/  LDGSTS.E [R193+0x2400], [R234.64], P1 ;  /* 0x02400000eac17fae */ /* 0x0003e80008921844 */
[----:B------:R1:W-:Y:S04]  /*9d60*/  LDGSTS.E [R193+0x2800], [R238.64], P1 ;  /* 0x02800000eec17fae */ /* 0x0003e80008921844 */
[----:B-1----:R-:W2:Y:S04]  /*9d70*/  LDL.LU.64 R66, [R1+0x1ff0] ;  /* 0x001ff00001427983 */ /* 0x002ea80000300a00 */
[----:B------:R-:W2:Y:S04]  /*9d80*/  LDL.LU.64 R234, [R1+0x1fe8] ;  /* 0x001fe80001ea7983 */ /* 0x000ea80000300a00 */
[----:B------:R-:W2:Y:S04]  /*9d90*/  LDL.LU.64 R238, [R1+0x1fe0] ;  /* 0x001fe00001ee7983 */ /* 0x000ea80000300a00 */
        /* <DEDUP_REMOVED lines=22> */
[----:B------:R-:W4:Y:S04]  /*9f00*/  LDL.64 R232, [R1+0x10e8] ;  /* 0x0010e80001e87983 */ /* 0x000f280000100a00 */
[----:B------:R1:W-:Y:S04]  /*9f10*/  LDGSTS.E [R193+0x5c00], [R244.64], P1 ;  /* 0x05c00000f4c17fae */ /* 0x0003e80008921844 */
[----:B------:R-:W4:Y:S04]  /*9f20*/  LDL.64 R236, [R1+0x1098] ;  /* 0x0010980001ec7983 */ /* 0x000f280000100a00 */
[----:B------:R1:W-:Y:S04]  /*9f30*/  LDGSTS.E [R193+0x6000], [R246.64], P1 ;  /* 0x06000000f6c17fae */ /* 0x0003e80008921844 */
[----:B-1----:R-:W4:Y:S04]  /*9f40*/  LDL.64 R244, [R1+0x1080] ;  /* 0x0010800001f47983 */ /* 0x002f280000100a00 */
        /* <DEDUP_REMOVED lines=18> */
[----:B-1----:R-:W4:Y:S04]  /*a070*/  LDL.64 R212, [R1+0xfa8] ;  /* 0x000fa80001d47983 */ /* 0x002f280000100a00 */
[----:B--2---:R1:W-:Y:S04]  /*a080*/  LDGSTS.E [R193+0x8800], [R214.64], P1 ;  /* 0x08800000d6c17fae */ /* 0x0043e80008921844 */
[----:B------:R2:W-:Y:S04]  /*a090*/  LDGSTS.E [R193+0x8c00], [R216.64], P1 ;  /* 0x08c00000d8c17fae */ /* 0x0005e80008921844 */
[----:B------:R4:W-:Y:S04]  /*a0a0*/  LDGSTS.E [R193+0x9000], [R218.64], P1 ;  /* 0x09000000dac17fae */ /* 0x0009e80008921844 */
[----:B-1----:R-:W3:Y:S04]  /*a0b0*/  LDL.64 R214, [R1+0xf98] ;  /* 0x000f980001d67983 */ /* 0x002ee80000100a00 */
[----:B--2---:R-:W2:Y:S04]  /*a0c0*/  LDL.64 R216, [R1+0xf88] ;  /* 0x000f880001d87983 */ /* 0x004ea80000100a00 */
[----:B------:R1:W-:Y:S04]  /*a0d0*/  LDGSTS.E [R193+0x9400], [R220.64], P1 ;  /* 0x09400000dcc17fae */ /* 0x0003e80008921844 */
[----:B----4-:R-:W4:Y:S04]  /*a0e0*/  LDL.64 R218, [R1+0xf78] ;  /* 0x000f780001da7983 */ /* 0x010f280000100a00 */
        /* <DEDUP_REMOVED lines=35> */
[----:B-1----:R-:W4:Y:S04]  /*a320*/  LDL.LU.64 R64, [R1+0x1f88] ;  /* 0x001f880001407983 */ /* 0x002f280000300a00 */
[----:B------:R-:W4:Y:S04]  /*a330*/  LDL.LU.64 R232, [R1+0x1f80] ;  /* 0x001f800001e87983 */ /* 0x000f280000300a00 */
[----:B------:R-:W4:Y:S04]  /*a340*/  LDL.LU.64 R236, [R1+0x1f78] ;  /* 0x001f780001ec7983 */ /* 0x000f280000300a00 */
        /* <DEDUP_REMOVED lines=20> */
[----:B-1----:R-:W4:Y:S04]  /*a490*/  LDL.LU.64 R210, [R1+0x1f28] ;  /* 0x001f280001d27983 */ /* 0x002f280000300a00 */
[----:B------:R-:W4:Y:S04]  /*a4a0*/  LDL.LU.64 R212, [R1+0x1f20] ;  /* 0x001f200001d47983 */ /* 0x000f280000300a00 */
[----:B---3--:R1:W-:Y:S04]  /*a4b0*/  LDGSTS.E [R189+0x3600], [R214.64], P1 ;  /* 0x03600000d6bd7fae */ /* 0x0083e80008921844 */
[----:B--2---:R2:W-:Y:S04]  /*a4c0*/  LDGSTS.E [R189+0x3a00], [R216.64], P1 ;  /* 0x03a00000d8bd7fae */ /* 0x0045e80008921844 */
[----:B-1----:R-:W3:Y:S04]  /*a4d0*/  LDL.LU.64 R214, [R1+0x1f18] ;  /* 0x001f180001d67983 */ /* 0x002ee80000300a00 */
[----:B--2---:R-:W2:Y:S04]  /*a4e0*/  LDL.LU.64 R216, [R1+0x1f10] ;  /* 0x001f100001d87983 */ /* 0x004ea80000300a00 */
[----:B----4-:R1:W-:Y:S04]  /*a4f0*/  LDGSTS.E [R189+0x3e00], [R218.64], P1 ;  /* 0x03e00000dabd7fae */ /* 0x0103e80008921844 */
[----:B------:R4:W-:Y:S04]  /*a500*/  LDGSTS.E [R189+0x4200], [R220.64], P1 ;  /* 0x04200000dcbd7fae */ /* 0x0009e80008921844 */
[----:B------:R4:W-:Y:S04]  /*a510*/  LDGSTS.E [R189+0x4600], [R222.64], P1 ;  /* 0x04600000debd7fae */ /* 0x0009e80008921844 */
[----:B-1----:R-:W2:Y:S04]  /*a520*/  LDL.LU.64 R218, [R1+0x1f08] ;  /* 0x001f080001da7983 */ /* 0x002ea80000300a00 */
[----:B----4-:R-:W4:Y:S04]  /*a530*/  LDL.LU.64 R220, [R1+0x1f00] ;  /* 0x001f000001dc7983 */ /* 0x010f280000300a00 */
        /* <DEDUP_REMOVED lines=9> */
[----:B-1----:R-:W2:Y:S04]  /*a5d0*/  LDL.LU.64 R230, [R1+0x1ed8] ;  /* 0x001ed80001e67983 */ /* 0x002ea80000300a00 */
[----:B------:R-:W2:Y:S04]  /*a5e0*/  LDL.LU.64 R240, [R1+0x1ed0] ;  /* 0x001ed00001f07983 */ /* 0x000ea80000300a00 */
[----:B--2---:R1:W-:Y:S04]  /*a5f0*/  LDGSTS.E [R189+0x5e00], [R240.64], P1 ;  /* 0x05e00000f0bd7fae */ /* 0x0043e80008921844 */
[----:B------:R2:W-:Y:S04]  /*a600*/  LDGSTS.E [R189+0x6200], [R230.64], P1 ;  /* 0x06200000e6bd7fae */ /* 0x0005e80008921844 */
[----:B------:R2:W-:Y:S04]  /*a610*/  LDGSTS.E [R189+0x6600], [R228.64], P1 ;  /* 0x06600000e4bd7fae */ /* 0x0005e80008921844 */
[----:B-1----:R-:W2:Y:S04]  /*a620*/  LDL.LU.64 R240, [R1+0x1ec8] ;  /* 0x001ec80001f07983 */ /* 0x002ea80000300a00 */
[----:B------:R1:W-:Y:S04]  /*a630*/  LDGSTS.E [R189+0x6a00], [R226.64], P1 ;  /* 0x06a00000e2bd7fae */ /* 0x0003e80008921844 */
[----:B------:R1:W-:Y:S04]  /*a640*/  LDGSTS.E [R189+0x6e00], [R224.64], P1 ;  /* 0x06e00000e0bd7fae */ /* 0x0003e80008921844 */
[----:B------:R1:W-:Y:S04]  /*a650*/  LDGSTS.E [R189+0x7200], [R222.64], P1 ;  /* 0x07200000debd7fae */ /* 0x0003e80008921844 */
[----:B----4-:R1:W-:Y:S04]  /*a660*/  LDGSTS.E [R189+0x7600], [R220.64], P1 ;  /* 0x07600000dcbd7fae */ /* 0x0103e80008921844 */
[----:B------:R1:W-:Y:S04]  /*a670*/  LDGSTS.E [R189+0x7a00], [R218.64], P1 ;  /* 0x07a00000dabd7fae */ /* 0x0003e80008921844 */
[----:B------:R1:W-:Y:S04]  /*a680*/  LDGSTS.E [R189+0x7e00], [R216.64], P1 ;  /* 0x07e00000d8bd7fae */ /* 0x0003e80008921844 */
[----:B---3--:R1:W-:Y:S04]  /*a690*/  LDGSTS.E [R189+0x8200], [R214.64], P1 ;  /* 0x08200000d6bd7fae */ /* 0x0083e80008921844 */
        /* <DEDUP_REMOVED lines=30> */
[----:B--2---:R1:W-:Y:S04]  /*a880*/  LDGSTS.E [R189+0xfe00], [R240.64], P1 ;  /* 0x0fe00000f0bd7fae */ /* 0x0043e80008921844 */
[----:B------:R-:W0:Y:S01]  /*a890*/  LDGDEPBAR ;  /* 0x00000000000079af */ /* 0x000e220000000000 */
[----:B-1----:R-:W-:-:S04]  /*a8a0*/  IMAD.SHL.U32 R189, R184, 0x20, RZ ;  /* 0x00000020b8bd7824 */ /* 0x002fc800078e00ff */
[C---:B------:R-:W-:Y:S01]  /*a8b0*/  IMAD.WIDE R152, R189.reuse, 0x4, R152 ;  /* 0x00000004bd987825 */ /* 0x040fe200078e0298 */
[----:B------:R-:W-:Y:S03]  /*a8c0*/  BAR.SYNC.DEFER_BLOCKING 0x0 ;  /* 0x0000000000007b1d */ /* 0x000fe60000010000 */
[----:B------:R-:W-:-:S04]  /*a8d0*/  IMAD.WIDE R154, R189, 0x4, R154 ;  /* 0x00000004bd9a7825 */ /* 0x000fc800078e029a */
[C---:B------:R-:W-:Y:S01]  /*a8e0*/  IMAD.WIDE R150, R189.reuse, 0x4, R150 ;  /* 0x00000004bd967825 */ /* 0x040fe200078e0296 */
[----:B------:R1:W-:Y:S03]  /*a8f0*/  STL.64 [R1+0x1218], R152 ;  /* 0x0012189801007387 */ /* 0x0003e60000100a00 */
[----:B------:R-:W-:Y:S01]  /*a900*/  IMAD.WIDE R156, R189, 0x4, R156 ;  /* 0x00000004bd9c7825 */ /* 0x000fe200078e029c */
[----:B------:R2:W-:Y:S01]  /*a910*/  STL.64 [R1+0x10a8], R154 ;  /* 0x0010a89a01007387 */ /* 0x0005e20000100a00 */
[----:B------:R-:W-:Y:S02]  /*a920*/  ISETP.GE.U32.AND P1, PT, R187, 0x7fffffac, PT ;  /* 0x7fffffacbb00780c */ /* 0x000fe40003f26070 */
[----:B------:R-:W-:Y:S01]  /*a930*/  IMAD.WIDE R158, R189, 0x4, R158 ;  /* 0x00000004bd9e7825 */ /* 0x000fe200078e029e */
[----:B------:R-:W-:Y:S01]  /*a940*/  STL.64 [R1+0x1210], R150 ;  /* 0x0012109601007387 */ /* 0x000fe20000100a00 */
[----:B------:R-:W-:-:S03]  /*a950*/  SEL R184, R0, RZ, P4 ;  /* 0x000000ff00b87207 */ /* 0x000fc60002000000 */
[----:B------:R3:W-:Y:S04]  /*a960*/  STL.64 [R1+0x10a0], R156 ;  /* 0x0010a09c01007387 */ /* 0x0007e80000100a00 */
[----:B------:R-:W-:Y:S01]  /*a970*/  @!PT LDS RZ, [RZ] ;  /* 0x00000000fffff984 */ /* 0x000fe20000000800 */
[----:B------:R-:W-:Y:S01]  /*a980*/  @!PT LDS RZ, [RZ] ;  /* 0x00000000fffff984 */ /* 0x000fe20000000800 */
[----:B------:R-:W-:Y:S01]  /*a990*/  @!PT LDS RZ, [RZ] ;  /* 0x00000000fffff984 */ /* 0x000fe20000000800 */
[----:B------:R1:W-:Y:S04]  /*a9a0*/  LDGSTS.E [R198+0x28000], [R152.64], !P3 ;  /* 0x2800000098c67fae */ /* 0x0003e8000d921844 */
[----:B------:R4:W-:Y:S01]  /*a9b0*/  LDGSTS.E [R198+0x28200], [R150.64], !P3 ;  /* 0x2820000096c67fae */ /* 0x0009e2000d921844 */
[----:B------:R-:W-:-:S03]  /*a9c0*/  IADD3 R0, R252, -0x3d, RZ ;  /* 0xffffffc3fc007810 */ /* 0x000fc60007ffe0ff */
[----:B------:R2:W-:Y:S04]  /*a9d0*/  LDGSTS.E [R198+0x29000], [R154.64], !P2 ;  /* 0x290000009ac67fae */ /* 0x0005e8000d121844 */
[----:B------:R3:W-:Y:S01]  /*a9e0*/  LDGSTS.E [R198+0x29200], [R156.64], !P2 ;  /* 0x292000009cc67fae */ /* 0x0007e2000d121844 */
[C---:B-1----:R-:W-:Y:S01]  /*a9f0*/  IMAD.WIDE R152, R189.reuse, 0x4, R164 ;  /* 0x00000004bd987825 */ /* 0x042fe200078e02a4 */
[----:B------:R-:W-:Y:S02]  /*aa00*/  ISETP.GE.U32.AND P4, PT, R186, 0x7fffffa8, PT ;  /* 0x7fffffa8ba00780c */ /* 0x000fe40003f86070 */
[----:B------:R1:W-:Y:S01]  /*aa10*/  STL.64 [R1+0x1100], R158 ;  /* 0x0011009e01007387 */ /* 0x0003e20000100a00 */
[----:B--2---:R-:W-:-:S03]  /*aa20*/  IMAD.WIDE R154, R189, 0x4, R162 ;  /* 0x00000004bd9a7825 */ /* 0x004fc600078e02a2 */
[----:B------:R1:W-:Y:S01]  /*aa30*/  LDGSTS.E [R198+0x2a000], [R158.64], !P5 ;  /* 0x2a0000009ec67fae */ /* 0x0003e2000e921844 */
[----:B---3--:R-:W-:Y:S01]  /*aa40*/  IMAD.WIDE R156, R189, 0x4, R160 ;  /* 0x00000004bd9c7825 */ /* 0x008fe200078e02a0 */
[----:B------:R-:W-:-:S04]  /*aa50*/  ISETP.GE.U32.AND P3, PT, R0, 0x7fffffa4, PT ;  /* 0x7fffffa40000780c */ /* 0x000fc80003f66070 */
[----:B------:R2:W-:Y:S01]  /*aa60*/  STL.64 [R1+0x1110], R156 ;  /* 0x0011109c01007387 */ /* 0x0005e20000100a00 */
[----:B------:R-:W-:-:S03]  /*aa70*/  IADD3 R186, R252, -0x22, RZ ;  /* 0xffffffdefcba7810 */ /* 0x000fc60007ffe0ff */
[----:B------:R2:W-:Y:S01]  /*aa80*/  LDGSTS.E [R198+0x2a200], [R156.64], !P5 ;  /* 0x2a2000009cc67fae */ /* 0x0005e2000e921844 */
[----:B-1----:R-:W-:-:S03]  /*aa90*/  IMAD.WIDE R158, R189, 0x4, R166 ;  /* 0x00000004bd9e7825 */ /* 0x002fc600078e02a6 */
[----:B------:R1:W-:Y:S01]  /*aaa0*/  STL.64 [R1+0x1140], R154 ;  /* 0x0011409a01007387 */ /* 0x0003e20000100a00 */
[----:B----4-:R-:W-:-:S03]  /*aab0*/  IADD3 R150, R252, -0x26, RZ ;  /* 0xffffffdafc967810 */ /* 0x010fc60007ffe0ff */
[----:B------:R1:W-:Y:S01]  /*aac0*/  LDGSTS.E [R198+0x2b000], [R154.64], !P6 ;  /* 0x2b0000009ac67fae */ /* 0x0003e2000f121844 */
[----:B--2---:R-:W-:-:S03]  /*aad0*/  IMAD.WIDE R156, R189, 0x4, R168 ;  /* 0x00000004bd9c7825 */ /* 0x004fc600078e02a8 */
[----:B------:R2:W-:Y:S04]  /*aae0*/  STL.64 [R1+0x1148], R152 ;  /* 0x0011489801007387 */ /* 0x0005e80000100a00 */
[----:B------:R2:W-:Y:S01]  /*aaf0*/  LDGSTS.E [R198+0x2b200], [R152.64], !P6 ;  /* 0x2b20000098c67fae */ /* 0x0005e2000f121844 */
[----:B-1----:R-:W-:-:S03]  /*ab00*/  IMAD.WIDE R154, R189, 0x4, R170 ;  /* 0x00000004bd9a7825 */ /* 0x002fc600078e02aa */
[----:B------:R1:W-:Y:S01]  /*ab10*/  STL.64 [R1+0x1180], R158 ;  /* 0x0011809e01007387 */ /* 0x0003e20000100a00 */
[----:B------:R-:W-:-:S03]  /*ab20*/  ISETP.GE.U32.AND P2, PT, R186, 0x7fffffbf, PT ;  /* 0x7fffffbfba00780c */ /* 0x000fc60003f46070 */
[----:B------:R1:W-:Y:S01]  /*ab30*/  LDGSTS.E [R198+0x2c000], [R158.64], !P0 ;  /* 0x2c0000009ec67fae */ /* 0x0003e2000c121844 */
[----:B--2---:R-:W-:-:S03]  /*ab40*/  IMAD.WIDE R152, R189, 0x4, R172 ;  /* 0x00000004bd987825 */ /* 0x004fc600078e02ac */
[----:B------:R2:W-:Y:S01]  /*ab50*/  STL.64 [R1+0x1188], R156 ;  /* 0x0011889c01007387 */ /* 0x0005e20000100a00 */
[----:B------:R-:W-:-:S03]  /*ab60*/  IADD3 R0, R252, -0x2a, RZ ;  /* 0xffffffd6fc007810 */ /* 0x000fc60007ffe0ff */
[----:B------:R2:W-:Y:S01]  /*ab70*/  LDGSTS.E [R198+0x2c200], [R156.64], !P0 ;  /* 0x2c2000009cc67fae */ /* 0x0005e2000c121844 */
[----:B------:R-:W-:Y:S01]  /*ab80*/  ISETP.GE.U32.AND P5, PT, R150, 0x7fffffbb, PT ;  /* 0x7fffffbb9600780c */ /* 0x000fe20003fa6070 */
[----:B-1----:R-:W-:Y:S02]  /*ab90*/  IMAD.WIDE R158, R189, 0x4, R174 ;  /* 0x00000004bd9e7825 */ /* 0x002fe400078e02ae */
[----:B------:R1:W-:Y:S01]  /*aba0*/  STL.64 [R1+0x11b0], R154 ;  /* 0x0011b09a01007387 */ /* 0x0003e20000100a00 */
[----:B------:R-:W-:-:S03]  /*abb0*/  IADD3 R150, R252, -0x2e, RZ ;  /* 0xffffffd2fc967810 */ /* 0x000fc60007ffe0ff */
[----:B------:R1:W-:Y:S01]  /*abc0*/  LDGSTS.E [R198+0x2d000], [R154.64], !P1 ;  /* 0x2d0000009ac67fae */ /* 0x0003e2000c921844 */
[----:B--2---:R-:W-:-:S03]  /*abd0*/  IMAD.WIDE R156, R189, 0x4, R176 ;  /* 0x00000004bd9c7825 */ /* 0x004fc600078e02b0 */
[----:B------:R2:W-:Y:S01]  /*abe0*/  STL.64 [R1+0x11b8], R152 ;  /* 0x0011b89801007387 */ /* 0x0005e20000100a00 */
[----:B------:R-:W-:-:S03]  /*abf0*/  ISETP.GE.U32.AND P6, PT, R0, 0x7fffffb7, PT ;  /* 0x7fffffb70000780c */ /* 0x000fc60003fc6070 */
[----:B------:R2:W-:Y:S01]  /*ac00*/  LDGSTS.E [R198+0x2d200], [R152.64], !P1 ;  /* 0x2d20000098c67fae */ /* 0x0005e2000c921844 */
[----:B-1----:R-:W-:-:S03]  /*ac10*/  IMAD.WIDE R154, R189, 0x4, R178 ;  /* 0x00000004bd9a7825 */ /* 0x002fc600078e02b2 */
[----:B------:R-:W-:Y:S01]  /*ac20*/  STL.64 [R1+0x11e0], R158 ;  /* 0x0011e09e01007387 */ /* 0x000fe20000100a00 */
[----:B------:R-:W-:-:S03]  /*ac30*/  ISETP.GE.U32.AND P0, PT, R150, 0x7fffffb3, PT ;  /* 0x7fffffb39600780c */ /* 0x000fc60003f06070 */
[----:B------:R1:W-:Y:S01]  /*ac40*/  LDGSTS.E [R198+0x2e000], [R158.64], !P4 ;  /* 0x2e0000009ec67fae */ /* 0x0003e2000e121844 */
[----:B--2---:R-:W-:-:S03]  /*ac50*/  IMAD.WIDE R152, R189, 0x4, R180 ;  /* 0x00000004bd987825 */ /* 0x004fc600078e02b4 */
[----:B------:R-:W-:Y:S01]  /*ac60*/  STL.64 [R1+0x11e8], R156 ;  /* 0x0011e89c01007387 */ /* 0x000fe20000100a00 */
[----:B------:R-:W-:-:S03]  /*ac70*/  IADD3 R0, R252, -0x32, RZ ;  /* 0xffffffcefc007810 */ /* 0x000fc60007ffe0ff */
[----:B------:R2:W-:Y:S01]  /*ac80*/  LDGSTS.E [R198+0x2e200], [R156.64], !P4 ;  /* 0x2e2000009cc67fae */ /* 0x0005e2000e121844 */
[----:B------:R-:W-:-:S03]  /*ac90*/  IMAD.WIDE R148, R189, 0x4, R148 ;  /* 0x00000004bd947825 */ /* 0x000fc600078e0294 */
[----:B------:R-:W-:Y:S04]  /*aca0*/  STL.64 [R1+0x1200], R154 ;  /* 0x0012009a01007387 */ /* 0x000fe80000100a00 */
[----:B------:R3:W-:Y:S01]  /*acb0*/  LDGSTS.E [R198+0x2f000], [R154.64], !P3 ;  /* 0x2f0000009ac67fae */ /* 0x0007e2000d921844 */
[----:B------:R-:W-:-:S03]  /*acc0*/  IADD3 R150, R252, -0x36, RZ ;  /* 0xffffffcafc967810 */ /* 0x000fc60007ffe0ff */
[----:B------:R4:W-:Y:S01]  /*acd0*/  STL.64 [R1+0x1208], R152 ;  /* 0x0012089801007387 */ /* 0x0009e20000100a00 */
[----:B------:R-:W-:-:S03]  /*ace0*/  IMAD.WIDE R118, R189, 0x4, R118 ;  /* 0x00000004bd767825 */ /* 0x000fc600078e0276 */
[----:B------:R4:W-:Y:S01]  /*acf0*/  LDGSTS.E [R198+0x2f200], [R152.64], !P3 ;  /* 0x2f20000098c67fae */ /* 0x0009e2000d921844 */
[----:B------:R-:W-:Y:S01]  /*ad00*/  IMAD.WIDE R120, R189, 0x4, R120 ;  /* 0x00000004bd787825 */ /* 0x000fe200078e0278 */
[----:B------:R-:W-:-:S03]  /*ad10*/  ISETP.GE.U32.AND P1, PT, R0, 0x7fffffaf, PT ;  /* 0x7fffffaf0000780c */ /* 0x000fc60003f26070 */
[----:B------:R-:W-:Y:S01]  /*ad20*/  IMAD.WIDE R122, R189, 0x4, R122 ;  /* 0x00000004bd7a7825 */ /* 0x000fe200078e027a */
[----:B------:R-:W-:-:S03]  /*ad30*/  IADD3 R0, R252, -0x3a, RZ ;  /* 0xffffffc6fc007810 */ /* 0x000fc60007ffe0ff */
[----:B----4-:R-:W-:Y:S01]  /*ad40*/  IMAD.WIDE R152, R189, 0x4, R182 ;  /* 0x00000004bd987825 */ /* 0x010fe200078e02b6 */
[----:B------:R-:W-:-:S03]  /*ad50*/  ISETP.GE.U32.AND P4, PT, R150, 0x7fffffab, PT ;  /* 0x7fffffab9600780c */ /* 0x000fc60003f86070 */
[C---:B------:R-:W-:Y:S01]  /*ad60*/  IMAD.WIDE R124, R189.reuse, 0x4, R124 ;  /* 0x00000004bd7c7825 */ /* 0x040fe200078e027c */
[----:B------:R-:W-:Y:S01]  /*ad70*/  STL.64 [R1+0xd40], R152 ;  /* 0x000d409801007387 */ /* 0x000fe20000100a00 */
[----:B------:R-:W-:Y:S02]  /*ad80*/  IADD3 R150, R252, -0x3e, RZ ;  /* 0xffffffc2fc967810 */ /* 0x000fe40007ffe0ff */
[----:B------:R-:W-:Y:S01]  /*ad90*/  IMAD.WIDE R126, R189, 0x4, R126 ;  /* 0x00000004bd7e7825 */ /* 0x000fe200078e027e */
[----:B------:R4:W-:Y:S04]  /*ada0*/  LDGSTS.E [R196+0x28400], [R152.64], !P2 ;  /* 0x2840000098c47fae */ /* 0x0009e8000d121844 */
[----:B------:R-:W-:Y:S04]  /*adb0*/  STL.64 [R1+0xd48], R148 ;  /* 0x000d489401007387 */ /* 0x000fe80000100a00 */
[----:B------:R1:W-:Y:S01]  /*adc0*/  LDGSTS.E [R196+0x28600], [R148.64], !P2 ;  /* 0x2860000094c47fae */ /* 0x0003e2000d121844 */
[----:B------:R-:W-:-:S03]  /*add0*/  ISETP.GE.U32.AND P3, PT, R0, 0x7fffffa7, PT ;  /* 0x7fffffa70000780c */ /* 0x000fc60003f66070 */
[----:B------:R-:W-:Y:S04]  /*ade0*/  STL.64 [R1+0x1050], R118 ;  /* 0x0010507601007387 */ /* 0x000fe80000100a00 */
[----:B------:R1:W-:Y:S04]  /*adf0*/  LDGSTS.E [R196+0x29400], [R118.64], !P5 ;  /* 0x2940000076c47fae */ /* 0x0003e8000e921844 */
[----:B------:R1:W-:Y:S04]  /*ae00*/  STL.64 [R1+0x1060], R120 ;  /* 0x0010607801007387 */ /* 0x0003e80000100a00 */
[----:B------:R1:W-:Y:S01]  /*ae10*/  LDGSTS.E [R196+0x29600], [R120.64], !P5 ;  /* 0x2960000078c47fae */ /* 0x0003e2000e921844 */
[----:B------:R-:W-:-:S03]  /*ae20*/  ISETP.GE.U32.AND P2, PT, R150, 0x7fffffa3, PT ;  /* 0x7fffffa39600780c */ /* 0x000fc60003f46070 */
[----:B------:R2:W-:Y:S04]  /*ae30*/  STL.64 [R1+0x10b8], R122 ;  /* 0x0010b87a01007387 */ /* 0x0005e80000100a00 */
[----:B------:R2:W-:Y:S01]  /*ae40*/  LDGSTS.E [R196+0x2a400], [R122.64], !P6 ;  /* 0x2a4000007ac47fae */ /* 0x0005e2000f121844 */
[----:B-1----:R-:W-:-:S03]  /*ae50*/  IMAD.WIDE R120, R189, 0x4, R128 ;  /* 0x00000004bd787825 */ /* 0x002fc600078e0280 */
[----:B------:R1:W-:Y:S04]  /*ae60*/  STL.64 [R1+0x10d0], R124 ;  /* 0x0010d07c01007387 */ /* 0x0003e80000100a00 */
[----:B------:R1:W-:Y:S01]  /*ae70*/  LDGSTS.E [R196+0x2a600], [R124.64], !P6 ;  /* 0x2a6000007cc47fae */ /* 0x0003e2000f121844 */
[----:B------:R-:W-:-:S03]  /*ae80*/  IADD3 R0, R252, -0x23, RZ ;  /* 0xffffffddfc007810 */ /* 0x000fc60007ffe0ff */
[----:B------:R3:W-:Y:S01]  /*ae90*/  STL.64 [R1+0x1118], R126 ;  /* 0x0011187e01007387 */ /* 0x0007e20000100a00 */
[----:B--2---:R-:W-:-:S03]  /*aea0*/  IMAD.WIDE R122, R189, 0x4, R134 ;  /* 0x00000004bd7a7825 */ /* 0x004fc600078e0286 */
[----:B------:R3:W-:Y:S01]  /*aeb0*/  LDGSTS.E [R196+0x2b400], [R126.64], !P0 ;  /* 0x2b4000007ec47fae */ /* 0x0007e2000c121844 */
[----:B------:R-:W-:Y:S01]  /*aec0*/  IADD3 R118, R252, -0x27, RZ ;  /* 0xffffffd9fc767810 */ /* 0x000fe20007ffe0ff */
[C---:B-1----:R-:W-:Y:S02]  /*aed0*/  IMAD.WIDE R124, R189.reuse, 0x4, R132 ;  /* 0x00000004bd7c7825 */ /* 0x042fe400078e0284 */
[----:B------:R1:W-:Y:S04]  /*aee0*/  STL.64 [R1+0x1128], R120 ;  /* 0x0011287801007387 */ /* 0x0003e80000100a00 */
[----:B------:R1:W-:Y:S01]  /*aef0*/  LDGSTS.E [R196+0x2b600], [R120.64], !P0 ;  /* 0x2b60000078c47fae */ /* 0x0003e2000c121844 */
[----:B---3--:R-:W-:Y:S01]  /*af00*/  IMAD.WIDE R126, R189, 0x4, R130 ;  /* 0x00000004bd7e7825 */ /* 0x008fe200078e0282 */
[----:B------:R-:W-:-:S02]  /*af10*/  ISETP.GE.U32.AND P5, PT, R0, 0x7fffffbe, PT ;  /* 0x7fffffbe0000780c */ /* 0x000fc40003fa6070 */
[----:B------:R-:W-:Y:S02]  /*af20*/  IADD3 R0, R252, -0x2b, RZ ;  /* 0xffffffd5fc007810 */ /* 0x000fe40007ffe0ff */
[----:B------:R2:W-:Y:S01]  /*af30*/  STL.64 [R1+0x1150], R126 ;  /* 0x0011507e01007387 */ /* 0x0005e20000100a00 */
[----:B-1----:R-:W-:-:S03]  /*af40*/  IMAD.WIDE R120, R189, 0x4, R136 ;  /* 0x00000004bd787825 */ /* 0x002fc600078e0288 */
[----:B------:R2:W-:Y:S01]  /*af50*/  LDGSTS.E [R196+0x2c400], [R126.64], !P1 ;  /* 0x2c4000007ec47fae */ /* 0x0005e2000c921844 */
[----:B------:R-:W-:-:S03]  /*af60*/  ISETP.GE.U32.AND P6, PT, R118, 0x7fffffba, PT ;  /* 0x7fffffba7600780c */ /* 0x000fc60003fc6070 */
[----:B------:R1:W-:Y:S01]  /*af70*/  STL.64 [R1+0x1160], R124 ;  /* 0x0011607c01007387 */ /* 0x0003e20000100a00 */
[----:B------:R-:W-:-:S03]  /*af80*/  IADD3 R118, R252, -0x2f, RZ ;  /* 0xffffffd1fc767810 */ /* 0x000fc60007ffe0ff */
        /* <DEDUP_REMOVED lines=9> */
[----:B------:R-:W-:Y:S01]  /*b020*/  STL.64 [R1+0x11c0], R126 ;  /* 0x0011c07e01007387 */ /* 0x000fe20000100a00 */
[----:B------:R-:W-:-:S03]  /*b030*/  IADD3 R0, R252, -0x33, RZ ;  /* 0xffffffcdfc007810 */ /* 0x000fc60007ffe0ff */
[----:B------:R2:W-:Y:S01]  /*b040*/  LDGSTS.E [R196+0x2e400], [R126.64], !P3 ;  /* 0x2e4000007ec47fae */ /* 0x0005e2000d921844 */
[----:B-1----:R-:W-:-:S03]  /*b050*/  IMAD.WIDE R120, R189, 0x4, R144 ;  /* 0x00000004bd787825 */ /* 0x002fc600078e0290 */
[----:B------:R-:W-:Y:S01]  /*b060*/  STL.64 [R1+0x11c8], R124 ;  /* 0x0011c87c01007387 */ /* 0x000fe20000100a00 */
[----:B------:R-:W-:-:S03]  /*b070*/  ISETP.GE.U32.AND P1, PT, R118, 0x7fffffb2, PT ;  /* 0x7fffffb27600780c */ /* 0x000fc60003f26070 */
[----:B------:R1:W-:Y:S01]  /*b080*/  LDGSTS.E [R196+0x2e600], [R124.64], !P3 ;  /* 0x2e6000007cc47fae */ /* 0x0003e2000d921844 */
[----:B------:R-:W-:-:S03]  /*b090*/  IMAD.WIDE R116, R189, 0x4, R116 ;  /* 0x00000004bd747825 */ /* 0x000fc600078e0274 */
[----:B------:R-:W-:Y:S04]  /*b0a0*/  STL.64 [R1+0x11f0], R122 ;  /* 0x0011f07a01007387 */ /* 0x000fe80000100a00 */
[----:B------:R3:W-:Y:S01]  /*b0b0*/  LDGSTS.E [R196+0x2f400], [R122.64], !P2 ;  /* 0x2f4000007ac47fae */ /* 0x0007e2000d121844 */
[----:B------:R-:W-:-:S03]  /*b0c0*/  ISETP.GE.U32.AND P4, PT, R0, 0x7fffffae, PT ;  /* 0x7fffffae0000780c */ /* 0x000fc60003f86070 */
[----:B------:R1:W-:Y:S01]  /*b0d0*/  STL.64 [R1+0x11f8], R120 ;  /* 0x0011f87801007387 */ /* 0x0003e20000100a00 */
[----:B------:R-:W-:-:S03]  /*b0e0*/  IADD3 R118, R252, -0x37, RZ ;  /* 0xffffffc9fc767810 */ /* 0x000fc60007ffe0ff */
[----:B------:R1:W-:Y:S01]  /*b0f0*/  LDGSTS.E [R196+0x2f600], [R120.64], !P2 ;  /* 0x2f60000078c47fae */ /* 0x0003e2000d121844 */
[----:B------:R-:W-:Y:S01]  /*b100*/  IMAD.WIDE R114, R189, 0x4, R114 ;  /* 0x00000004bd727825 */ /* 0x000fe200078e0272 */
[----:B------:R-:W-:-:S03]  /*b110*/  IADD3 R0, R252, -0x3b, RZ ;  /* 0xffffffc5fc007810 */ /* 0x000fc60007ffe0ff */
[----:B------:R-:W-:Y:S01]  /*b120*/  IMAD.WIDE R112, R189, 0x4, R112 ;  /* 0x00000004bd707825 */ /* 0x000fe200078e0270 */
[----:B------:R-:W-:-:S03]  /*b130*/  ISETP.GE.U32.AND P3, PT, R118, 0x7fffffaa, PT ;  /* 0x7fffffaa7600780c */ /* 0x000fc60003f66070 */
[----:B-1----:R-:W-:Y:S01]  /*b140*/  IMAD.WIDE R120, R189, 0x4, R146 ;  /* 0x00000004bd787825 */ /* 0x002fe200078e0292 */
[----:B------:R-:W-:-:S03]  /*b150*/  ISETP.GE.U32.AND P2, PT, R0, 0x7fffffa6, PT ;  /* 0x7fffffa60000780c */ /* 0x000fc60003f46070 */
[C---:B------:R-:W-:Y:S01]  /*b160*/  IMAD.WIDE R86, R189.reuse, 0x4, R86 ;  /* 0x00000004bd567825 */ /* 0x040fe200078e0256 */
[----:B------:R-:W-:Y:S03]  /*b170*/  STL.64 [R1+0xd50], R120 ;  /* 0x000d507801007387 */ /* 0x000fe60000100a00 */
[C---:B------:R-:W-:Y:S01]  /*b180*/  IMAD.WIDE R88, R189.reuse, 0x4, R88 ;  /* 0x00000004bd587825 */ /* 0x040fe200078e0258 */
[----:B------:R1:W-:Y:S01]  /*b190*/  LDGSTS.E [R192+0x28800], [R120.64], !P5 ;  /* 0x2880000078c07fae */ /* 0x0003e2000e921844 */
[----:B------:R-:W-:Y:S02]  /*b1a0*/  IADD3 R0, R252, -0x24, RZ ;  /* 0xffffffdcfc007810 */ /* 0x000fe40007ffe0ff */
[C---:B------:R-:W-:Y:S01]  /*b1b0*/  IMAD.WIDE R90, R189.reuse, 0x4, R90 ;  /* 0x00000004bd5a7825 */ /* 0x040fe200078e025a */
[----:B------:R-:W-:Y:S03]  /*b1c0*/  STL.64 [R1+0xd58], R116 ;  /* 0x000d587401007387 */ /* 0x000fe60000100a00 */
[----:B------:R-:W-:Y:S01]  /*b1d0*/  IMAD.WIDE R92, R189, 0x4, R92 ;  /* 0x00000004bd5c7825 */ /* 0x000fe200078e025c */
[----:B------:R1:W-:Y:S04]  /*b1e0*/  LDGSTS.E [R192+0x28a00], [R116.64], !P5 ;  /* 0x28a0000074c07fae */ /* 0x0003e8000e921844 */
[----:B------:R-:W-:Y:S04]  /*b1f0*/  STL.64 [R1+0xd70], R114 ;  /* 0x000d707201007387 */ /* 0x000fe80000100a00 */
[----:B------:R1:W-:Y:S04]  /*b200*/  LDGSTS.E [R192+0x29800], [R114.64], !P6 ;  /* 0x2980000072c07fae */ /* 0x0003e8000f121844 */
[----:B------:R-:W-:Y:S04]  /*b210*/  STL.64 [R1+0xd78], R112 ;  /* 0x000d787001007387 */ /* 0x000fe80000100a00 */
[----:B------:R1:W-:Y:S01]  /*b220*/  LDGSTS.E [R192+0x29a00], [R112.64], !P6 ;  /* 0x29a0000070c07fae */ /* 0x0003e2000f121844 */
[----:B------:R-:W-:-:S03]  /*b230*/  ISETP.GE.U32.AND P6, PT, R0, 0x7fffffbd, PT ;  /* 0x7fffffbd0000780c */ /* 0x000fc60003fc6070 */
[----:B------:R-:W-:Y:S01]  /*b240*/  STL.64 [R1+0x1070], R86 ;  /* 0x0010705601007387 */ /* 0x000fe20000100a00 */
[----:B------:R-:W-:-:S03]  /*b250*/  IMAD.WIDE R94, R189, 0x4, R94 ;  /* 0x00000004bd5e7825 */ /* 0x000fc600078e025e */
[----:B------:R1:W-:Y:S01]  /*b260*/  LDGSTS.E [R192+0x2a800], [R86.64], !P0 ;  /* 0x2a80000056c07fae */ /* 0x0003e2000c121844 */
[----:B------:R-:W-:-:S03]  /*b270*/  IADD3 R0, R252, -0x2c, RZ ;  /* 0xffffffd4fc007810 */ /* 0x000fc60007ffe0ff */
[----:B------:R1:W-:Y:S04]  /*b280*/  STL.64 [R1+0x1078], R88 ;  /* 0x0010785801007387 */ /* 0x0003e80000100a00 */
[----:B------:R1:W-:Y:S04]  /*b290*/  LDGSTS.E [R192+0x2aa00], [R88.64], !P0 ;  /* 0x2aa0000058c07fae */ /* 0x0003e8000c121844 */
[----:B------:R2:W-:Y:S04]  /*b2a0*/  STL.64 [R1+0x10d8], R90 ;  /* 0x0010d85a01007387 */ /* 0x0005e80000100a00 */
[----:B------:R2:W-:Y:S04]  /*b2b0*/  LDGSTS.E [R192+0x2b800], [R90.64], !P1 ;  /* 0x2b8000005ac07fae */ /* 0x0005e8000c921844 */
[----:B------:R3:W-:Y:S01]  /*b2c0*/  STL.64 [R1+0x10e0], R92 ;  /* 0x0010e05c01007387 */ /* 0x0007e20000100a00 */
[----:B-1----:R-:W-:-:S03]  /*b2d0*/  IMAD.WIDE R88, R189, 0x4, R100 ;  /* 0x00000004bd587825 */ /* 0x002fc600078e0264 */
[----:B------:R3:W-:Y:S01]  /*b2e0*/  LDGSTS.E [R192+0x2ba00], [R92.64], !P1 ;  /* 0x2ba000005cc07fae */ /* 0x0007e2000c921844 */
[----:B------:R-:W-:Y:S01]  /*b2f0*/  ISETP.GE.U32.AND P1, PT, R0, 0x7fffffb5, PT ;  /* 0x7fffffb50000780c */ /* 0x000fe20003f26070 */
[----:B--2---:R-:W-:Y:S02]  /*b300*/  IMAD.WIDE R90, R189, 0x4, R98 ;  /* 0x00000004bd5a7825 */ /* 0x004fe400078e0262 */
[----:B------:R-:W-:Y:S01]  /*b310*/  STL.64 [R1+0x1130], R94 ;  /* 0x0011305e01007387 */ /* 0x000fe20000100a00 */
[----:B------:R-:W-:-:S03]  /*b320*/  IADD3 R0, R252, -0x34, RZ ;  /* 0xffffffccfc007810 */ /* 0x000fc60007ffe0ff */
[----:B------:R1:W-:Y:S01]  /*b330*/  LDGSTS.E [R192+0x2c800], [R94.64], !P4 ;  /* 0x2c8000005ec07fae */ /* 0x0003e2000e121844 */
[----:B---3--:R-:W-:Y:S01]  /*b340*/  IMAD.WIDE R92, R189, 0x4, R96 ;  /* 0x00000004bd5c7825 */ /* 0x008fe200078e0260 */
[----:B------:R-:W-:-:S04]  /*b350*/  IADD3 R86, R252, -0x30, RZ ;  /* 0xffffffd0fc567810 */ /* 0x000fc80007ffe0ff */
[----:B------:R-:W-:Y:S04]  /*b360*/  STL.64 [R1+0x1138], R92 ;  /* 0x0011385c01007387 */ /* 0x000fe80000100a00 */
[----:B------:R2:W-:Y:S04]  /*b370*/  LDGSTS.E [R192+0x2ca00], [R92.64], !P4 ;  /* 0x2ca000005cc07fae */ /* 0x0005e8000e121844 */
[----:B------:R3:W-:Y:S04]  /*b380*/  STL.64 [R1+0x1168], R90 ;  /* 0x0011685a01007387 */ /* 0x0007e80000100a00 */
[----:B------:R3:W-:Y:S01]  /*b390*/  LDGSTS.E [R192+0x2d800], [R90.64], !P3 ;  /* 0x2d8000005ac07fae */ /* 0x0007e2000d921844 */
[----:B------:R-:W-:-:S03]  /*b3a0*/  IADD3 R118, R252, -0x3f, RZ ;  /* 0xffffffc1fc767810 */ /* 0x000fc60007ffe0ff */
[----:B------:R1:W-:Y:S01]  /*b3b0*/  STL.64 [R1+0x1178], R88 ;  /* 0x0011785801007387 */ /* 0x0003e20000100a00 */
[----:B------:R-:W-:-:S03]  /*b3c0*/  IADD3 R87, R252, -0x38, RZ ;  /* 0xffffffc8fc577810 */ /* 0x000fc60007ffe0ff */
[----:B------:R1:W-:Y:S01]  /*b3d0*/  LDGSTS.E [R192+0x2da00], [R88.64], !P3 ;  /* 0x2da0000058c07fae */ /* 0x0003e2000d921844 */
[----:B------:R-:W-:Y:S01]  /*b3e0*/  ISETP.GE.U32.AND P3, PT, R0, 0x7fffffad, PT ;  /* 0x7fffffad0000780c */ /* 0x000fe20003f66070 */
[----:B---3--:R-:W-:Y:S01]  /*b3f0*/  IMAD.WIDE R90, R189, 0x4, R102 ;  /* 0x00000004bd5a7825 */ /* 0x008fe200078e0266 */
[----:B------:R-:W-:-:S03]  /*b400*/  ISETP.GE.U32.AND P4, PT, R86, 0x7fffffb1, PT ;  /* 0x7fffffb15600780c */ /* 0x000fc60003f86070 */
[----:B------:R-:W-:Y:S01]  /*b410*/  IMAD.SHL.U32 R0, R194, 0x20, RZ ;  /* 0x00000020c2007824 */ /* 0x000fe200078e00ff */
[----:B------:R3:W-:Y:S01]  /*b420*/  LDGSTS.E [R192+0x2e800], [R90.64], !P2 ;  /* 0x2e8000005ac07fae */ /* 0x0007e2000d121844 */
[----:B-1----:R-:W-:Y:S01]  /*b430*/  IMAD.WIDE R88, R189, 0x4, R104 ;  /* 0x00000004bd587825 */ /* 0x002fe200078e0268 */
[----:B------:R-:W-:Y:S02]  /*b440*/  ISETP.GE.U32.AND P5, PT, R118, 0x7fffffa2, PT ;  /* 0x7fffffa27600780c */ /* 0x000fe40003fa6070 */
[----:B------:R-:W-:Y:S01]  /*b450*/  STL.64 [R1+0x11a0], R90 ;  /* 0x0011a05a01007387 */ /* 0x000fe20000100a00 */
[----:B------:R-:W-:Y:S01]  /*b460*/  LOP3.LUT R0, R0, 0x60, RZ, 0xc0, !PT ;  /* 0x0000006000007812 */ /* 0x000fe200078ec0ff */
[C---:B------:R-:W-:Y:S02]  /*b470*/  IMAD.SHL.U32 R86, R194.reuse, 0x4, RZ ;  /* 0x00000004c2567824 */ /* 0x040fe400078e00ff */
[----:B------:R1:W-:Y:S01]  /*b480*/  LDGSTS.E [R192+0x2ea00], [R88.64], !P2 ;  /* 0x2ea0000058c07fae */ /* 0x0003e2000d121844 */
[----:B------:R-:W-:Y:S01]  /*b490*/  ISETP.GE.U32.AND P2, PT, R87, 0x7fffffa9, PT ;  /* 0x7fffffa95700780c */ /* 0x000fe20003f46070 */
[----:B------:R-:W-:Y:S01]  /*b4a0*/  IMAD.SHL.U32 R87, R194, 0x400, RZ ;  /* 0x00000400c2577824 */ /* 0x000fe200078e00ff */
[----:B------:R-:W-:Y:S01]  /*b4b0*/  IADD3 R112, R252, -0x28, RZ ;  /* 0xffffffd8fc707810 */ /* 0x000fe20007ffe0ff */
[----:B------:R1:W-:Y:S01]  /*b4c0*/  STL.64 [R1+0x11a8], R88 ;  /* 0x0011a85801007387 */ /* 0x0003e20000100a00 */
[----:B------:R-:W-:-:S02]  /*b4d0*/  LOP3.LUT R0, R0, 0x70, R86, 0x78, !PT ;  /* 0x0000007000007812 */ /* 0x000fc400078e7856 */
[----:B------:R-:W-:Y:S01]  /*b4e0*/  LOP3.LUT R86, R87, 0x6000, RZ, 0xc0, !PT ;  /* 0x0000600057567812 */ /* 0x000fe200078ec0ff */
[----:B------:R-:W-:Y:S01]  /*b4f0*/  IMAD.WIDE R94, R189, 0x4, R106 ;  /* 0x00000004bd5e7825 */ /* 0x000fe200078e026a */
[----:B------:R-:W-:-:S03]  /*b500*/  ISETP.GE.U32.AND P0, PT, R112, 0x7fffffb9, PT ;  /* 0x7fffffb97000780c */ /* 0x000fc60003f06070 */
[----:B-1----:R-:W-:Y:S02]  /*b510*/  IMAD.SHL.U32 R88, R194, 0x1000, RZ ;  /* 0x00001000c2587824 */ /* 0x002fe400078e00ff */
[C---:B--2---:R-:W-:Y:S01]  /*b520*/  IMAD.WIDE R92, R189.reuse, 0x4, R108 ;  /* 0x00000004bd5c7825 */ /* 0x044fe200078e026c */
[----:B------:R1:W-:Y:S02]  /*b530*/  LDGSTS.E [R192+0x2f800], [R94.64], !P5 ;  /* 0x2f8000005ec07fae */ /* 0x0003e4000e921844 */
[----:B------:R-:W-:Y:S01]  /*b540*/  LOP3.LUT R87, R88, 0x6000, RZ, 0xc0, !PT ;  /* 0x0000600058577812 */ /* 0x000fe200078ec0ff */
[----:B---3--:R-:W-:Y:S01]  /*b550*/  IMAD.WIDE R90, R189, 0x4, R110 ;  /* 0x00000004bd5a7825 */ /* 0x008fe200078e026e */
[----:B------:R-:W-:Y:S03]  /*b560*/  STL.64 [R1+0x11d0], R94 ;  /* 0x0011d05e01007387 */ /* 0x000fe60000100a00 */
[----:B------:R-:W-:-:S02]  /*b570*/  IMAD R86, R191, 0x40, R86 ;  /* 0x00000040bf567824 */ /* 0x000fc400078e0256 */
[----:B------:R-:W-:Y:S01]  /*b580*/  IMAD.WIDE R84, R189, 0x4, R84 ;  /* 0x00000004bd547825 */ /* 0x000fe200078e0254 */
[----:B------:R-:W-:Y:S03]  /*b590*/  STL.64 [R1+0x11d8], R92 ;  /* 0x0011d85c01007387 */ /* 0x000fe60000100a00 */
[----:B------:R-:W-:Y:S01]  /*b5a0*/  IMAD R87, R185, 0x10, R87 ;  /* 0x00000010b9577824 */ /* 0x000fe200078e0257 */
[----:B------:R2:W-:Y:S01]  /*b5b0*/  LDGSTS.E [R192+0x2fa00], [R92.64], !P5 ;  /* 0x2fa000005cc07fae */ /* 0x0005e2000e921844 */
[----:B------:R-:W-:Y:S02]  /*b5c0*/  IMAD.IADD R0, R86, 0x1, R0 ;  /* 0x0000000156007824 */ /* 0x000fe400078e0200 */
[C---:B------:R-:W-:Y:S01]  /*b5d0*/  IMAD.WIDE R82, R189.reuse, 0x4, R82 ;  /* 0x00000004bd527825 */ /* 0x040fe200078e0252 */
[----:B------:R-:W-:Y:S04]  /*b5e0*/  STL.64 [R1+0xd60], R90 ;  /* 0x000d605a01007387 */ /* 0x000fe80000100a00 */
[----:B------:R3:W-:Y:S01]  /*b5f0*/  LDGSTS.E [R188+0x28c00], [R90.64], !P6 ;  /* 0x28c000005abc7fae */ /* 0x0007e2000f121844 */
[----:B------:R-:W-:-:S03]  /*b600*/  IMAD.WIDE R78, R189, 0x4, R78 ;  /* 0x00000004bd4e7825 */ /* 0x000fc600078e024e */
[----:B------:R1:W-:Y:S01]  /*b610*/  STL.64 [R1+0xd68], R84 ;  /* 0x000d685401007387 */ /* 0x0003e20000100a00 */
[----:B------:R-:W-:-:S03]  /*b620*/  IMAD.WIDE R76, R189, 0x4, R76 ;  /* 0x00000004bd4c7825 */ /* 0x000fc600078e024c */
[----:B------:R1:W-:Y:S04]  /*b630*/  LDGSTS.E [R188+0x28e00], [R84.64], !P6 ;  /* 0x28e0000054bc7fae */ /* 0x0003e8000f121844 */
[----:B------:R-:W-:Y:S04]  /*b640*/  STL [R1+0x1788], R87 ;  /* 0x0017885701007387 */ /* 0x000fe80000100800 */
[----:B------:R-:W-:Y:S01]  /*b650*/  STL [R1+0xa9c], R0 ;  /* 0x000a9c0001007387 */ /* 0x000fe20000100800 */
[----:B-1----:R-:W-:-:S03]  /*b660*/  IMAD.WIDE R84, R189, 0x4, R80 ;  /* 0x00000004bd547825 */ /* 0x002fc600078e0250 */
[----:B------:R-:W-:Y:S04]  /*b670*/  STL.64 [R1+0xd80], R82 ;  /* 0x000d805201007387 */ /* 0x000fe80000100a00 */
[----:B------:R1:W-:Y:S04]  /*b680*/  LDGSTS.E [R188+0x29c00], [R82.64], !P0 ;  /* 0x29c0000052bc7fae */ /* 0x0003e8000c121844 */
[----:B------:R-:W-:Y:S04]  /*b690*/  STL.64 [R1+0xd88], R84 ;  /* 0x000d885401007387 */ /* 0x000fe80000100a00 */
[----:B------:R1:W-:Y:S01]  /*b6a0*/  LDGSTS.E [R188+0x29e00], [R84.64], !P0 ;  /* 0x29e0000054bc7fae */ /* 0x0003e2000c121844 */
[----:B------:R-:W-:-:S03]  /*b6b0*/  IMAD.WIDE R72, R189, 0x4, R72 ;  /* 0x00000004bd487825 */ /* 0x000fc600078e0248 */
[----:B------:R1:W-:Y:S04]  /*b6c0*/  STL.64 [R1+0xd90], R78 ;  /* 0x000d904e01007387 */ /* 0x0003e80000100a00 */
[----:B------:R1:W-:Y:S04]  /*b6d0*/  LDGSTS.E [R188+0x2ac00], [R78.64], !P1 ;  /* 0x2ac000004ebc7fae */ /* 0x0003e8000c921844 */
[----:B------:R2:W-:Y:S04]  /*b6e0*/  STL.64 [R1+0xd98], R76 ;  /* 0x000d984c01007387 */ /* 0x0005e80000100a00 */
[----:B------:R2:W-:Y:S01]  /*b6f0*/  LDGSTS.E [R188+0x2ae00], [R76.64], !P1 ;  /* 0x2ae000004cbc7fae */ /* 0x0005e2000c921844 */
[----:B-1----:R-:W-:-:S04]  /*b700*/  IMAD.WIDE R78, R189, 0x4, R68 ;  /* 0x00000004bd4e7825 */ /* 0x002fc800078e0244 */
[C---:B--2---:R-:W-:Y:S01]  /*b710*/  IMAD.WIDE R76, R189.reuse, 0x4, R70 ;  /* 0x00000004bd4c7825 */ /* 0x044fe200078e0246 */
[----:B------:R-:W-:Y:S03]  /*b720*/  STL.64 [R1+0x1048], R78 ;  /* 0x0010484e01007387 */ /* 0x000fe60000100a00 */
[----:B------:R-:W-:Y:S01]  /*b730*/  IMAD.WIDE R70, R189, 0x4, R74 ;  /* 0x00000004bd467825 */ /* 0x000fe200078e024a */
[----:B------:R-:W-:Y:S04]  /*b740*/  STL.64 [R1+0x1058], R76 ;  /* 0x0010584c01007387 */ /* 0x000fe80000100a00 */
[----:B------:R1:W-:Y:S04]  /*b750*/  STL.64 [R1+0x10b0], R72 ;  /* 0x0010b04801007387 */ /* 0x0003e80000100a00 */
[----:B------:R2:W-:Y:S04]  /*b760*/  STL.64 [R1+0x10c8], R70 ;  /* 0x0010c84601007387 */ /* 0x0005e80000100a00 */
[----:B------:R-:W-:Y:S04]  /*b770*/  STL [R1+0xf30], RZ ;  /* 0x000f30ff01007387 */ /* 0x000fe80000100800 */
        /* <DEDUP_REMOVED lines=434> */
[----:B------:R-:W-:Y:S01]  /*d2a0*/  STL [R1+0x2c], RZ ;  /* 0x00002cff01007387 */ /* 0x000fe20000100800 */
[----:B------:R-:W-:-:S03]  /*d2b0*/  CS2R R248, SRZ ;  /* 0x0000000000f87805 */ /* 0x000fc6000001ff00 */
[----:B------:R-:W-:Y:S01]  /*d2c0*/  STL [R1+0x10], RZ ;  /* 0x000010ff01007387 */ /* 0x000fe20000100800 */
[----:B------:R-:W-:-:S03]  /*d2d0*/  CS2R R250, SRZ ;  /* 0x0000000000fa7805 */ /* 0x000fc6000001ff00 */
[----:B------:R-:W-:Y:S04]  /*d2e0*/  STL [R1+0x14], RZ ;  /* 0x000014ff01007387 */ /* 0x000fe80000100800 */
[----:B------:R-:W-:Y:S04]  /*d2f0*/  STL [R1+0x18], RZ ;  /* 0x000018ff01007387 */ /* 0x000fe80000100800 */
[----:B------:R-:W-:Y:S04]  /*d300*/  STL [R1+0x1c], RZ ;  /* 0x00001cff01007387 */ /* 0x000fe80000100800 */
[----:B------:R-:W-:Y:S04]  /*d310*/  STL [R1], RZ ;  /* 0x000000ff01007387 */ /* 0x000fe80000100800 */
[----:B------:R-:W-:Y:S04]  /*d320*/  STL [R1+0x4], RZ ;  /* 0x000004ff01007387 */ /* 0x000fe80000100800 */
[----:B------:R-:W-:Y:S04]  /*d330*/  STL [R1+0x8], RZ ;  /* 0x000008ff01007387 */ /* 0x000fe80000100800 */
[----:B------:R-:W-:Y:S04]  /*d340*/  STL [R1+0xc], RZ ;  /* 0x00000cff01007387 */ /* 0x000fe80000100800 */
[----:B------:R-:W-:Y:S04]  /*d350*/  STL.64 [R1+0x1bd0], R248 ;  /* 0x001bd0f801007387 */ /* 0x000fe80000100a00 */
[----:B------:R-:W-:Y:S04]  /*d360*/  STL.64 [R1+0x1bd8], R250 ;  /* 0x001bd8fa01007387 */ /* 0x000fe80000100a00 */
        /* <DEDUP_REMOVED lines=21> */
[----:B------:R-:W-:-:S03]  /*d4c0*/  IADD3 R68, R190, 0x1, RZ ;  /* 0x00000001be447810 */ /* 0x000fc60007ffe0ff */
[----:B------:R-:W-:Y:S04]  /*d4d0*/  STL [R1+0xf4], RZ ;  /* 0x0000f4ff01007387 */ /* 0x000fe80000100800 */
[----:B------:R-:W-:Y:S04]  /*d4e0*/  STL [R1+0xf8], RZ ;  /* 0x0000f8ff01007387 */ /* 0x000fe80000100800 */
[----:B------:R-:W-:Y:S01]  /*d4f0*/  STL [R1+0xfc], RZ ;  /* 0x0000fcff01007387 */ /* 0x000fe20000100800 */
[----:B------:R-:W-:-:S03]  /*d500*/  CS2R R244, SRZ ;  /* 0x0000000000f47805 */ /* 0x000fc6000001ff00 */
[----:B------:R1:W-:Y:S04]  /*d510*/  LDGSTS.E [R188+0x2bc00], [R78.64], !P4 ;  /* 0x2bc000004ebc7fae */ /* 0x0003e8000e121844 */
[----:B------:R-:W-:Y:S01]  /*d520*/  STL [R1+0xe0], RZ ;  /* 0x0000e0ff01007387 */ /* 0x000fe20000100800 */
[----:B------:R-:W-:-:S03]  /*d530*/  CS2R R246, SRZ ;  /* 0x0000000000f67805 */ /* 0x000fc6000001ff00 */
[----:B------:R1:W-:Y:S04]  /*d540*/  LDGSTS.E [R188+0x2be00], [R76.64], !P4 ;  /* 0x2be000004cbc7fae */ /* 0x0003e8000e121844 */
[----:B------:R-:W-:Y:S04]  /*d550*/  STL [R1+0xe4], RZ ;  /* 0x0000e4ff01007387 */ /* 0x000fe80000100800 */
[----:B------:R1:W-:Y:S04]  /*d560*/  LDGSTS.E [R188+0x2cc00], [R72.64], !P3 ;  /* 0x2cc0000048bc7fae */ /* 0x0003e8000d921844 */
[----:B------:R-:W-:Y:S01]  /*d570*/  STL [R1+0xe8], RZ ;  /* 0x0000e8ff01007387 */ /* 0x000fe20000100800 */
[----:B------:R-:W-:-:S03]  /*d580*/  IADD3 R80, R190, 0x103, RZ ;  /* 0x00000103be507810 */ /* 0x000fc60007ffe0ff */
[----:B------:R2:W-:Y:S01]  /*d590*/  LDGSTS.E [R188+0x2ce00], [R70.64], !P3 ;  /* 0x2ce0000046bc7fae */ /* 0x0005e2000d921844 */
[----:B------:R-:W-:-:S03]  /*d5a0*/  ISETP.GE.AND P3, PT, R68, c[0x0][0x17c], PT ;  /* 0x00005f0044007a0c */ /* 0x000fc60003f66270 */
[----:B------:R-:W-:Y:S01]  /*d5b0*/  STL [R1+0xec], RZ ;  /* 0x0000ecff01007387 */ /* 0x000fe20000100800 */
[----:B------:R-:W-:-:S03]  /*d5c0*/  CS2R R68, SRZ ;  /* 0x0000000000447805 */ /* 0x000fc6000001ff00 */
[----:B------:R-:W-:Y:S01]  /*d5d0*/  STL [R1+0xd0], RZ ;  /* 0x0000d0ff01007387 */ /* 0x000fe20000100800 */
[----:B-1----:R-:W-:-:S03]  /*d5e0*/  CS2R R72, SRZ ;  /* 0x0000000000487805 */ /* 0x002fc6000001ff00 */
[----:B------:R-:W-:Y:S01]  /*d5f0*/  STL [R1+0xd4], RZ ;  /* 0x0000d4ff01007387 */ /* 0x000fe20000100800 */
[----:B--2---:R-:W-:Y:S01]  /*d600*/  CS2R R70, SRZ ;  /* 0x0000000000467805 */ /* 0x004fe2000001ff00 */
[----:B------:R-:W-:Y:S02]  /*d610*/  CS2R R74, SRZ ;  /* 0x00000000004a7805 */ /* 0x000fe4000001ff00 */
[----:B------:R-:W-:Y:S01]  /*d620*/  STL [R1+0xd8], RZ ;  /* 0x0000d8ff01007387 */ /* 0x000fe20000100800 */
[----:B------:R-:W-:-:S03]  /*d630*/  CS2R R76, SRZ ;  /* 0x00000000004c7805 */ /* 0x000fc6000001ff00 */
[----:B------:R-:W-:Y:S01]  /*d640*/  STL [R1+0xdc], RZ ;  /* 0x0000dcff01007387 */ /* 0x000fe20000100800 */
[----:B------:R-:W-:Y:S01]  /*d650*/  IADD3 R89, R252, -0x3c, RZ ;  /* 0xffffffc4fc597810 */ /* 0x000fe20007ffe0ff */
[----:B------:R-:W-:Y:S02]  /*d660*/  CS2R R78, SRZ ;  /* 0x00000000004e7805 */ /* 0x000fe4000001ff00 */
[----:B------:R-:W-:Y:S01]  /*d670*/  STL.64 [R1+0x1be0], R244 ;  /* 0x001be0f401007387 */ /* 0x000fe20000100a00 */
[----:B------:R-:W-:-:S03]  /*d680*/  ISETP.GE.AND P1, PT, R80, c[0x0][0x17c], PT ;  /* 0x00005f0050007a0c */ /* 0x000fc60003f26270 */
[----:B------:R-:W-:Y:S01]  /*d690*/  STL.64 [R1+0x1be8], R246 ;  /* 0x001be8f601007387 */ /* 0x000fe20000100a00 */
[----:B------:R-:W-:Y:S01]  /*d6a0*/  CS2R R80, SRZ ;  /* 0x0000000000507805 */ /* 0x000fe2000001ff00 */
[----:B------:R-:W-:Y:S02]  /*d6b0*/  CS2R R82, SRZ ;  /* 0x0000000000527805 */ /* 0x000fe4000001ff00 */
[----:B------:R-:W-:Y:S01]  /*d6c0*/  STL.64 [R1+0x1bf0], R68 ;  /* 0x001bf04401007387 */ /* 0x000fe20000100a00 */
[----:B------:R-:W-:-:S03]  /*d6d0*/  CS2R R84, SRZ ;  /* 0x0000000000547805 */ /* 0x000fc6000001ff00 */
[----:B------:R-:W-:Y:S01]  /*d6e0*/  STL.64 [R1+0x1bf8], R70 ;  /* 0x001bf84601007387 */ /* 0x000fe20000100a00 */
[----:B------:R-:W-:Y:S01]  /*d6f0*/  ISETP.GE.U32.AND P5, PT, R89, 0x7fffffa5, PT ;  /* 0x7fffffa55900780c */ /* 0x000fe20003fa6070 */
[----:B------:R-:W-:Y:S02]  /*d700*/  CS2R R86, SRZ ;  /* 0x0000000000567805 */ /* 0x000fe4000001ff00 */
[----:B------:R-:W-:Y:S01]  /*d710*/  STL.64 [R1+0x1c00], R72 ;  /* 0x001c004801007387 */ /* 0x000fe20000100a00 */
[----:B------:R-:W-:-:S03]  /*d720*/  CS2R R88, SRZ ;  /* 0x0000000000587805 */ /* 0x000fc6000001ff00 */
[----:B------:R-:W-:Y:S01]  /*d730*/  STL.64 [R1+0x1c08], R74 ;  /* 0x001c084a01007387 */ /* 0x000fe20000100a00 */
[----:B---3--:R-:W-:-:S03]  /*d740*/  CS2R R90, SRZ ;  /* 0x00000000005a7805 */ /* 0x008fc6000001ff00 */
[----:B------:R-:W-:Y:S01]  /*d750*/  STL.64 [R1+0x1c10], R76 ;  /* 0x001c104c01007387 */ /* 0x000fe20000100a00 */
[----:B------:R-:W-:-:S03]  /*d760*/  CS2R R92, SRZ ;  /* 0x00000000005c7805 */ /* 0x000fc6000001ff00 */
[----:B------:R-:W-:Y:S01]  /*d770*/  STL.64 [R1+0x1c18], R78 ;  /* 0x001c184e01007387 */ /* 0x000fe20000100a00 */
[----:B------:R-:W-:-:S03]  /*d780*/  CS2R R94, SRZ ;  /* 0x00000000005e7805 */ /* 0x000fc6000001ff00 */
[----:B------:R-:W-:Y:S01]  /*d790*/  STL.64 [R1+0x1c20], R80 ;  /* 0x001c205001007387 */ /* 0x000fe20000100a00 */
[----:B------:R-:W-:-:S03]  /*d7a0*/  CS2R R144, SRZ ;  /* 0x0000000000907805 */ /* 0x000fc6000001ff00 */
[----:B------:R-:W-:Y:S01]  /*d7b0*/  STL.64 [R1+0x1c28], R82 ;  /* 0x001c285201007387 */ /* 0x000fe20000100a00 */
[----:B------:R-:W-:-:S03]  /*d7c0*/  CS2R R146, SRZ ;  /* 0x0000000000927805 */ /* 0x000fc6000001ff00 */
[----:B------:R1:W-:Y:S01]  /*d7d0*/  STL.64 [R1+0x1c30], R84 ;  /* 0x001c305401007387 */ /* 0x0003e20000100a00 */
[----:B------:R-:W-:-:S03]  /*d7e0*/  CS2R R148, SRZ ;  /* 0x0000000000947805 */ /* 0x000fc6000001ff00 */
[----:B------:R-:W-:Y:S01]  /*d7f0*/  STL.64 [R1+0x1c38], R86 ;  /* 0x001c385601007387 */ /* 0x000fe20000100a00 */
[----:B------:R-:W-:-:S03]  /*d800*/  CS2R R150, SRZ ;  /* 0x0000000000967805 */ /* 0x000fc6000001ff00 */
[----:B------:R-:W-:Y:S01]  /*d810*/  STL.64 [R1+0x1c40], R88 ;  /* 0x001c405801007387 */ /* 0x000fe20000100a00 */
[----:B----4-:R-:W-:-:S03]  /*d820*/  CS2R R152, SRZ ;  /* 0x0000000000987805 */ /* 0x010fc6000001ff00 */
        /* <DEDUP_REMOVED lines=62> */
[----:B------:R2:W-:Y:S01]  /*dc10*/  STL [R1+0x1d40], R136 ;  /* 0x001d408801007387 */ /* 0x0005e20000100800 */
[----:B------:R-:W-:-:S03]  /*dc20*/  CS2R R212, SRZ ;  /* 0x0000000000d47805 */ /* 0x000fc6000001ff00 */
[----:B------:R3:W-:Y:S01]  /*dc30*/  STL [R1+0x1ec0], R137 ;  /* 0x001ec08901007387 */ /* 0x0007e20000100800 */
        /* <DEDUP_REMOVED lines=24> */
[----:B------:R-:W-:-:S03]  /*ddc0*/  IADD3 R0, R190, 0x104, RZ ;  /* 0x00000104be007810 */ /* 0x000fc60007ffe0ff */
[----:B------:R-:W-:Y:S01]  /*ddd0*/  STL.64 [R1+0x1da8], R162 ;  /* 0x001da8a201007387 */ /* 0x000fe20000100a00 */
[----:B------:R-:W-:-:S03]  /*dde0*/  CS2R R178, SRZ ;  /* 0x0000000000b27805 */ /* 0x000fc6000001ff00 */
[----:B------:R-:W-:Y:S01]  /*ddf0*/  STL.64 [R1+0x1db0], R164 ;  /* 0x001db0a401007387 */ /* 0x000fe20000100a00 */
[----:B------:R-:W-:-:S03]  /*de00*/  CS2R R180, SRZ ;  /* 0x0000000000b47805 */ /* 0x000fc6000001ff00 */
[----:B------:R-:W-:Y:S01]  /*de10*/  STL.64 [R1+0x1db8], R166 ;  /* 0x001db8a601007387 */ /* 0x000fe20000100a00 */
[----:B------:R-:W-:Y:S01]  /*de20*/  ISETP.NE.U32.AND P6, PT, R184, RZ, PT ;  /* 0x000000ffb800720c */ /* 0x000fe20003fc5070 */
[----:B------:R-:W-:Y:S02]  /*de30*/  CS2R R182, SRZ ;  /* 0x0000000000b67805 */ /* 0x000fe4000001ff00 */
[----:B------:R-:W-:Y:S01]  /*de40*/  STL.64 [R1+0x1dc0], R168 ;  /* 0x001dc0a801007387 */ /* 0x000fe20000100a00 */
[----:B------:R-:W-:-:S03]  /*de50*/  CS2R R184, SRZ ;  /* 0x0000000000b87805 */ /* 0x000fc6000001ff00 */
[----:B------:R-:W-:Y:S01]  /*de60*/  STL.64 [R1+0x1dc8], R170 ;  /* 0x001dc8aa01007387 */ /* 0x000fe20000100a00 */
[----:B------:R-:W-:Y:S01]  /*de70*/  ISETP.GE.AND P0, PT, R0, c[0x0][0x17c], PT ;  /* 0x00005f0000007a0c */ /* 0x000fe20003f06270 */
[----:B------:R-:W-:Y:S02]  /*de80*/  CS2R R186, SRZ ;  /* 0x0000000000ba7805 */ /* 0x000fe4000001ff00 */
[----:B------:R-:W-:Y:S01]  /*de90*/  STL.64 [R1+0x1dd0], R172 ;  /* 0x001dd0ac01007387 */ /* 0x000fe20000100a00 */
[----:B------:R-:W-:Y:S01]  /*dea0*/  IADD3 R0, R190, 0x2, RZ ;  /* 0x00000002be007810 */ /* 0x000fe20007ffe0ff */
[----:B------:R-:W-:Y:S02]  /*deb0*/  CS2R R188, SRZ ;  /* 0x0000000000bc7805 */ /* 0x000fe4000001ff00 */
        /* <DEDUP_REMOVED lines=280> */
[----:B------:R-:W-:Y:S04]  /*f040*/  STL [R1+0x900], RZ ;  /* 0x000900ff01007387 */ /* 0x000fe80000100800 */
        /* <DEDUP_REMOVED lines=113> */
[----:B-1----:R-:W4:Y:S04]  /*f760*/  LDL.LU.64 R84, [R1+0x1108] ;  /* 0x0011080001547983 */ /* 0x002f280000300a00 */
[----:B------:R-:W3:Y:S04]  /*f770*/  LDL.LU.64 R74, [R1+0x1120] ;  /* 0x00112000014a7983 */ /* 0x000ee80000300a00 */
[----:B------:R-:W-:Y:S04]  /*f780*/  STL [R1+0x850], RZ ;  /* 0x000850ff01007387 */ /* 0x000fe80000100800 */
[----:B------:R-:W-:Y:S04]  /*f790*/  STL [R1+0x854], RZ ;  /* 0x000854ff01007387 */ /* 0x000fe80000100800 */
[----:B------:R-:W-:Y:S04]  /*f7a0*/  STL [R1+0x858], RZ ;  /* 0x000858ff01007387 */ /* 0x000fe80000100800 */
[----:B------:R-:W-:Y:S04]  /*f7b0*/  STL [R1+0x85c], RZ ;  /* 0x00085cff01007387 */ /* 0x000fe80000100800 */
[----:B------:R-:W3:Y:S04]  /*f7c0*/  LDL.LU.64 R70, [R1+0x1158] ;  /* 0x0011580001467983 */ /* 0x000ee80000300a00 */
[----:B------:R-:W3:Y:S04]  /*f7d0*/  LDL.LU.64 R248, [R1+0x1170] ;  /* 0x0011700001f87983 */ /* 0x000ee80000300a00 */
[----:B------:R-:W-:Y:S04]  /*f7e0*/  STL [R1+0x840], RZ ;  /* 0x000840ff01007387 */ /* 0x000fe80000100800 */
[----:B------:R-:W-:Y:S04]  /*f7f0*/  STL [R1+0x844], RZ ;  /* 0x000844ff01007387 */ /* 0x000fe80000100800 */
[----:B------:R-:W1:Y:S04]  /*f800*/  S2R R73, SR_TID.X ;  /* 0x0000000000497919 */ /* 0x000e680000002100 */
[----:B------:R-:W-:Y:S04]  /*f810*/  STL [R1+0x848], RZ ;  /* 0x000848ff01007387 */ /* 0x000fe80000100800 */
[----:B------:R-:W-:Y:S04]  /*f820*/  STL [R1+0x84c], RZ ;  /* 0x00084cff01007387 */ /* 0x000fe80000100800 */
[----:B------:R-:W3:Y:S04]  /*f830*/  LDL.LU.64 R68, [R1+0x10f0] ;  /* 0x0010f00001447983 */ /* 0x000ee80000300a00 */
[----:B------:R-:W-:Y:S04]  /*f840*/  STL [R1+0x830], RZ ;  /* 0x000830ff01007387 */ /* 0x000fe80000100800 */
[----:B------:R-:W-:Y:S04]  /*f850*/  STL [R1+0x834], RZ ;  /* 0x000834ff01007387 */ /* 0x000fe80000100800 */
[----:B------:R-:W-:Y:S04]  /*f860*/  STL [R1+0x838], RZ ;  /* 0x000838ff01007387 */ /* 0x000fe80000100800 */
[----:B------:R-:W-:Y:S04]  /*f870*/  STL [R1+0x83c], RZ ;  /* 0x00083cff01007387 */ /* 0x000fe80000100800 */
[----:B------:R-:W3:Y:S04]  /*f880*/  LDL.LU.64 R82, [R1+0x10e8] ;  /* 0x0010e80001527983 */ /* 0x000ee80000300a00 */
[----:B------:R-:W3:Y:S01]  /*f890*/  LDL.LU.64 R80, [R1+0x10c0] ;  /* 0x0010c00001507983 */ /* 0x000ee20000300a00 */
[----:B--2---:R-:W-:-:S03]  /*f8a0*/  IMAD.MOV.U32 R136, RZ, RZ, c[0x0][0x188] ;  /* 0x00006200ff887624 */ /* 0x004fc600078e00ff */
[----:B------:R-:W2:Y:S04]  /*f8b0*/  LDL.LU.64 R246, [R1+0x1098] ;  /* 0x0010980001f67983 */ /* 0x000ea80000300a00 */
[----:B------:R-:W2:Y:S01]  /*f8c0*/  LDL.LU.64 R244, [R1+0x1090] ;  /* 0x0010900001f47983 */ /* 0x000ea20000300a00 */
[----:B------:R-:W-:-:S03]  /*f8d0*/  IMAD.SHL.U32 R136, R136, 0x20, RZ ;  /* 0x0000002088887824 */ /* 0x000fc600078e00ff */
[----:B------:R-:W2:Y:S04]  /*f8e0*/  LDL.LU.64 R76, [R1+0x1080] ;  /* 0x00108000014c7983 */ /* 0x000ea80000300a00 */
[----:B------:R-:W2:Y:S04]  /*f8f0*/  LDL.LU.64 R250, [R1+0x1040] ;  /* 0x0010400001fa7983 */ /* 0x000ea80000300a00 */
[----:B------:R-:W-:Y:S01]  /*f900*/  STL [R1+0x7f0], RZ ;  /* 0x0007f0ff01007387 */ /* 0x000fe20000100800 */
[----:B-1----:R-:W-:-:S03]  /*f910*/  LOP3.LUT R79, R73, 0x7f, RZ, 0xc0, !PT ;  /* 0x0000007f494f7812 */ /* 0x002fc600078ec0ff */
[----:B------:R-:W-:Y:S04]  /*f920*/  STL [R1+0x7f4], RZ ;  /* 0x0007f4ff01007387 */ /* 0x000fe80000100800 */
[----:B------:R-:W-:Y:S04]  /*f930*/  STL [R1+0x7f8], RZ ;  /* 0x0007f8ff01007387 */ /* 0x000fe80000100800 */
[----:B------:R-:W-:Y:S01]  /*f940*/  STL [R1+0x7fc], RZ ;  /* 0x0007fcff01007387 */ /* 0x000fe20000100800 */
[----:B----4-:R-:W-:-:S04]  /*f950*/  IMAD.WIDE R90, R136, 0x4, R84 ;  /* 0x00000004885a7825 */ /* 0x010fc800078e0254 */
[C---:B---3--:R-:W-:Y:S02]  /*f960*/  IMAD.WIDE R88, R136.reuse, 0x4, R74 ;  /* 0x0000000488587825 */ /* 0x048fe400078e024a */
[----:B------:R-:W3:Y:S04]  /*f970*/  LDL.LU.64 R74, [R1+0x1038] ;  /* 0x00103800014a7983 */ /* 0x000ee80000300a00 */
[----:B------:R-:W4:Y:S04]  /*f980*/  LDL.LU.64 R72, [R1+0x1030] ;  /* 0x0010300001487983 */ /* 0x000f280000300a00 */
[----:B------:R-:W-:Y:S04]  /*f990*/  STL.64 [R1+0x1108], R90 ;  /* 0x0011085a01007387 */ /* 0x000fe80000100a00 */
[----:B------:R-:W-:Y:S01]  /*f9a0*/  STL.64 [R1+0x1120], R88 ;  /* 0x0011205801007387 */ /* 0x000fe20000100a00 */
[----:B------:R-:W-:-:S03]  /*f9b0*/  IMAD.WIDE R86, R136, 0x4, R70 ;  /* 0x0000000488567825 */ /* 0x000fc600078e0246 */
[----:B------:R-:W4:Y:S01]  /*f9c0*/  LDL.LU.64 R70, [R1+0x1028] ;  /* 0x0010280001467983 */ /* 0x000f220000300a00 */
[----:B------:R-:W-:-:S03]  /*f9d0*/  IMAD.WIDE R84, R136, 0x4, R248 ;  /* 0x0000000488547825 */ /* 0x000fc600078e02f8 */
[----:B------:R-:W4:Y:S01]  /*f9e0*/  LDL.LU.64 R248, [R1+0x1020] ;  /* 0x0010200001f87983 */ /* 0x000f220000300a00 */
[----:B------:R-:W-:Y:S01]  /*f9f0*/  IMAD.SHL.U32 R79, R79, 0x4, RZ ;  /* 0x000000044f4f7824 */ /* 0x000fe200078e00ff */
[----:B------:R-:W-:Y:S01]  /*fa00*/  ISETP.GE.AND P4, PT, R0, c[0x0][0x17c], PT ;  /* 0x00005f0000007a0c */ /* 0x000fe20003f86270 */
[----:B------:R-:W-:-:S03]  /*fa10*/  IMAD.MOV.U32 R0, RZ, RZ, c[0x0][0x18c] ;  /* 0x00006300ff007624 */ /* 0x000fc600078e00ff */
[----:B------:R-:W-:Y:S01]  /*fa20*/  LOP3.LUT R137, R79, 0x60, RZ, 0x3c, !PT ;  /* 0x000000604f897812 */ /* 0x000fe200078e3cff */
[----:B------:R-:W-:Y:S01]  /*fa30*/  IMAD.MOV.U32 R79, RZ, RZ, 0x1f ;  /* 0x0000001fff4f7424 */ /* 0x000fe200078e00ff */
[----:B------:R-:W-:Y:S01]  /*fa40*/  IADD3 R78, R252, -0x40, RZ ;  /* 0xffffffc0fc4e7810 */ /* 0x000fe20007ffe0ff */
[----:B------:R-:W-:Y:S02]  /*fa50*/  IMAD.SHL.U32 R252, R0, 0x20, RZ ;  /* 0x0000002000fc7824 */ /* 0x000fe400078e00ff */
[----:B------:R1:W-:Y:S01]  /*fa60*/  LDGSTS.E [R137+0x2dc00], [R90.64], !P2 ;  /* 0x2dc000005a897fae */ /* 0x0003e2000d121844 */
[----:B------:R-:W-:-:S03]  /*fa70*/  IADD3 R79, R79, c[0x0][0x180], RZ ;  /* 0x000060004f4f7a10 */ /* 0x000fc60007ffe0ff */
[----:B------:R1:W-:Y:S04]  /*fa80*/  LDGSTS.E [R137+0x2de00], [R88.64], !P2 ;  /* 0x2de0000058897fae */ /* 0x0003e8000d121844 */
[----:B------:R-:W-:Y:S04]  /*fa90*/  STL.64 [R1+0x1158], R86 ;  /* 0x0011585601007387 */ /* 0x000fe80000100a00 */
[----:B------:R1:W-:Y:S01]  /*faa0*/  LDGSTS.E [R137+0x2ec00], [R86.64], !P5 ;  /* 0x2ec0000056897fae */ /* 0x0003e2000e921844 */
[----:B------:R-:W-:-:S03]  /*fab0*/  ISETP.GE.U32.AND P2, PT, R78, 0x7fffffa1, PT ;  /* 0x7fffffa14e00780c */ /* 0x000fc60003f46070 */
[----:B------:R1:W-:Y:S04]  /*fac0*/  STL.64 [R1+0x1170], R84 ;  /* 0x0011705401007387 */ /* 0x0003e80000100a00 */
[----:B------:R1:W-:Y:S01]  /*fad0*/  LDGSTS.E [R137+0x2ee00], [R84.64], !P5 ;  /* 0x2ee0000054897fae */ /* 0x0003e2000e921844 */
[----:B------:R-:W-:-:S03]  /*fae0*/  ISETP.GE.AND P5, PT, R79, 0x20, PT ;  /* 0x000000204f00780c */ /* 0x000fc60003fa6270 */
[----:B------:R-:W4:Y:S01]  /*faf0*/  LDL.LU.64 R78, [R1+0x1018] ;  /* 0x00101800014e7983 */ /* 0x000f220000300a00 */
[----:B------:R-:W-:-:S04]  /*fb00*/  IMAD.WIDE R134, R252, 0x4, R82 ;  /* 0x00000004fc867825 */ /* 0x000fc800078e0252 */
[C---:B-1----:R-:W-:Y:S02]  /*fb10*/  IMAD.WIDE R84, R252.reuse, 0x4, R68 ;  /* 0x00000004fc547825 */ /* 0x042fe400078e0244 */
[----:B------:R-:W4:Y:S02]  /*fb20*/  LDL.LU.64 R68, [R1+0x1010] ;  /* 0x0010100001447983 */ /* 0x000f240000300a00 */
[C---:B------:R-:W-:Y:S02]  /*fb30*/  IMAD.WIDE R82, R252.reuse, 0x4, R80 ;  /* 0x00000004fc527825 */ /* 0x040fe400078e0250 */
[----:B------:R-:W-:Y:S02]  /*fb40*/  STL.64 [R1+0x10f0], R84 ;  /* 0x0010f05401007387 */ /* 0x000fe40000100a00 */
[C---:B--2---:R-:W-:Y:S02]  /*fb50*/  IMAD.WIDE R80, R252.reuse, 0x4, R244 ;  /* 0x00000004fc507825 */ /* 0x044fe400078e02f4 */
[----:B------:R-:W-:Y:S02]  /*fb60*/  STL.64 [R1+0x10c0], R82 ;  /* 0x0010c05201007387 */ /* 0x000fe40000100a00 */
[----:B------:R-:W-:-:S02]  /*fb70*/  IMAD.WIDE R132, R252, 0x4, R246 ;  /* 0x00000004fc847825 */ /* 0x000fc400078e02f6 */
[----:B------:R-:W2:Y:S04]  /*fb80*/  LDL.LU.64 R246, [R1+0x1008] ;  /* 0x0010080001f67983 */ /* 0x000ea80000300a00 */
[----:B------:R-:W2:Y:S04]  /*fb90*/  LDL.LU.64 R244, [R1+0x1000] ;  /* 0x0010000001f47983 */ /* 0x000ea80000300a00 */
[----:B------:R1:W-:Y:S01]  /*fba0*/  STL.64 [R1+0x1090], R80 ;  /* 0x0010905001007387 */ /* 0x0003e20000100a00 */
[----:B------:R-:W-:-:S03]  /*fbb0*/  IMAD.WIDE R130, R252, 0x4, R76 ;  /* 0x00000004fc827825 */ /* 0x000fc600078e024c */
[----:B------:R-:W-:Y:S04]  /*fbc0*/  STL.64 [R1+0x10e8], R134 ;  /* 0x0010e88601007387 */ /* 0x000fe80000100a00 */
[----:B------:R-:W-:Y:S01]  /*fbd0*/  STL.64 [R1+0x1e90], R134 ;  /* 0x001e908601007387 */ /* 0x000fe20000100a00 */
[----:B-1----:R-:W-:-:S03]  /*fbe0*/  IMAD.WIDE R80, R252, 0x4, R250 ;  /* 0x00000004fc507825 */ /* 0x002fc600078e02fa */
[----:B------:R-:W2:Y:S04]  /*fbf0*/  LDL.LU.64 R250, [R1+0xff8] ;  /* 0x000ff80001fa7983 */ /* 0x000ea80000300a00 */
[----:B------:R-:W2:Y:S04]  /*fc00*/  LDL.LU.64 R76, [R1+0xff0] ;  /* 0x000ff000014c7983 */ /* 0x000ea80000300a00 */
[----:B------:R-:W-:Y:S04]  /*fc10*/  STL.64 [R1+0x1040], R80 ;  /* 0x0010405001007387 */ /* 0x000fe80000100a00 */
[----:B------:R-:W-:Y:S04]  /*fc20*/  STL.64 [R1+0x1098], R132 ;  /* 0x0010988401007387 */ /* 0x000fe80000100a00 */
[----:B------:R4:W-:Y:S01]  /*fc30*/  STL.64 [R1+0x1e98], R132 ;  /* 0x001e988401007387 */ /* 0x0009e20000100a00 */
[----:B---3--:R-:W-:-:S03]  /*fc40*/  IMAD.WIDE R128, R252, 0x4, R74 ;  /* 0x00000004fc807825 */ /* 0x008fc600078e024a */
[----:B------:R-:W3:Y:S01]  /*fc50*/  LDL.LU.64 R74, [R1+0xfe8] ;  /* 0x000fe800014a7983 */ /* 0x000ee20000300a00 */
[----:B----4-:R-:W-:-:S03]  /*fc60*/  IMAD.WIDE R132, R252, 0x4, R72 ;  /* 0x00000004fc847825 */ /* 0x010fc600078e0248 */
[----:B------:R-:W4:Y:S04]  /*fc70*/  LDL.LU.64 R72, [R1+0xfe0] ;  /* 0x000fe00001487983 */ /* 0x000f280000300a00 */
[----:B------:R-:W-:Y:S04]  /*fc80*/  STL.64 [R1+0x1080], R130 ;  /* 0x0010808201007387 */ /* 0x000fe80000100a00 */
[----:B------:R-:W-:Y:S01]  /*fc90*/  STL.64 [R1+0x1ea0], R130 ;  /* 0x001ea08201007387 */ /* 0x000fe20000100a00 */
[----:B------:R-:W-:-:S03]  /*fca0*/  IMAD.WIDE R134, R252, 0x4, R248 ;  /* 0x00000004fc867825 */ /* 0x000fc600078e02f8 */
[----:B------:R-:W4:Y:S01]  /*fcb0*/  LDL.LU.64 R248, [R1+0xfd8] ;  /* 0x000fd80001f87983 */ /* 0x000f220000300a00 */
[----:B------:R-:W-:-:S03]  /*fcc0*/  IMAD.WIDE R126, R252, 0x4, R70 ;  /* 0x00000004fc7e7825 */ /* 0x000fc600078e0246 */
[----:B------:R-:W4:Y:S04]  /*fcd0*/  LDL.LU.64 R80, [R1+0xfd0] ;  /* 0x000fd00001507983 */ /* 0x000f280000300a00 */
[----:B------:R-:W4:Y:S04]  /*fce0*/  LDL.LU.64 R70, [R1+0xfc8] ;  /* 0x000fc80001467983 */ /* 0x000f280000300a00 */
[----:B------:R-:W-:Y:S04]  /*fcf0*/  STL.64 [R1+0x1030], R132 ;  /* 0x0010308401007387 */ /* 0x000fe80000100a00 */
[----:B------:R-:W-:Y:S04]  /*fd00*/  STL.64 [R1+0x1ea8], R132 ;  /* 0x001ea88401007387 */ /* 0x000fe80000100a00 */
[----:B------:R-:W-:Y:S04]  /*fd10*/  STL.64 [R1+0x1038], R128 ;  /* 0x0010388001007387 */ /* 0x000fe80000100a00 */
[----:B------:R-:W-:Y:S01]  /*fd20*/  STL.64 [R1+0x1eb0], R128 ;  /* 0x001eb08001007387 */ /* 0x000fe20000100a00 */
[----:B------:R-:W-:-:S03]  /*fd30*/  IMAD.WIDE R124, R252, 0x4, R78 ;  /* 0x00000004fc7c7825 */ /* 0x000fc600078e024e */
[----:B------:R-:W4:Y:S01]  /*fd40*/  LDL.LU.64 R78, [R1+0xfc0] ;  /* 0x000fc000014e7983 */ /* 0x000f220000300a00 */
[----:B------:R-:W-:-:S03]  /*fd50*/  IMAD.WIDE R242, R252, 0x4, R68 ;  /* 0x00000004fcf27825 */ /* 0x000fc600078e0244 */
[----:B------:R-:W4:Y:S04]  /*fd60*/  LDL.LU.64 R68, [R1+0xfb8] ;  /* 0x000fb80001447983 */ /* 0x000f280000300a00 */
[----:B------:R-:W-:Y:S04]  /*fd70*/  STL.64 [R1+0x1020], R134 ;  /* 0x0010208601007387 */ /* 0x000fe80000100a00 */
[----:B------:R1:W-:Y:S01]  /*fd80*/  STL.64 [R1+0x1eb8], R134 ;  /* 0x001eb88601007387 */ /* 0x0003e20000100a00 */
[----:B--2---:R-:W-:-:S03]  /*fd90*/  IMAD.WIDE R122, R252, 0x4, R246 ;  /* 0x00000004fc7a7825 */ /* 0x004fc600078e02f6 */
[----:B------:R-:W-:Y:S01]  /*fda0*/  STL.64 [R1+0x1028], R126 ;  /* 0x0010287e01007387 */ /* 0x000fe20000100a00 */
[----:B------:R-:W-:-:S03]  /*fdb0*/  IMAD.WIDE R240, R252, 0x4, R244 ;  /* 0x00000004fcf07825 */ /* 0x000fc600078e02f4 */
[----:B------:R-:W2:Y:S04]  /*fdc0*/  LDL.LU.64 R246, [R1+0xfb0] ;  /* 0x000fb00001f67983 */ /* 0x000ea80000300a00 */
[----:B------:R-:W2:Y:S04]  /*fdd0*/  LDL.LU.64 R244, [R1+0xfa8] ;  /* 0x000fa80001f47983 */ /* 0x000ea80000300a00 */
[----:B------:R1:W-:Y:S04]  /*fde0*/  STL.64 [R1+0x1010], R242 ;  /* 0x001010f201007387 */ /* 0x0003e80000100a00 */
[----:B------:R-:W-:Y:S01]  /*fdf0*/  STL.64 [R1+0x1018], R124 ;  /* 0x0010187c01007387 */ /* 0x000fe20000100a00 */
[----:B------:R-:W-:-:S03]  /*fe00*/  IMAD.WIDE R120, R252, 0x4, R250 ;  /* 0x00000004fc787825 */ /* 0x000fc600078e02fa */
[----:B------:R-:W2:Y:S01]  /*fe10*/  LDL.LU.64 R250, [R1+0xfa0] ;  /* 0x000fa00001fa7983 */ /* 0x000ea20000300a00 */
[----:B------:R-:W-:-:S03]  /*fe20*/  IMAD.WIDE R226, R252, 0x4, R76 ;  /* 0x00000004fce27825 */ /* 0x000fc600078e024c */
[----:B------:R-:W2:Y:S04]  /*fe30*/  LDL.LU.64 R76, [R1+0xf98] ;  /* 0x000f9800014c7983 */ /* 0x000ea80000300a00 */
[----:B------:R1:W-:Y:S04]  /*fe40*/  STL.64 [R1+0x1000], R240 ;  /* 0x001000f001007387 */ /* 0x0003e80000100a00 */
[----:B------:R-:W-:Y:S01]  /*fe50*/  STL.64 [R1+0x1008], R122 ;  /* 0x0010087a01007387 */ /* 0x000fe20000100a00 */
[----:B---3--:R-:W-:-:S03]  /*fe60*/  IMAD.WIDE R118, R252, 0x4, R74 ;  /* 0x00000004fc767825 */ /* 0x008fc600078e024a */
[----:B------:R-:W3:Y:S01]  /*fe70*/  LDL.LU.64 R74, [R1+0xf90] ;  /* 0x000f9000014a7983 */ /* 0x000ee20000300a00 */
[----:B----4-:R-:W-:-:S03]  /*fe80*/  IMAD.WIDE R224, R252, 0x4, R72 ;  /* 0x00000004fce07825 */ /* 0x010fc600078e0248 */
[----:B------:R-:W4:Y:S04]  /*fe90*/  LDL.LU.64 R72, [R1+0xf88] ;  /* 0x000f880001487983 */ /* 0x000f280000300a00 */
[----:B------:R1:W-:Y:S04]  /*fea0*/  STL.64 [R1+0xff0], R226 ;  /* 0x000ff0e201007387 */ /* 0x0003e80000100a00 */
[----:B------:R-:W-:Y:S01]  /*feb0*/  STL.64 [R1+0xff8], R120 ;  /* 0x000ff87801007387 */ /* 0x000fe20000100a00 */
[----:B------:R-:W-:-:S03]  /*fec0*/  IMAD.WIDE R116, R252, 0x4, R248 ;  /* 0x00000004fc747825 */ /* 0x000fc600078e02f8 */
[----:B------:R-:W4:Y:S01]  /*fed0*/  LDL.LU.64 R248, [R1+0xf80] ;  /* 0x000f800001f87983 */ /* 0x000f220000300a00 */
[----:B------:R-:W-:-:S03]  /*fee0*/  IMAD.WIDE R222, R252, 0x4, R80 ;  /* 0x00000004fcde7825 */ /* 0x000fc600078e0250 */
[----:B------:R1:W-:Y:S01]  /*fef0*/  STL.64 [R1+0xfe0], R224 ;  /* 0x000fe0e001007387 */ /* 0x0003e20000100a00 */
[----:B------:R-:W-:-:S03]  /*ff00*/  IMAD.WIDE R114, R252, 0x4, R70 ;  /* 0x00000004fc727825 */ /* 0x000fc600078e0246 */
[----:B------:R-:W-:Y:S04]  /*ff10*/  STL.64 [R1+0xfe8], R118 ;  /* 0x000fe87601007387 */ /* 0x000fe80000100a00 */
[----:B------:R-:W4:Y:S04]  /*ff20*/  LDL.LU.64 R82, [R1+0xf78] ;  /* 0x000f780001527983 */ /* 0x000f280000300a00 */
[----:B------:R-:W4:Y:S04]  /*ff30*/  LDL.LU.64 R70, [R1+0xf70] ;  /* 0x000f700001467983 */ /* 0x000f280000300a00 */
[----:B------:R-:W4:Y:S04]  /*ff40*/  LDL.LU.64 R80, [R1+0xf68] ;  /* 0x000f680001507983 */ /* 0x000f280000300a00 */
[----:B------:R1:W-:Y:S04]  /*ff50*/  STL.64 [R1+0xfd0], R222 ;  /* 0x000fd0de01007387 */ /* 0x0003e80000100a00 */
[----:B------:R-:W-:Y:S01]  /*ff60*/  STL.64 [R1+0xfd8], R116 ;  /* 0x000fd87401007387 */ /* 0x000fe20000100a00 */
[----:B------:R-:W-:-:S04]  /*ff70*/  IMAD.WIDE R220, R252, 0x4, R78 ;  /* 0x00000004fcdc7825 */ /* 0x000fc800078e024e */
[C---:B------:R-:W-:Y:S02]  /*ff80*/  IMAD.WIDE R112, R252.reuse, 0x4, R68 ;  /* 0x00000004fc707825 */ /* 0x040fe400078e0244 */
[----:B------:R-:W4:Y:S02]  /*ff90*/  LDL.LU.64 R68, [R1+0xf60] ;  /* 0x000f600001447983 */ /* 0x000f240000300a00 */
[C---:B--2---:R-:W-:Y:S02]  /*ffa0*/  IMAD.WIDE R206, R252.reuse, 0x4, R246 ;  /* 0x00000004fcce7825 */ /* 0x044fe400078e02f6 */
[----:B------:R-:W2:Y:S02]  /*ffb0*/  LDL.LU.64 R246, [R1+0xf58] ;  /* 0x000f580001f67983 */ /* 0x000ea40000300a00 */
[C---:B------:R-:W-:Y:S02]  /*ffc0*/  IMAD.WIDE R110, R252.reuse, 0x4, R244 ;  /* 0x00000004fc6e7825 */ /* 0x040fe400078e02f4 */
[----:B------:R1:W-:Y:S04]  /*ffd0*/  STL.64 [R1+0xfc0], R220 ;  /* 0x000fc0dc01007387 */ /* 0x0003e80000100a00 */
[----:B------:R-:W-:Y:S04]  /*ffe0*/  STL.64 [R1+0xfc8], R114 ;  /* 0x000fc87201007387 */ /* 0x000fe80000100a00 */
[----:B------:R-:W2:Y:S01]  /*fff0*/  LDL.LU.64 R244, [R1+0xf50] ;  /* 0x000f500001f47983 */ /* 0x000ea20000300a00 */
[----:B------:R-:W-:-:S03]  /*10000*/  IMAD.WIDE R204, R252, 0x4, R250 ;  /* 0x00000004fccc7825 */ /* 0x000fc600078e02fa */
[----:B------:R-:W2:Y:S04]  /*10010*/  LDL.LU.64 R250, [R1+0xf48] ;  /* 0x000f480001fa7983 */ /* 0x000ea80000300a00 */
[----:B------:R1:W-:Y:S01]  /*10020*/  STL.64 [R1+0xfb0], R206 ;  /* 0x000fb0ce01007387 */ /* 0x0003e20000100a00 */
[----:B------:R-:W-:-:S03]  /*10030*/  IMAD.WIDE R108, R252, 0x4, R76 ;  /* 0x00000004fc6c7825 */ /* 0x000fc600078e024c */
[----:B------:R-:W-:Y:S04]  /*10040*/  STL.64 [R1+0xfb8], R112 ;  /* 0x000fb87001007387 */ /* 0x000fe80000100a00 */
[----:B------:R-:W2:Y:S04]  /*10050*/  LDL.LU.64 R78, [R1+0xf40] ;  /* 0x000f4000014e7983 */ /* 0x000ea80000300a00 */
[----:B------:R-:W2:Y:S04]  /*10060*/  LDL.LU.64 R76, [R1+0xf28] ;  /* 0x000f2800014c7983 */ /* 0x000ea80000300a00 */
[----:B------:R1:W-:Y:S04]  /*10070*/  STL.64 [R1+0xfa0], R204 ;  /* 0x000fa0cc01007387 */ /* 0x0003e80000100a00 */
[----:B------:R-:W-:Y:S01]  /*10080*/  STL.64 [R1+0xfa8], R110 ;  /* 0x000fa86e01007387 */ /* 0x000fe20000100a00 */
[----:B---3--:R-:W-:-:S03]  /*10090*/  IMAD.WIDE R202, R252, 0x4, R74 ;  /* 0x00000004fcca7825 */ /* 0x008fc600078e024a */
[----:B------:R-:W3:Y:S01]  /*100a0*/  LDL.LU.64 R74, [R1+0xf20] ;  /* 0x000f2000014a7983 */ /* 0x000ee20000300a00 */
[----:B----4-:R-:W-:-:S03]  /*100b0*/  IMAD.WIDE R200, R252, 0x4, R248 ;  /* 0x00000004fcc87825 */ /* 0x010fc600078e02f8 */
[----:B------:R-:W4:Y:S01]  /*100c0*/  LDL.LU.64 R248, [R1+0xef8] ;  /* 0x000ef80001f87983 */ /* 0x000f220000300a00 */
[----:B------:R-:W-:-:S03]  /*100d0*/  IMAD.WIDE R106, R252, 0x4, R72 ;  /* 0x00000004fc6a7825 */ /* 0x000fc600078e0248 */
[----:B------:R-:W3:Y:S04]  /*100e0*/  LDL.LU.64 R72, [R1+0xef0] ;  /* 0x000ef00001487983 */ /* 0x000ee80000300a00 */
[----:B------:R1:W-:Y:S01]  /*100f0*/  STL.64 [R1+0xf90], R202 ;  /* 0x000f90ca01007387 */ /* 0x0003e20000100a00 */
[----:B------:R-:W-:-:S03]  /*10100*/  IMAD.WIDE R104, R252, 0x4, R82 ;  /* 0x00000004fc687825 */ /* 0x000fc600078e0252 */
[----:B------:R-:W-:Y:S01]  /*10110*/  STL.64 [R1+0xf98], R108 ;  /* 0x000f986c01007387 */ /* 0x000fe20000100a00 */
[----:B------:R-:W-:-:S03]  /*10120*/  IMAD.WIDE R198, R252, 0x4, R70 ;  /* 0x00000004fcc67825 */ /* 0x000fc600078e0246 */
[----:B------:R-:W3:Y:S01]  /*10130*/  LDL.LU.64 R70, [R1+0xe98] ;  /* 0x000e980001467983 */ /* 0x000ee20000300a00 */
[----:B------:R-:W-:-:S03]  /*10140*/  IMAD.WIDE R102, R252, 0x4, R80 ;  /* 0x00000004fc667825 */ /* 0x000fc600078e0250 */
[----:B------:R1:W-:Y:S04]  /*10150*/  STL.64 [R1+0xf80], R200 ;  /* 0x000f80c801007387 */ /* 0x0003e80000100a00 */
[----:B------:R-:W-:Y:S04]  /*10160*/  STL.64 [R1+0xf88], R106 ;  /* 0x000f886a01007387 */ /* 0x000fe80000100a00 */
[----:B------:R-:W3:Y:S01]  /*10170*/  LDL.LU.64 R80, [R1+0xe90] ;  /* 0x000e900001507983 */ /* 0x000ee20000300a00 */
[----:B------:R-:W-:-:S03]  /*10180*/  IMAD.WIDE R196, R252, 0x4, R68 ;  /* 0x00000004fcc47825 */ /* 0x000fc600078e0244 */
[----:B------:R-:W3:Y:S04]  /*10190*/  LDL.LU.64 R68, [R1+0xe88] ;  /* 0x000e880001447983 */ /* 0x000ee80000300a00 */
[----:B------:R1:W-:Y:S04]  /*101a0*/  STL.64 [R1+0xf70], R198 ;  /* 0x000f70c601007387 */ /* 0x0003e80000100a00 */
[----:B------:R-:W-:Y:S01]  /*101b0*/  STL.64 [R1+0xf78], R104 ;  /* 0x000f786801007387 */ /* 0x000fe20000100a00 */
[----:B--2---:R-:W-:-:S03]  /*101c0*/  IMAD.WIDE R100, R252, 0x4, R246 ;  /* 0x00000004fc647825 */ /* 0x004fc600078e02f6 */
[----:B------:R-:W2:Y:S01]  /*101d0*/  LDL.LU.64 R246, [R1+0xe80] ;  /* 0x000e800001f67983 */ /* 0x000ea20000300a00 */
[----:B------:R-:W-:-:S03]  /*101e0*/  IMAD.WIDE R194, R252, 0x4, R244 ;  /* 0x00000004fcc27825 */ /* 0x000fc600078e02f4 */
[----:B------:R-:W2:Y:S04]  /*101f0*/  LDL.LU.64 R244, [R1+0xe58] ;  /* 0x000e580001f47983 */ /* 0x000ea80000300a00 */
[----:B------:R1:W-:Y:S01]  /*10200*/  STL.64 [R1+0xf60], R196 ;  /* 0x000f60c401007387 */ /* 0x0003e20000100a00 */
[----:B------:R-:W-:-:S03]  /*10210*/  IMAD.WIDE R98, R252, 0x4, R250 ;  /* 0x00000004fc627825 */ /* 0x000fc600078e02fa */
[----:B------:R-:W-:Y:S04]  /*10220*/  STL.64 [R1+0xf68], R102 ;  /* 0x000f686601007387 */ /* 0x000fe80000100a00 */
[----:B------:R-:W2:Y:S01]  /*10230*/  LDL.LU.64 R250, [R1+0xe50] ;  /* 0x000e500001fa7983 */ /* 0x000ea20000300a00 */
[----:B------:R-:W-:-:S03]  /*10240*/  IMAD.WIDE R192, R252, 0x4, R78 ;  /* 0x00000004fcc07825 */ /* 0x000fc600078e024e */
[----:B------:R1:W-:Y:S01]  /*10250*/  STL.64 [R1+0xf50], R194 ;  /* 0x000f50c201007387 */ /* 0x0003e20000100a00 */
[----:B------:R-:W-:-:S03]  /*10260*/  IMAD.WIDE R96, R252, 0x4, R76 ;  /* 0x00000004fc607825 */ /* 0x000fc600078e024c */
[----:B------:R-:W-:Y:S04]  /*10270*/  STL.64 [R1+0xf58], R100 ;  /* 0x000f586401007387 */ /* 0x000fe80000100a00 */
[----:B------:R-:W2:Y:S04]  /*10280*/  LDL.LU.64 R78, [R1+0xe28] ;  /* 0x000e2800014e7983 */ /* 0x000ea80000300a00 */
[----:B------:R-:W2:Y:S04]  /*10290*/  LDL.LU.64 R76, [R1+0xe20] ;  /* 0x000e2000014c7983 */ /* 0x000ea80000300a00 */
[----:B------:R1:W-:Y:S04]  /*102a0*/  STL.64 [R1+0xf40], R192 ;  /* 0x000f40c001007387 */ /* 0x0003e80000100a00 */
[----:B------:R-:W-:Y:S01]  /*102b0*/  STL.64 [R1+0xf48], R98 ;  /* 0x000f486201007387 */ /* 0x000fe20000100a00 */
[----:B----4-:R-:W-:-:S03]  /*102c0*/  IMAD.WIDE R158, R252, 0x4, R248 ;  /* 0x00000004fc9e7825 */ /* 0x010fc600078e02f8 */
[----:B------:R-:W4:Y:S01]  /*102d0*/  LDL.LU.64 R248, [R1+0xdf8] ;  /* 0x000df80001f87983 */ /* 0x000f220000300a00 */
[----:B---3--:R-:W-:-:S03]  /*102e0*/  IMAD.WIDE R190, R252, 0x4, R74 ;  /* 0x00000004fcbe7825 */ /* 0x008fc600078e024a */
[----:B------:R-:W3:Y:S01]  /*102f0*/  LDL.LU.64 R74, [R1+0xdf0] ;  /* 0x000df000014a7983 */ /* 0x000ee20000300a00 */
[----:B------:R-:W-:-:S03]  /*10300*/  IMAD.WIDE R188, R252, 0x4, R72 ;  /* 0x00000004fcbc7825 */ /* 0x000fc600078e0248 */
[----:B------:R1:W-:Y:S04]  /*10310*/  STL.64 [R1+0xf20], R190 ;  /* 0x000f20be01007387 */ /* 0x0003e80000100a00 */
[----:B------:R-:W-:Y:S01]  /*10320*/  STL.64 [R1+0xf28], R96 ;  /* 0x000f286001007387 */ /* 0x000fe20000100a00 */
[----:B------:R-:W-:-:S03]  /*10330*/  IMAD.WIDE R156, R252, 0x4, R70 ;  /* 0x00000004fc9c7825 */ /* 0x000fc600078e0246 */
[----:B------:R-:W3:Y:S04]  /*10340*/  LDL.LU.64 R72, [R1+0xde8] ;  /* 0x000de80001487983 */ /* 0x000ee80000300a00 */
[----:B------:R-:W3:Y:S04]  /*10350*/  LDL.LU.64 R70, [R1+0xde0] ;  /* 0x000de00001467983 */ /* 0x000ee80000300a00 */
[----:B------:R1:W-:Y:S01]  /*10360*/  STL.64 [R1+0xef0], R188 ;  /* 0x000ef0bc01007387 */ /* 0x0003e20000100a00 */
[----:B------:R-:W-:-:S03]  /*10370*/  IMAD.WIDE R186, R252, 0x4, R80 ;  /* 0x00000004fcba7825 */ /* 0x000fc600078e0250 */
[----:B------:R-:W-:Y:S04]  /*10380*/  STL.64 [R1+0xef8], R158 ;  /* 0x000ef89e01007387 */ /* 0x000fe80000100a00 */
[----:B------:R-:W3:Y:S01]  /*10390*/  LDL.LU.64 R82, [R1+0xdd8] ;  /* 0x000dd80001527983 */ /* 0x000ee20000300a00 */
[----:B------:R-:W-:-:S03]  /*103a0*/  IMAD.WIDE R154, R252, 0x4, R68 ;  /* 0x00000004fc9a7825 */ /* 0x000fc600078e0244 */
[----:B------:R-:W3:Y:S01]  /*103b0*/  LDL.LU.64 R68, [R1+0xdd0] ;  /* 0x000dd00001447983 */ /* 0x000ee20000300a00 */
[----:B--2---:R-:W-:-:S03]  /*103c0*/  IMAD.WIDE R184, R252, 0x4, R246 ;  /* 0x00000004fcb87825 */ /* 0x004fc600078e02f6 */
[----:B------:R-:W2:Y:S04]  /*103d0*/  LDL.LU.64 R246, [R1+0xdc8] ;  /* 0x000dc80001f67983 */ /* 0x000ea80000300a00 */
[----:B------:R1:W-:Y:S04]  /*103e0*/  STL.64 [R1+0xe90], R186 ;  /* 0x000e90ba01007387 */ /* 0x0003e80000100a00 */
[----:B------:R-:W-:Y:S01]  /*103f0*/  STL.64 [R1+0xe98], R156 ;  /* 0x000e989c01007387 */ /* 0x000fe20000100a00 */
[----:B------:R-:W-:-:S03]  /*10400*/  IMAD.WIDE R152, R252, 0x4, R244 ;  /* 0x00000004fc987825 */ /* 0x000fc600078e02f4 */
[----:B------:R-:W2:Y:S04]  /*10410*/  LDL.LU.64 R80, [R1+0xdc0] ;  /* 0x000dc00001507983 */ /* 0x000ea80000300a00 */
[----:B------:R-:W2:Y:S01]  /*10420*/  LDL.LU.64 R244, [R1+0xdb8] ;  /* 0x000db80001f47983 */ /* 0x000ea20000300a00 */
[----:B------:R-:W-:-:S03]  /*10430*/  IMAD.WIDE R182, R252, 0x4, R250 ;  /* 0x00000004fcb67825 */ /* 0x000fc600078e02fa */
        /* <DEDUP_REMOVED lines=9> */
[----:B----4-:R-:W-:-:S03]  /*104d0*/  IMAD.WIDE R148, R252, 0x4, R248 ;  /* 0x00000004fc947825 */ /* 0x010fc600078e02f8 */
[----:B------:R-:W4:Y:S01]  /*104e0*/  LDL.LU.64 R248, [R1+0xd38] ;  /* 0x000d380001f87983 */ /* 0x000f220000300a00 */
[----:B---3--:R-:W-:-:S03]  /*104f0*/  IMAD.WIDE R178, R252, 0x4, R74 ;  /* 0x00000004fcb27825 */ /* 0x008fc600078e024a */
[----:B------:R-:W3:Y:S04]  /*10500*/  LDL.LU.64 R74, [R1+0xd30] ;  /* 0x000d3000014a7983 */ /* 0x000ee80000300a00 */
[----:B------:R1:W-:Y:S04]  /*10510*/  STL.64 [R1+0xe20], R180 ;  /* 0x000e20b401007387 */ /* 0x0003e80000100a00 */
[----:B------:R-:W-:Y:S01]  /*10520*/  STL.64 [R1+0xe28], R150 ;  /* 0x000e289601007387 */ /* 0x000fe20000100a00 */
[----:B------:R-:W-:-:S03]  /*10530*/  IMAD.WIDE R146, R252, 0x4, R72 ;  /* 0x00000004fc927825 */ /* 0x000fc600078e0248 */
[----:B------:R-:W3:Y:S01]  /*10540*/  LDL.LU.64 R72, [R1+0xd28] ;  /* 0x000d280001487983 */ /* 0x000ee20000300a00 */
[----:B------:R-:W-:-:S03]  /*10550*/  IMAD.WIDE R176, R252, 0x4, R70 ;  /* 0x00000004fcb07825 */ /* 0x000fc600078e0246 */
[----:B------:R-:W3:Y:S04]  /*10560*/  LDL.LU.64 R70, [R1+0xd20] ;  /* 0x000d200001467983 */ /* 0x000ee80000300a00 */
[----:B------:R1:W-:Y:S04]  /*10570*/  STL.64 [R1+0xdf0], R178 ;  /* 0x000df0b201007387 */ /* 0x0003e80000100a00 */
[----:B------:R-:W-:Y:S01]  /*10580*/  STL.64 [R1+0xdf8], R148 ;  /* 0x000df89401007387 */ /* 0x000fe20000100a00 */
[----:B------:R-:W-:-:S03]  /*10590*/  IMAD.WIDE R144, R252, 0x4, R82 ;  /* 0x00000004fc907825 */ /* 0x000fc600078e0252 */
[----:B------:R1:W-:Y:S04]  /*105a0*/  STL.64 [R1+0xde0], R176 ;  /* 0x000de0b001007387 */ /* 0x0003e80000100a00 */
[----:B------:R-:W-:Y:S01]  /*105b0*/  STL.64 [R1+0xde8], R146 ;  /* 0x000de89201007387 */ /* 0x000fe20000100a00 */
[----:B------:R-:W-:-:S03]  /*105c0*/  IMAD.WIDE R174, R252, 0x4, R68 ;  /* 0x00000004fcae7825 */ /* 0x000fc600078e0244 */
[----:B------:R-:W3:Y:S01]  /*105d0*/  LDL.LU.64 R68, [R1+0xd18] ;  /* 0x000d180001447983 */ /* 0x000ee20000300a00 */
[----:B--2---:R-:W-:-:S03]  /*105e0*/  IMAD.WIDE R94, R252, 0x4, R246 ;  /* 0x00000004fc5e7825 */ /* 0x004fc600078e02f6 */
[----:B------:R-:W2:Y:S04]  /*105f0*/  LDL.LU.64 R246, [R1+0xd10] ;  /* 0x000d100001f67983 */ /* 0x000ea80000300a00 */
[----:B------:R1:W-:Y:S04]  /*10600*/  STL.64 [R1+0xdd0], R174 ;  /* 0x000dd0ae01007387 */ /* 0x0003e80000100a00 */
[----:B------:R-:W-:Y:S01]  /*10610*/  STL.64 [R1+0xdd8], R144 ;  /* 0x000dd89001007387 */ /* 0x000fe20000100a00 */
[----:B------:R-:W-:-:S04]  /*10620*/  IMAD.WIDE R172, R252, 0x4, R80 ;  /* 0x00000004fcac7825 */ /* 0x000fc800078e0250 */
[C---:B------:R-:W-:Y:S02]  /*10630*/  IMAD.WIDE R92, R252.reuse, 0x4, R244 ;  /* 0x00000004fc5c7825 */ /* 0x040fe400078e02f4 */
[----:B------:R-:W2:Y:S02]  /*10640*/  LDL.LU.64 R244, [R1+0xcf8] ;  /* 0x000cf80001f47983 */ /* 0x000ea40000300a00 */
[C---:B------:R-:W-:Y:S02]  /*10650*/  IMAD.WIDE R170, R252.reuse, 0x4, R250 ;  /* 0x00000004fcaa7825 */ /* 0x040fe400078e02fa */
[----:B------:R-:W2:Y:S04]  /*10660*/  LDL.LU.64 R250, [R1+0xcf0] ;  /* 0x000cf00001fa7983 */ /* 0x000ea80000300a00 */
[----:B------:R1:W-:Y:S04]  /*10670*/  STL.64 [R1+0xdc0], R172 ;  /* 0x000dc0ac01007387 */ /* 0x0003e80000100a00 */
[----:B------:R-:W-:Y:S04]  /*10680*/  STL.64 [R1+0xdc8], R94 ;  /* 0x000dc85e01007387 */ /* 0x000fe80000100a00 */
[----:B------:R1:W-:Y:S04]  /*10690*/  STL.64 [R1+0xdb0], R170 ;  /* 0x000db0aa01007387 */ /* 0x0003e80000100a00 */
[----:B------:R-:W-:Y:S04]  /*106a0*/  STL.64 [R1+0xdb8], R92 ;  /* 0x000db85c01007387 */ /* 0x000fe80000100a00 */
[----:B------:R-:W2:Y:S01]  /*106b0*/  LDL.LU.64 R80, [R1+0xb98] ;  /* 0x000b980001507983 */ /* 0x000ea20000300a00 */
[----:B----4-:R-:W-:-:S03]  /*106c0*/  IMAD.WIDE R88, R252, 0x4, R248 ;  /* 0x00000004fc587825 */ /* 0x010fc600078e02f8 */
[----:B------:R-:W4:Y:S01]  /*106d0*/  LDL.LU.64 R248, [R1+0xb90] ;  /* 0x000b900001f87983 */ /* 0x000f220000300a00 */
[----:B------:R-:W-:-:S04]  /*106e0*/  IMAD.WIDE R168, R252, 0x4, R76 ;  /* 0x00000004fca87825 */ /* 0x000fc800078e024c */
[C---:B------:R-:W-:Y:S02]  /*106f0*/  IMAD.WIDE R90, R252.reuse, 0x4, R78 ;  /* 0x00000004fc5a7825 */ /* 0x040fe400078e024e */
[----:B------:R-:W4:Y:S02]  /*10700*/  LDL.LU.64 R78, [R1+0x9d8] ;  /* 0x0009d800014e7983 */ /* 0x000f240000300a00 */
[C---:B---3--:R-:W-:Y:S02]  /*10710*/  IMAD.WIDE R166, R252.reuse, 0x4, R74 ;  /* 0x00000004fca67825 */ /* 0x048fe400078e024a */
[----:B------:R-:W3:Y:S04]  /*10720*/  LDL.LU.64 R210, [R1+0x9d0] ;  /* 0x0009d00001d27983 */ /* 0x000ee80000300a00 */
[----:B------:R1:W-:Y:S04]  /*10730*/  STL.64 [R1+0xda0], R168 ;  /* 0x000da0a801007387 */ /* 0x0003e80000100a00 */
[----:B------:R-:W-:Y:S04]  /*10740*/  STL.64 [R1+0xda8], R90 ;  /* 0x000da85a01007387 */ /* 0x000fe80000100a00 */
[----:B------:R-:W3:Y:S04]  /*10750*/  LDL.LU.64 R76, [R1+0x700] ;  /* 0x00070000014c7983 */ /* 0x000ee80000300a00 */
[----:B------:R-:W3:Y:S01]  /*10760*/  LDL.LU.64 R208, [R1+0x658] ;  /* 0x0006580001d07983 */ /* 0x000ee20000300a00 */
[----:B------:R-:W-:-:S03]  /*10770*/  IMAD.WIDE R86, R252, 0x4, R72 ;  /* 0x00000004fc567825 */ /* 0x000fc600078e0248 */
[----:B------:R-:W3:Y:S01]  /*10780*/  LDL.LU.64 R74, [R1+0x650] ;  /* 0x00065000014a7983 */ /* 0x000ee20000300a00 */
[----:B------:R-:W-:-:S03]  /*10790*/  IMAD.WIDE R164, R252, 0x4, R70 ;  /* 0x00000004fca47825 */ /* 0x000fc600078e0246 */
[----:B------:R-:W3:Y:S04]  /*107a0*/  LDL.LU.64 R142, [R1+0x598] ;  /* 0x00059800018e7983 */ /* 0x000ee80000300a00 */
[----:B------:R1:W-:Y:S04]  /*107b0*/  STL.64 [R1+0xd30], R166 ;  /* 0x000d30a601007387 */ /* 0x0003e80000100a00 */
[----:B------:R-:W-:Y:S04]  /*107c0*/  STL.64 [R1+0xd38], R88 ;  /* 0x000d385801007387 */ /* 0x000fe80000100a00 */
[----:B------:R-:W3:Y:S04]  /*107d0*/  LDL.LU.64 R72, [R1+0x590] ;  /* 0x0005900001487983 */ /* 0x000ee80000300a00 */
[----:B------:R-:W3:Y:S01]  /*107e0*/  LDL.LU.64 R140, [R1+0x588] ;  /* 0x00058800018c7983 */ /* 0x000ee20000300a00 */
[----:B------:R-:W-:-:S03]  /*107f0*/  IMAD.WIDE R84, R252, 0x4, R68 ;  /* 0x00000004fc547825 */ /* 0x000fc600078e0244 */
[----:B------:R-:W3:Y:S04]  /*10800*/  LDL.LU.64 R70, [R1+0x580] ;  /* 0x0005800001467983 */ /* 0x000ee80000300a00 */
[----:B------:R-:W3:Y:S01]  /*10810*/  LDL.LU.64 R138, [R1+0x578] ;  /* 0x00057800018a7983 */ /* 0x000ee20000300a00 */
[----:B--2---:R-:W-:-:S03]  /*10820*/  IMAD.WIDE R162, R252, 0x4, R246 ;  /* 0x00000004fca27825 */ /* 0x004fc600078e02f6 */
[----:B------:R2:W-:Y:S04]  /*10830*/  STL.64 [R1+0x1248], R164 ;  /* 0x001248a401007387 */ /* 0x0005e80000100a00 */
[----:B------:R-:W-:Y:S04]  /*10840*/  STL.64 [R1+0x1250], R86 ;  /* 0x0012505601007387 */ /* 0x000fe80000100a00 */
[----:B------:R-:W2:Y:S04]  /*10850*/  LDL.LU.64 R68, [R1+0x570] ;  /* 0x0005700001447983 */ /* 0x000ea80000300a00 */
[----:B------:R-:W2:Y:S01]  /*10860*/  LDL.LU.64 R246, [R1+0x458] ;  /* 0x0004580001f67983 */ /* 0x000ea20000300a00 */
        /* <DEDUP_REMOVED lines=8> */
[----:B------:R-:W-:-:S03]  /*108f0*/  IMAD.WIDE R80, R252, 0x4, R80 ;  /* 0x00000004fc507825 */ /* 0x000fc600078e0250 */
[----:B------:R1:W-:Y:S01]  /*10900*/  STL.64 [R1+0xd28], R160 ;  /* 0x000d28a001007387 */ /* 0x0003e20000100a00 */
[----:B------:R-:W-:-:S03]  /*10910*/  IMAD.WIDE R78, R252, 0x4, R78 ;  /* 0x00000004fc4e7825 */ /* 0x000fc600078e024e */
[----:B------:R-:W-:Y:S01]  /*10920*/  STL.64 [R1+0x1230], R82 ;  /* 0x0012305201007387 */ /* 0x000fe20000100a00 */
[----:B---3--:R-:W-:-:S03]  /*10930*/  IMAD.WIDE R216, R252, 0x4, R210 ;  /* 0x00000004fcd87825 */ /* 0x008fc600078e02d2 */
[----:B------:R3:W-:Y:S04]  /*10940*/  STL.64 [R1+0xd18], R218 ;  /* 0x000d18da01007387 */ /* 0x0007e80000100a00 */
[----:B------:R-:W-:Y:S04]  /*10950*/  STL.64 [R1+0xd20], R80 ;  /* 0x000d205001007387 */ /* 0x000fe80000100a00 */
[----:B------:R1:W-:Y:S01]  /*10960*/  STL.64 [R1+0xcf8], R216 ;  /* 0x000cf8d801007387 */ /* 0x0003e20000100a00 */
[----:B------:R-:W-:-:S04]  /*10970*/  IMAD.WIDE R76, R252, 0x4, R76 ;  /* 0x00000004fc4c7825 */ /* 0x000fc800078e024c */
[C---:B------:R-:W-:Y:S01]  /*10980*/  IMAD.WIDE R214, R252.reuse, 0x4, R208 ;  /* 0x00000004fcd67825 */ /* 0x040fe200078e02d0 */
[----:B------:R-:W-:Y:S03]  /*10990*/  STL.64 [R1+0xd10], R78 ;  /* 0x000d104e01007387 */ /* 0x000fe60000100a00 */
[C---:B------:R-:W-:Y:S01]  /*109a0*/  IMAD.WIDE R74, R252.reuse, 0x4, R74 ;  /* 0x00000004fc4a7825 */ /* 0x040fe200078e024a */
[----:B------:R1:W-:Y:S03]  /*109b0*/  STL.64 [R1+0xb98], R214 ;  /* 0x000b98d601007387 */ /* 0x0003e60000100a00 */
[C---:B------:R-:W-:Y:S01]  /*109c0*/  IMAD.WIDE R212, R252.reuse, 0x4, R142 ;  /* 0x00000004fcd47825 */ /* 0x040fe200078e028e */
[----:B------:R-:W-:Y:S04]  /*109d0*/  STL.64 [R1+0xcf0], R76 ;  /* 0x000cf04c01007387 */ /* 0x000fe80000100a00 */
[----:B------:R1:W-:Y:S04]  /*109e0*/  STL.64 [R1+0x9d8], R212 ;  /* 0x0009d8d401007387 */ /* 0x0003e80000100a00 */
[----:B------:R-:W-:Y:S01]  /*109f0*/  STL.64 [R1+0xb90], R74 ;  /* 0x000b904a01007387 */ /* 0x000fe20000100a00 */
[----:B------:R-:W-:-:S04]  /*10a00*/  IMAD.WIDE R72, R252, 0x4, R72 ;  /* 0x00000004fc487825 */ /* 0x000fc800078e0248 */
[----:B------:R-:W-:-:S04]  /*10a10*/  IMAD.WIDE R230, R252, 0x4, R140 ;  /* 0x00000004fce67825 */ /* 0x000fc800078e028c */
[C---:B------:R-:W-:Y:S01]  /*10a20*/  IMAD.WIDE R70, R252.reuse, 0x4, R70 ;  /* 0x00000004fc467825 */ /* 0x040fe200078e0246 */
[----:B------:R1:W-:Y:S03]  /*10a30*/  STL.64 [R1+0x700], R230 ;  /* 0x000700e601007387 */ /* 0x0003e60000100a00 */
[C---:B------:R-:W-:Y:S01]  /*10a40*/  IMAD.WIDE R228, R252.reuse, 0x4, R138 ;  /* 0x00000004fce47825 */ /* 0x040fe200078e028a */
[----:B------:R-:W-:Y:S04]  /*10a50*/  STL.64 [R1+0x9d0], R72 ;  /* 0x0009d04801007387 */ /* 0x000fe80000100a00 */
[----:B------:R1:W-:Y:S01]  /*10a60*/  STL.64 [R1+0x650], R228 ;  /* 0x000650e401007387 */ /* 0x0003e20000100a00 */
[----:B------:R-:W-:-:S03]  /*10a70*/  IMAD.WIDE R142, R252, 0x4, R238 ;  /* 0x00000004fc8e7825 */ /* 0x000fc600078e02ee */
[----:B------:R-:W-:Y:S01]  /*10a80*/  STL.64 [R1+0x658], R70 ;  /* 0x0006584601007387 */ /* 0x000fe20000100a00 */
[----:B--2---:R-:W-:-:S04]  /*10a90*/  IMAD.WIDE R68, R252, 0x4, R68 ;  /* 0x00000004fc447825 */ /* 0x004fc800078e0244 */
[----:B------:R-:W-:-:S04]  /*10aa0*/  IMAD.WIDE R210, R252, 0x4, R246 ;  /* 0x00000004fcd27825 */ /* 0x000fc800078e02f6 */
[C---:B------:R-:W-:Y:S01]  /*10ab0*/  IMAD.WIDE R246, R252.reuse, 0x4, R244 ;  /* 0x00000004fcf67825 */ /* 0x040fe200078e02f4 */
[----:B------:R2:W-:Y:S03]  /*10ac0*/  STL.64 [R1+0x590], R210 ;  /* 0x000590d201007387 */ /* 0x0005e60000100a00 */
[C---:B------:R-:W-:Y:S01]  /*10ad0*/  IMAD.WIDE R140, R252.reuse, 0x4, R234 ;  /* 0x00000004fc8c7825 */ /* 0x040fe200078e02ea */
[----:B------:R-:W-:Y:S03]  /*10ae0*/  STL.64 [R1+0x598], R68 ;  /* 0x0005984401007387 */ /* 0x000fe60000100a00 */
[C---:B------:R-:W-:Y:S01]  /*10af0*/  IMAD.WIDE R208, R252.reuse, 0x4, R250 ;  /* 0x00000004fcd07825 */ /* 0x040fe200078e02fa */
[----:B-1----:R-:W2:Y:S03]  /*10b00*/  LDL.64 R134, [R1+0x10f0] ;  /* 0x0010f00001867983 */ /* 0x002ea60000100a00 */
[C---:B------:R-:W-:Y:S01]  /*10b10*/  IMAD.WIDE R250, R252.reuse, 0x4, R236 ;  /* 0x00000004fcfa7825 */ /* 0x040fe200078e02ec */
[----:B------:R-:W2:Y:S04]  /*10b20*/  LDL.64 R128, [R1+0x10c0] ;  /* 0x0010c00001807983 */ /* 0x000ea80000100a00 */
[----:B------:R-:W2:Y:S01]  /*10b30*/  LDL.64 R132, [R1+0x1090] ;  /* 0x0010900001847983 */ /* 0x000ea20000100a00 */
[----:B------:R-:W-:-:S03]  /*10b40*/  IMAD.WIDE R138, R252, 0x4, R66 ;  /* 0x00000004fc8a7825 */ /* 0x000fc600078e0242 */
[----:B------:R-:W2:Y:S01]  /*10b50*/  LDL.64 R130, [R1+0x1040] ;  /* 0x0010400001827983 */ /* 0x000ea20000100a00 */
[----:B------:R-:W-:-:S03]  /*10b60*/  IMAD.WIDE R234, R252, 0x4, R60 ;  /* 0x00000004fcea7825 */ /* 0x000fc600078e023c */
[----:B------:R1:W-:Y:S01]  /*10b70*/  STL.64 [R1+0x580], R208 ;  /* 0x000580d001007387 */ /* 0x0003e20000100a00 */
[----:B------:R-:W-:-:S03]  /*10b80*/  IMAD.WIDE R60, R252, 0x4, R50 ;  /* 0x00000004fc3c7825 */ /* 0x000fc600078e0232 */
[----:B------:R-:W-:Y:S01]  /*10b90*/  STL.64 [R1+0x588], R246 ;  /* 0x000588f601007387 */ /* 0x000fe20000100a00 */
[----:B------:R-:W-:-:S03]  /*10ba0*/  IMAD.WIDE R238, R252, 0x4, R64 ;  /* 0x00000004fcee7825 */ /* 0x000fc600078e0240 */
[----:B------:R1:W-:Y:S01]  /*10bb0*/  STL.64 [R1+0x570], R142 ;  /* 0x0005708e01007387 */ /* 0x0003e20000100a00 */
[----:B------:R-:W-:-:S04]  /*10bc0*/  IMAD.WIDE R66, R252, 0x4, R56 ;  /* 0x00000004fc427825 */ /* 0x000fc800078e0238 */
        /* <DEDUP_REMOVED lines=22> */
[----:B----4-:R-:W-:-:S04]  /*10d30*/  IMAD.WIDE R244, R252, 0x4, R248 ;  /* 0x00000004fcf47825 */ /* 0x010fc800078e02f8 */
[C---:B------:R-:W-:Y:S01]  /*10d40*/  IMAD.WIDE R248, R252.reuse, 0x4, R232 ;  /* 0x00000004fcf87825 */ /* 0x040fe200078e02e8 */
[----:B------:R-:W-:Y:S03]  /*10d50*/  STL.64 [R1+0x578], R244 ;  /* 0x000578f401007387 */ /* 0x000fe60000100a00 */
[C---:B------:R-:W-:Y:S01]  /*10d60*/  IMAD.WIDE R232, R252.reuse, 0x4, R58 ;  /* 0x00000004fce87825 */ /* 0x040fe200078e023a */
[----:B------:R4:W-:Y:S03]  /*10d70*/  STL.64 [R1+0x450], R140 ;  /* 0x0004508c01007387 */ /* 0x0009e60000100a00 */
[C---:B------:R-:W-:Y:S01]  /*10d80*/  IMAD.WIDE R58, R252.reuse, 0x4, R48 ;  /* 0x00000004fc3a7825 */ /* 0x040fe200078e0230 */
[----:B------:R-:W-:Y:S03]  /*10d90*/  STL.64 [R1+0x458], R250 ;  /* 0x000458fa01007387 */ /* 0x000fe60000100a00 */
[C---:B------:R-:W-:Y:S01]  /*10da0*/  IMAD.WIDE R48, R252.reuse, 0x4, R38 ;  /* 0x00000004fc307825 */ /* 0x040fe200078e0226 */
[----:B------:R1:W-:Y:S03]  /*10db0*/  STL.64 [R1+0x420], R138 ;  /* 0x0004208a01007387 */ /* 0x0003e60000100a00 */
[C---:B------:R-:W-:Y:S01]  /*10dc0*/  IMAD.WIDE R38, R252.reuse, 0x4, R28 ;  /* 0x00000004fc267825 */ /* 0x040fe200078e021c */
[----:B------:R1:W-:Y:S03]  /*10dd0*/  STL.64 [R1+0x428], R248 ;  /* 0x000428f801007387 */ /* 0x0003e60000100a00 */
[C---:B------:R-:W-:Y:S01]  /*10de0*/  IMAD.WIDE R28, R252.reuse, 0x4, R18 ;  /* 0x00000004fc1c7825 */ /* 0x040fe200078e0212 */
[----:B------:R-:W2:Y:S03]  /*10df0*/  LDL.LU.64 R10, [R1+0x1088] ;  /* 0x00108800010a7983 */ /* 0x000ea60000300a00 */
[----:B------:R-:W-:-:S02]  /*10e00*/  IMAD.WIDE R18, R252, 0x4, R8 ;  /* 0x00000004fc127825 */ /* 0x000fc400078e0208 */
[----:B------:R-:W3:Y:S04]  /*10e10*/  LDL.LU.64 R8, [R1+0x1068] ;  /* 0x0010680001087983 */ /* 0x000ee80000300a00 */
[----:B------:R-:W4:Y:S04]  /*10e20*/  LDL.LU.64 R6, [R1+0x10f8] ;  /* 0x0010f80001067983 */ /* 0x000f280000300a00 */
[----:B------:R-:W4:Y:S04]  /*10e30*/  LDL.LU.64 R4, [R1+0x1228] ;  /* 0x0012280001047983 */ /* 0x000f280000300a00 */
[----:B------:R-:W4:Y:S04]  /*10e40*/  LDL.LU.64 R2, [R1+0x1220] ;  /* 0x0012200001027983 */ /* 0x000f280000300a00 */
[----:B------:R-:W1:Y:S01]  /*10e50*/  S2R R0, SR_TID.X ;  /* 0x0000000000007919 */ /* 0x000e620000002100 */
[----:B--2---:R-:W-:-:S04]  /*10e60*/  IMAD.WIDE R10, R252, 0x4, R10 ;  /* 0x00000004fc0a7825 */ /* 0x004fc800078e020a */
[----:B---3--:R-:W-:-:S04]  /*10e70*/  IMAD.WIDE R8, R252, 0x4, R8 ;  /* 0x00000004fc087825 */ /* 0x008fc800078e0208 */
[----:B----4-:R-:W-:-:S04]  /*10e80*/  IMAD.WIDE R4, R136, 0x4, R4 ;  /* 0x0000000488047825 */ /* 0x010fc800078e0204 */
[----:B------:R-:W-:Y:S01]  /*10e90*/  IMAD.WIDE R2, R136, 0x4, R2 ;  /* 0x0000000488027825 */ /* 0x000fe200078e0202 */
[C---:B-1----:R-:W-:Y:S02]  /*10ea0*/  LOP3.LUT R136, R0.reuse, 0x7f, RZ, 0xc0, !PT ;  /* 0x0000007f00887812 */ /* 0x042fe400078ec0ff */
[----:B------:R-:W-:Y:S01]  /*10eb0*/  LOP3.LUT R0, R0, 0x60, RZ, 0xc0, !PT ;  /* 0x0000006000007812 */ /* 0x000fe200078ec0ff */
[----:B------:R-:W-:Y:S01]  /*10ec0*/  IMAD.WIDE R6, R252, 0x4, R6 ;  /* 0x00000004fc067825 */ /* 0x000fe200078e0206 */
[----:B------:R1:W-:Y:S02]  /*10ed0*/  LDGSTS.E [R137+0x2fc00], [R2.64], !P2 ;  /* 0x2fc0000002897fae */ /* 0x0003e4000d121844 */
[--C-:B------:R-:W-:Y:S01]  /*10ee0*/  SHF.R.U32.HI R252, RZ, 0x1, R0.reuse ;  /* 0x00000001fffc7819 */ /* 0x100fe20000011600 */
[----:B------:R-:W-:Y:S01]  /*10ef0*/  IMAD.SHL.U32 R136, R136, 0x4, RZ ;  /* 0x0000000488887824 */ /* 0x000fe200078e00ff */
[----:B------:R1:W-:Y:S04]  /*10f00*/  LDGSTS.E [R137+0x2fe00], [R4.64], !P2 ;  /* 0x2fe0000004897fae */ /* 0x0003e8000d121844 */
[----:B------:R-:W-:Y:S01]  /*10f10*/  LOP3.LUT R252, R136, R252, RZ, 0x3c, !PT ;  /* 0x000000fc88fc7212 */ /* 0x000fe200078e3cff */
[----:B------:R-:W0:Y:S04]  /*10f20*/  LDGDEPBAR ;  /* 0x00000000000079af */ /* 0x000e280000000000 */
[----:B------:R2:W-:Y:S04]  /*10f30*/  LDGSTS.E [R252+0x10000], [R134.64], P6 ;  /* 0x1000000086fc7fae */ /* 0x0005e8000b121844 */
[----:B-1----:R1:W5:Y:S04]  /*10f40*/  LDL.LU R137, [R1+0x1ec0] ;  /* 0x001ec00001897983 */ /* 0x0023680000300800 */
[----:B------:R3:W-:Y:S04]  /*10f50*/  LDGSTS.E [R252+0x10400], [R128.64], P6 ;  /* 0x1040000080fc7fae */ /* 0x0007e8000b121844 */
[----:B--2---:R-:W2:Y:S04]  /*10f60*/  LDL.LU.64 R134, [R1+0x1eb8] ;  /* 0x001eb80001867983 */ /* 0x004ea80000300a00 */
[----:B------:R4:W-:Y:S04]  /*10f70*/  LDGSTS.E [R252+0x10800], [R132.64], P6 ;  /* 0x1080000084fc7fae */ /* 0x0009e8000b121844 */
[----:B---3--:R-:W3:Y:S04]  /*10f80*/  LDL.LU.64 R128, [R1+0x1eb0] ;  /* 0x001eb00001807983 */ /* 0x008ee80000300a00 */
[----:B------:R1:W-:Y:S04]  /*10f90*/  LDGSTS.E [R252+0x10c00], [R130.64], P6 ;  /* 0x10c0000082fc7fae */ /* 0x0003e8000b121844 */
[----:B----4-:R-:W4:Y:S04]  /*10fa0*/  LDL.LU.64 R132, [R1+0x1ea8] ;  /* 0x001ea80001847983 */ /* 0x010f280000300a00 */
[----:B-1----:R-:W3:Y:S01]  /*10fb0*/  LDL.LU.64 R130, [R1+0x1ea0] ;  /* 0x001ea00001827983 */ /* 0x002ee20000300a00 */
[----:B------:R-:W-:-:S03]  /*10fc0*/  SHF.R.U32.HI R0, RZ, 0x1, R0 ;  /* 0x00000001ff007819 */ /* 0x000fc60000011600 */
[----:B----4-:R1:W-:Y:S04]  /*10fd0*/  LDGSTS.E [R252+0x11000], [R132.64], P6 ;  /* 0x1100000084fc7fae */ /* 0x0103e8000b121844 */
[----:B--2---:R2:W-:Y:S04]  /*10fe0*/  LDGSTS.E [R252+0x11400], [R134.64], P6 ;  /* 0x1140000086fc7fae */ /* 0x0045e8000b121844 */
[----:B------:R4:W-:Y:S04]  /*10ff0*/  LDGSTS.E [R252+0x11800], [R242.64], P6 ;  /* 0x11800000f2fc7fae */ /* 0x0009e8000b121844 */
[----:B-1----:R-:W3:Y:S04]  /*11000*/  LDL.LU.64 R132, [R1+0x1e98] ;  /* 0x001e980001847983 */ /* 0x002ee80000300a00 */
[----:B--2---:R-:W2:Y:S04]  /*11010*/  LDL.LU.64 R134, [R1+0x1e90] ;  /* 0x001e900001867983 */ /* 0x004ea80000300a00 */
        /* <DEDUP_REMOVED lines=16> */
[----:B----4-:R4:W5:Y:S04]  /*11120*/  LDL.LU.64 R242, [R1+0x1e88] ;  /* 0x001e880001f27983 */ /* 0x0109680000300a00 */
[----:B------:R4:W-:Y:S04]  /*11130*/  LDGSTS.E [R252+0x15c00], [R184.64], P6 ;  /* 0x15c00000b8fc7fae */ /* 0x0009e8000b121844 */
[----:B-1----:R1:W5:Y:S04]  /*11140*/  LDL.LU.64 R240, [R1+0x1e80] ;  /* 0x001e800001f07983 */ /* 0x0023680000300a00 */
[----:B------:R1:W-:Y:S04]  /*11150*/  LDGSTS.E [R252+0x16000], [R182.64], P6 ;  /* 0x16000000b6fc7fae */ /* 0x0003e8000b121844 */
[----:B------:R1:W5:Y:S04]  /*11160*/  LDL.LU.64 R226, [R1+0x1e78] ;  /* 0x001e780001e27983 */ /* 0x0003680000300a00 */
        /* <DEDUP_REMOVED lines=52> */
[----:B------:R1:W-:Y:S01]  /*114b0*/  LDGSTS.E [R252+0x1cc00], [R56.64], P6 ;  /* 0x1cc0000038fc7fae */ /* 0x0003e2000b121844 */
[----:B------:R-:W-:-:S03]  /*114c0*/  LOP3.LUT R0, R136, R0, RZ, 0x3c, !PT ;  /* 0x0000000088007212 */ /* 0x000fc600078e3cff */
        /* <DEDUP_REMOVED lines=8> */
[----:B------:R-:W-:-:S03]  /*11550*/  LOP3.LUT R0, R0, 0x40, RZ, 0x3c, !PT ;  /* 0x0000004000007812 */ /* 0x000fc600078e3cff */
[----:B------:R4:W5:Y:S04]  /*11560*/  LDL.LU.64 R212, [R1+0x1d80] ;  /* 0x001d800001d47983 */ /* 0x0009680000300a00 */
[----:B------:R1:W-:Y:S04]  /*11570*/  LDGSTS.E [R252+0x1e000], [R36.64], P6 ;  /* 0x1e00000024fc7fae */ /* 0x0003e8000b121844 */
[----:B--2---:R4:W5:Y:S04]  /*11580*/  LDL.LU.64 R230, [R1+0x1d78] ;  /* 0x001d780001e67983 */ /* 0x0049680000300a00 */
        /* <DEDUP_REMOVED lines=13> */
[----:B------:R4:W5:Y:S04]  /*11660*/  LDL.LU R136, [R1+0x1d40] ;  /* 0x001d400001887983 */ /* 0x0009680000300800 */
[----:B------:R1:W-:Y:S04]  /*11670*/  LDGSTS.E [R0+0x10200], [R134.64], P6 ;  /* 0x1020000086007fae */ /* 0x0003e8000b121844 */
[----:B---3--:R3:W-:Y:S04]  /*11680*/  LDGSTS.E [R0+0x10600], [R132.64], P6 ;  /* 0x1060000084007fae */ /* 0x0087e8000b121844 */
[----:B------:R2:W-:Y:S04]  /*11690*/  LDGSTS.E [R0+0x10a00], [R130.64], P6 ;  /* 0x10a0000082007fae */ /* 0x0005e8000b121844 */
[----:B-1----:R4:W5:Y:S04]  /*116a0*/  LDL.LU.64 R134, [R1+0x1d38] ;  /* 0x001d380001867983 */ /* 0x0029680000300a00 */
[----:B---3--:R4:W5:Y:S04]  /*116b0*/  LDL.LU.64 R132, [R1+0x1d30] ;  /* 0x001d300001847983 */ /* 0x0089680000300a00 */
[----:B--2---:R4:W5:Y:S04]  /*116c0*/  LDL.LU.64 R130, [R1+0x1d28] ;  /* 0x001d280001827983 */ /* 0x0049680000300a00 */
[----:B------:R1:W-:Y:S04]  /*116d0*/  LDGSTS.E [R0+0x10e00], [R128.64], P6 ;  /* 0x10e0000080007fae */ /* 0x0003e8000b121844 */
[----:B------:R2:W-:Y:S04]  /*116e0*/  LDGSTS.E [R0+0x11200], [R126.64], P6 ;  /* 0x112000007e007fae */ /* 0x0005e8000b121844 */
[----:B------:R3:W-:Y:S04]  /*116f0*/  LDGSTS.E [R0+0x11600], [R124.64], P6 ;  /* 0x116000007c007fae */ /* 0x0007e8000b121844 */
[----:B-1----:R4:W5:Y:S04]  /*11700*/  LDL.LU.64 R128, [R1+0x1d20] ;  /* 0x001d200001807983 */ /* 0x0029680000300a00 */
[----:B--2---:R4:W5:Y:S04]  /*11710*/  LDL.LU.64 R126, [R1+0x1d18] ;  /* 0x001d1800017e7983 */ /* 0x0049680000300a00 */
[----:B---3--:R4:W5:Y:S04]  /*11720*/  LDL.LU.64 R124, [R1+0x1d10] ;  /* 0x001d1000017c7983 */ /* 0x0089680000300a00 */
        /* <DEDUP_REMOVED lines=93> */
[----:B------:R4:W-:Y:S01]  /*11d00*/  LDGSTS.E [R0+0x1ee00], [R22.64], P6 ;  /* 0x1ee0000016007fae */ /* 0x0009e2000b121844 */
[----:B------:R-:W-:-:S03]  /*11d10*/  IMAD.MOV.U32 R252, RZ, RZ, c[0x0][0x18c] ;  /* 0x00006300fffc7624 */ /* 0x000fc600078e00ff */
[----:B------:R4:W-:Y:S04]  /*11d20*/  LDGSTS.E [R0+0x1f200], [R18.64], P6 ;  /* 0x1f20000012007fae */ /* 0x0009e8000b121844 */
[----:B------:R4:W-:Y:S04]  /*11d30*/  LDGSTS.E [R0+0x1f600], [R14.64], P6 ;  /* 0x1f6000000e007fae */ /* 0x0009e8000b121844 */
[----:B------:R4:W-:Y:S04]  /*11d40*/  LDGSTS.E [R0+0x1fa00], [R10.64], P6 ;  /* 0x1fa000000a007fae */ /* 0x0009e8000b121844 */
[----:B------:R4:W-:Y:S01]  /*11d50*/  LDGSTS.E [R0+0x1fe00], [R6.64], P6 ;  /* 0x1fe0000006007fae */ /* 0x0009e2000b121844 */
[----:B------:R-:W-:-:S03]  /*11d60*/  IMAD.SHL.U32 R252, R252, 0x20, RZ ;  /* 0x00000020fcfc7824 */ /* 0x000fc600078e00ff */
[----:B------:R-:W0:Y:S01]  /*11d70*/  LDGDEPBAR ;  /* 0x00000000000079af */ /* 0x000e220000000000 */
[----:B------:R-:W-:Y:S05]  /*11d80*/  @!P5 BRA `(.L_x_0) ;  /* 0x0002a2500000d947 */ /* 0x000fea0003800000 */
[----:B-----5:R-:W2:Y:S04]  /*11d90*/  LDL.LU.64 R196, [R1+0x1028] ;  /* 0x0010280001c47983 */ /* 0x020ea80000300a00 */
[----:B------:R-:W3:Y:S04]  /*11da0*/  LDL.LU.64 R194, [R1+0x1018] ;  /* 0x0010180001c27983 */ /* 0x000ee80000300a00 */
[----:B----4-:R-:W4:Y:S04]  /*11db0*/  LDL.LU.64 R198, [R1+0x1098] ;  /* 0x0010980001c67983 */ /* 0x010f280000300a00 */
[----:B------:R-:W2:Y:S04]  /*11dc0*/  LDL.LU.64 R200, [R1+0x10e8] ;  /* 0x0010e80001c87983 */ /* 0x000ea80000300a00 */
        /* <DEDUP_REMOVED lines=10> */
[----:B------:R-:W3:Y:S04]  /*11e70*/  LDL.LU.64 R186, [R1+0x1210] ;  /* 0x0012100001ba7983 */ /* 0x000ee80000300a00 */
[----:B------:R-:W3:Y:S04]  /*11e80*/  LDL.LU.64 R178, [R1+0xd40] ;  /* 0x000d400001b27983 */ /* 0x000ee80000300a00 */
[----:B------:R-:W3:Y:S04]  /*11e90*/  LDL.LU.64 R182, [R1+0xd48] ;  /* 0x000d480001b67983 */ /* 0x000ee80000300a00 */
[----:B------:R-:W4:Y:S04]  /*11ea0*/  LDL.LU.64 R190, [R1+0xd50] ;  /* 0x000d500001be7983 */ /* 0x000f280000300a00 */
[----:B------:R-:W4:Y:S04]  /*11eb0*/  LDL.LU.64 R188, [R1+0xd58] ;  /* 0x000d580001bc7983 */ /* 0x000f280000300a00 */
[----:B------:R-:W4:Y:S04]  /*11ec0*/  LDL.LU.64 R192, [R1+0xd60] ;  /* 0x000d600001c07983 */ /* 0x000f280000300a00 */
[----:B--2---:R1:W-:Y:S01]  /*11ed0*/  STL [R1+0x1798], R184 ;  /* 0x001798b801007387 */ /* 0x0043e20000100800 */
[----:B------:R-:W-:-:S03]  /*11ee0*/  IMAD.MOV.U32 R0, RZ, RZ, R185 ;  /* 0x000000ffff007224 */ /* 0x000fc600078e00b9 */
[----:B------:R-:W2:Y:S04]  /*11ef0*/  LDL.LU.64 R180, [R1+0xd68] ;  /* 0x000d680001b47983 */ /* 0x000ea80000300a00 */
[----:B------:R1:W-:Y:S04]  /*11f00*/  STL [R1+0x1794], R0 ;  /* 0x0017940001007387 */ /* 0x0003e80000100800 */
[----:B---3--:R3:W-:Y:S04]  /*11f10*/  STL [R1+0x17a0], R186 ;  /* 0x0017a0ba01007387 */ /* 0x0087e80000100800 */
[----:B-1----:R-:W2:Y:S01]  /*11f20*/  LDL.LU.64 R184, [R1+0x10a8] ;  /* 0x0010a80001b87983 */ /* 0x002ea20000300a00 */
[----:B------:R-:W-:-:S05]  /*11f30*/  IMAD.MOV.U32 R0, RZ, RZ, R187 ;  /* 0x000000ffff007224 */ /* 0x000fca00078e00bb */
[----:B------:R1:W-:Y:S04]  /*11f40*/  STL [R1+0x179c], R0 ;  /* 0x00179c0001007387 */ /* 0x0003e80000100800 */
[----:B---3--:R-:W3:Y:S01]  /*11f50*/  LDL.LU.64 R186, [R1+0x10a0] ;  /* 0x0010a00001ba7983 */ /* 0x008ee20000300a00 */
[----:B-1----:R-:W-:-:S03]  /*11f60*/  IMAD.MOV.U32 R0, RZ, RZ, R179 ;  /* 0x000000ffff007224 */ /* 0x002fc600078e00b3 */
[----:B------:R-:W-:Y:S04]  /*11f70*/  STL [R1+0x17a8], R178 ;  /* 0x0017a8b201007387 */ /* 0x000fe80000100800 */
[----:B------:R1:W-:Y:S04]  /*11f80*/  STL [R1+0x17a4], R0 ;  /* 0x0017a40001007387 */ /* 0x0003e80000100800 */
[----:B------:R4:W-:Y:S01]  /*11f90*/  STL [R1+0x17b0], R182 ;  /* 0x0017b0b601007387 */ /* 0x0009e20000100800 */
[----:B-1----:R-:W-:-:S05]  /*11fa0*/  IMAD.MOV.U32 R0, RZ, RZ, R183 ;  /* 0x000000ffff007224 */ /* 0x002fca00078e00b7 */
[----:B------:R1:W-:Y:S04]  /*11fb0*/  STL [R1+0x17ac], R0 ;  /* 0x0017ac0001007387 */ /* 0x0003e80000100800 */
[----:B----4-:R4:W-:Y:S04]  /*11fc0*/  STL [R1+0x17b8], R190 ;  /* 0x0017b8be01007387 */ /* 0x0109e80000100800 */
[----:B------:R-:W3:Y:S01]  /*11fd0*/  LDL.LU.64 R182, [R1+0x1050] ;  /* 0x0010500001b67983 */ /* 0x000ee20000300a00 */
[----:B-1----:R-:W-:-:S03]  /*11fe0*/  IMAD.MOV.U32 R0, RZ, RZ, R191 ;  /* 0x000000ffff007224 */ /* 0x002fc600078e00bf */
[----:B------:R-:W-:Y:S04]  /*11ff0*/  STL [R1+0x17c0], R188 ;  /* 0x0017c0bc01007387 */ /* 0x000fe80000100800 */
[----:B------:R1:W-:Y:S04]  /*12000*/  STL [R1+0x17b4], R0 ;  /* 0x0017b40001007387 */ /* 0x0003e80000100800 */
[----:B----4-:R-:W4:Y:S01]  /*12010*/  LDL.LU.64 R190, [R1+0x1060] ;  /* 0x0010600001be7983 */ /* 0x010f220000300a00 */
[----:B-1----:R-:W-:-:S03]  /*12020*/  IMAD.MOV.U32 R0, RZ, RZ, R189 ;  /* 0x000000ffff007224 */ /* 0x002fc600078e00bd */
[----:B------:R-:W-:Y:S04]  /*12030*/  STL [R1+0x17c8], R192 ;  /* 0x0017c8c001007387 */ /* 0x000fe80000100800 */
[----:B------:R1:W-:Y:S04]  /*12040*/  STL [R1+0x17bc], R0 ;  /* 0x0017bc0001007387 */ /* 0x0003e80000100800 */
[----:B------:R-:W4:Y:S01]  /*12050*/  LDL.LU.64 R188, [R1+0xd70] ;  /* 0x000d700001bc7983 */ /* 0x000f220000300a00 */
[----:B-1----:R-:W-:-:S05]  /*12060*/  IMAD.MOV.U32 R0, RZ, RZ, R193 ;  /* 0x000000ffff007224 */ /* 0x002fca00078e00c1 */
[----:B------:R1:W-:Y:S04]  /*12070*/  STL [R1+0x17c4], R0 ;  /* 0x0017c40001007387 */ /* 0x0003e80000100800 */
[----:B--2---:R-:W-:Y:S01]  /*12080*/  STL [R1+0x17d0], R180 ;  /* 0x0017d0b401007387 */ /* 0x004fe20000100800 */
[----:B-1----:R-:W-:-:S03]  /*12090*/  IMAD.MOV.U32 R0, RZ, RZ, R181 ;  /* 0x000000ffff007224 */ /* 0x002fc600078e00b5 */
[----:B------:R-:W2:Y:S04]  /*120a0*/  LDL.LU.64 R192, [R1+0xd78] ;  /* 0x000d780001c07983 */ /* 0x000ea80000300a00 */
[----:B------:R1:W-:Y:S04]  /*120b0*/  STL [R1+0x17cc], R0 ;  /* 0x0017cc0001007387 */ /* 0x0003e80000100800 */
[----:B------:R3:W-:Y:S04]  /*120c0*/  STL [R1+0x17d8], R184 ;  /* 0x0017d8b801007387 */ /* 0x0007e80000100800 */
[----:B------:R-:W2:Y:S01]  /*120d0*/  LDL.LU.64 R178, [R1+0xd80] ;  /* 0x000d800001b27983 */ /* 0x000ea20000300a00 */
[----:B-1----:R-:W-:-:S05]  /*120e0*/  IMAD.MOV.U32 R0, RZ, RZ, R185 ;  /* 0x000000ffff007224 */ /* 0x002fca00078e00b9 */
[----:B------:R1:W-:Y:S04]  /*120f0*/  STL [R1+0x17d4], R0 ;  /* 0x0017d40001007387 */ /* 0x0003e80000100800 */
[----:B---3--:R3:W-:Y:S04]  /*12100*/  STL [R1+0x17e0], R186 ;  /* 0x0017e0ba01007387 */ /* 0x0087e80000100800 */
[----:B------:R-:W2:Y:S01]  /*12110*/  LDL.LU.64 R184, [R1+0xd88] ;  /* 0x000d880001b87983 */ /* 0x000ea20000300a00 */
[----:B-1----:R-:W-:-:S05]  /*12120*/  IMAD.MOV.U32 R0, RZ, RZ, R187 ;  /* 0x000000ffff007224 */ /* 0x002fca00078e00bb */
[----:B------:R1:W-:Y:S04]  /*12130*/  STL [R1+0x17dc], R0 ;  /* 0x0017dc0001007387 */ /* 0x0003e80000100800 */
[----:B---3--:R-:W3:Y:S04]  /*12140*/  LDL.LU.64 R186, [R1+0x1100] ;  /* 0x0011000001ba7983 */ /* 0x008ee80000300a00 */
[----:B------:R4:W-:Y:S01]  /*12150*/  STL [R1+0x17e8], R182 ;  /* 0x0017e8b601007387 */ /* 0x0009e20000100800 */
[----:B-1----:R-:W-:-:S03]  /*12160*/  IMAD.MOV.U32 R0, RZ, RZ, R183 ;  /* 0x000000ffff007224 */ /* 0x002fc600078e00b7 */
[----:B----4-:R-:W4:Y:S04]  /*12170*/  LDL.LU.64 R182, [R1+0x1110] ;  /* 0x0011100001b67983 */ /* 0x010f280000300a00 */
[----:B------:R1:W-:Y:S04]  /*12180*/  STL [R1+0x17e4], R0 ;  /* 0x0017e40001007387 */ /* 0x0003e80000100800 */
[----:B------:R1:W-:Y:S02]  /*12190*/  STL [R1+0x17f0], R190 ;  /* 0x0017f0be01007387 */ /* 0x0003e40000100800 */
[----:B-1----:R-:W-:-:S02]  /*121a0*/  IMAD.MOV.U32 R0, RZ, RZ, R191 ;  /* 0x000000ffff007224 */ /* 0x002fc400078e00bf */
[----:B------:R-:W4:Y:S04]  /*121b0*/  LDL.LU.64 R190, [R1+0x10b8] ;  /* 0x0010b80001be7983 */ /* 0x000f280000300a00 */
[----:B------:R1:W-:Y:S04]  /*121c0*/  STL [R1+0x17ec], R0 ;  /* 0x0017ec0001007387 */ /* 0x0003e80000100800 */
[----:B------:R-:W-:Y:S04]  /*121d0*/  STL [R1+0x17f8], R188 ;  /* 0x0017f8bc01007387 */ /* 0x000fe80000100800 */
[----:B------:R-:W4:Y:S01]  /*121e0*/  LDL.LU.64 R180, [R1+0x10d0] ;  /* 0x0010d00001b47983 */ /* 0x000f220000300a00 */
[----:B-1----:R-:W-:-:S05]  /*121f0*/  IMAD.MOV.U32 R0, RZ, RZ, R189 ;  /* 0x000000ffff007224 */ /* 0x002fca00078e00bd */
[----:B------:R1:W-:Y:S04]  /*12200*/  STL [R1+0x17f4], R0 ;  /* 0x0017f40001007387 */ /* 0x0003e80000100800 */
[----:B--2---:R2:W-:Y:S01]  /*12210*/  STL [R1+0x1800], R192 ;  /* 0x001800c001007387 */ /* 0x0045e20000100800 */
[----:B-1----:R-:W-:-:S03]  /*12220*/  IMAD.MOV.U32 R0, RZ, RZ, R193 ;  /* 0x000000ffff007224 */ /* 0x002fc600078e00c1 */
[----:B--2---:R-:W2:Y:S04]  /*12230*/  LDL.LU.64 R192, [R1+0x1070] ;  /* 0x0010700001c07983 */ /* 0x004ea80000300a00 */
[----:B------:R1:W-:Y:S04]  /*12240*/  STL [R1+0x17fc], R0 ;  /* 0x0017fc0001007387 */ /* 0x0003e80000100800 */
[----:B------:R-:W2:Y:S01]  /*12250*/  LDL.LU.64 R188, [R1+0x1078] ;  /* 0x0010780001bc7983 */ /* 0x000ea20000300a00 */
[----:B-1----:R-:W-:-:S03]  /*12260*/  IMAD.MOV.U32 R0, RZ, RZ, R179 ;  /* 0x000000ffff007224 */ /* 0x002fc600078e00b3 */
[----:B------:R-:W-:Y:S04]  /*12270*/  STL [R1+0x1808], R178 ;  /* 0x001808b201007387 */ /* 0x000fe80000100800 */
[----:B------:R1:W-:Y:S04]  /*12280*/  STL [R1+0x1804], R0 ;  /* 0x0018040001007387 */ /* 0x0003e80000100800 */
[----:B------:R3:W-:Y:S01]  /*12290*/  STL [R1+0x1810], R184 ;  /* 0x001810b801007387 */ /* 0x0007e20000100800 */
[----:B-1----:R-:W-:-:S05]  /*122a0*/  IMAD.MOV.U32 R0, RZ, RZ, R185 ;  /* 0x000000ffff007224 */ /* 0x002fca00078e00b9 */
[----:B------:R1:W-:Y:S04]  /*122b0*/  STL [R1+0x180c], R0 ;  /* 0x00180c0001007387 */ /* 0x0003e80000100800 */
[----:B---3--:R3:W-:Y:S04]  /*122c0*/  STL [R1+0x1818], R186 ;  /* 0x001818ba01007387 */ /* 0x0087e80000100800 */
[----:B------:R-:W2:Y:S01]  /*122d0*/  LDL.LU.64 R184, [R1+0xd90] ;  /* 0x000d900001b87983 */ /* 0x000ea20000300a00 */
[----:B-1----:R-:W-:-:S03]  /*122e0*/  IMAD.MOV.U32 R0, RZ, RZ, R187 ;  /* 0x000000ffff007224 */ /* 0x002fc600078e00bb */
[----:B----4-:R-:W-:Y:S04]  /*122f0*/  STL [R1+0x1820], R182 ;  /* 0x001820b601007387 */ /* 0x010fe80000100800 */
[----:B------:R1:W-:Y:S04]  /*12300*/  STL [R1+0x1814], R0 ;  /* 0x0018140001007387 */ /* 0x0003e80000100800 */
[----:B---3--:R-:W3:Y:S01]  /*12310*/  LDL.LU.64 R186, [R1+0xd98] ;  /* 0x000d980001ba7983 */ /* 0x008ee20000300a00 */
[----:B-1----:R-:W-:-:S03]  /*12320*/  IMAD.MOV.U32 R0, RZ, RZ, R183 ;  /* 0x000000ffff007224 */ /* 0x002fc600078e00b7 */
[----:B------:R-:W-:Y:S04]  /*12330*/  STL [R1+0x1828], R190 ;  /* 0x001828be01007387 */ /* 0x000fe80000100800 */
[----:B------:R1:W-:Y:S04]  /*12340*/  STL [R1+0x181c], R0 ;  /* 0x00181c0001007387 */ /* 0x0003e80000100800 */
[----:B------:R-:W3:Y:S01]  /*12350*/  LDL.LU.64 R182, [R1+0x1140] ;  /* 0x0011400001b67983 */ /* 0x000ee20000300a00 */
[----:B-1----:R-:W-:-:S05]  /*12360*/  IMAD.MOV.U32 R0, RZ, RZ, R191 ;  /* 0x000000ffff007224 */ /* 0x002fca00078e00bf */
[----:B------:R1:W-:Y:S04]  /*12370*/  STL [R1+0x1824], R0 ;  /* 0x0018240001007387 */ /* 0x0003e80000100800 */
[----:B------:R-:W-:Y:S04]  /*12380*/  STL [R1+0x1830], R180 ;  /* 0x001830b401007387 */ /* 0x000fe80000100800 */
[----:B------:R-:W3:Y:S01]  /*12390*/  LDL.LU.64 R190, [R1+0x1148] ;  /* 0x0011480001be7983 */ /* 0x000ee20000300a00 */
[----:B-1----:R-:W-:-:S05]  /*123a0*/  IMAD.MOV.U32 R0, RZ, RZ, R181 ;  /* 0x000000ffff007224 */ /* 0x002fca00078e00b5 */
[----:B------:R1:W-:Y:S04]  /*123b0*/  STL [R1+0x182c], R0 ;  /* 0x00182c0001007387 */ /* 0x0003e80000100800 */
[----:B--2---:R2:W-:Y:S01]  /*123c0*/  STL [R1+0x1838], R192 ;  /* 0x001838c001007387 */ /* 0x0045e20000100800 */
[----:B-1----:R-:W-:-:S03]  /*123d0*/  IMAD.MOV.U32 R0, RZ, RZ, R193 ;  /* 0x000000ffff007224 */ /* 0x002fc600078e00c1 */
[----:B------:R-:W4:Y:S04]  /*123e0*/  LDL.LU.64 R178, [R1+0x1118] ;  /* 0x0011180001b27983 */ /* 0x000f280000300a00 */
[----:B------:R1:W-:Y:S04]  /*123f0*/  STL [R1+0x1834], R0 ;  /* 0x0018340001007387 */ /* 0x0003e80000100800 */
[----:B------:R2:W-:Y:S04]  /*12400*/  STL [R1+0x1840], R188 ;  /* 0x001840bc01007387 */ /* 0x0005e80000100800 */
[----:B--2---:R-:W2:Y:S01]  /*12410*/  LDL.LU.64 R192, [R1+0x1128] ;  /* 0x0011280001c07983 */ /* 0x004ea20000300a00 */
[----:B-1----:R-:W-:-:S05]  /*12420*/  IMAD.MOV.U32 R0, RZ, RZ, R189 ;  /* 0x000000ffff007224 */ /* 0x002fca00078e00bd */
[----:B------:R1:W-:Y:S04]  /*12430*/  STL [R1+0x183c], R0 ;  /* 0x00183c0001007387 */ /* 0x0003e80000100800 */
[----:B------:R-:W2:Y:S04]  /*12440*/  LDL.LU.64 R188, [R1+0x10d8] ;  /* 0x0010d80001bc7983 */ /* 0x000ea80000300a00 */
[----:B------:R3:W-:Y:S01]  /*12450*/  STL [R1+0x1848], R184 ;  /* 0x001848b801007387 */ /* 0x0007e20000100800 */
[----:B-1----:R-:W-:-:S03]  /*12460*/  IMAD.MOV.U32 R0, RZ, RZ, R185 ;  /* 0x000000ffff007224 */ /* 0x002fc600078e00b9 */
[----:B---3--:R-:W4:Y:S04]  /*12470*/  LDL.LU.64 R184, [R1+0x10e0] ;  /* 0x0010e00001b87983 */ /* 0x008f280000300a00 */
        /* <DEDUP_REMOVED lines=9> */
[----:B------:R1:W-:Y:S02]  /*12510*/  STL [R1+0x1860], R190 ;  /* 0x001860be01007387 */ /* 0x0003e40000100800 */
[----:B-1----:R-:W-:Y:S02]  /*12520*/  IMAD.MOV.U32 R0, RZ, RZ, R191 ;  /* 0x000000ffff007224 */ /* 0x002fe400078e00bf */
[----:B------:R-:W4:Y:S04]  /*12530*/  LDL.LU.64 R190, [R1+0x1180] ;  /* 0x0011800001be7983 */ /* 0x000f280000300a00 */
[----:B------:R4:W-:Y:S04]  /*12540*/  STL [R1+0x185c], R0 ;  /* 0x00185c0001007387 */ /* 0x0009e80000100800 */
[----:B------:R-:W4:Y:S02]  /*12550*/  LDL.LU.64 R182, [R1+0x1188] ;  /* 0x0011880001b67983 */ /* 0x000f240000300a00 */
[----:B----4-:R-:W-:-:S02]  /*12560*/  IMAD.MOV.U32 R0, RZ, RZ, R179 ;  /* 0x000000ffff007224 */ /* 0x010fc400078e00b3 */
[----:B------:R-:W-:Y:S04]  /*12570*/  STL [R1+0x1868], R178 ;  /* 0x001868b201007387 */ /* 0x000fe80000100800 */
[----:B------:R2:W-:Y:S02]  /*12580*/  STL [R1+0x1864], R0 ;  /* 0x0018640001007387 */ /* 0x0005e40000100800 */
[----:B--2---:R-:W-:Y:S02]  /*12590*/  IMAD.MOV.U32 R0, RZ, RZ, R193 ;  /* 0x000000ffff007224 */ /* 0x004fe400078e00c1 */
[----:B------:R1:W-:Y:S04]  /*125a0*/  STL [R1+0x1870], R192 ;  /* 0x001870c001007387 */ /* 0x0003e80000100800 */
[----:B------:R2:W-:Y:S04]  /*125b0*/  STL [R1+0x186c], R0 ;  /* 0x00186c0001007387 */ /* 0x0005e80000100800 */
[----:B------:R4:W-:Y:S04]  /*125c0*/  STL [R1+0x1878], R188 ;  /* 0x001878bc01007387 */ /* 0x0009e80000100800 */
[----:B-1----:R-:W3:Y:S01]  /*125d0*/  LDL.LU.64 R192, [R1+0x1150] ;  /* 0x0011500001c07983 */ /* 0x002ee20000300a00 */
[----:B--2---:R-:W-:-:S03]  /*125e0*/  IMAD.MOV.U32 R0, RZ, RZ, R189 ;  /* 0x000000ffff007224 */ /* 0x004fc600078e00bd */
[----:B----4-:R-:W-:Y:S04]  /*125f0*/  STL [R1+0x1880], R184 ;  /* 0x001880b801007387 */ /* 0x010fe80000100800 */
[----:B------:R1:W-:Y:S04]  /*12600*/  STL [R1+0x1874], R0 ;  /* 0x0018740001007387 */ /* 0x0003e80000100800 */
[----:B------:R-:W2:Y:S01]  /*12610*/  LDL.LU.64 R188, [R1+0x1160] ;  /* 0x0011600001bc7983 */ /* 0x000ea20000300a00 */
[----:B-1----:R-:W-:-:S03]  /*12620*/  IMAD.MOV.U32 R0, RZ, RZ, R185 ;  /* 0x000000ffff007224 */ /* 0x002fc600078e00b9 */
[----:B------:R-:W-:Y:S04]  /*12630*/  STL [R1+0x1888], R186 ;  /* 0x001888ba01007387 */ /* 0x000fe80000100800 */
[----:B------:R1:W-:Y:S04]  /*12640*/  STL [R1+0x187c], R0 ;  /* 0x00187c0001007387 */ /* 0x0003e80000100800 */
[----:B------:R-:W4:Y:S01]  /*12650*/  LDL.LU.64 R184, [R1+0x1130] ;  /* 0x0011300001b87983 */ /* 0x000f220000300a00 */
[----:B-1----:R-:W-:-:S05]  /*12660*/  IMAD.MOV.U32 R0, RZ, RZ, R187 ;  /* 0x000000ffff007224 */ /* 0x002fca00078e00bb */
[----:B------:R1:W-:Y:S04]  /*12670*/  STL [R1+0x1884], R0 ;  /* 0x0018840001007387 */ /* 0x0003e80000100800 */
[----:B------:R-:W-:Y:S04]  /*12680*/  STL [R1+0x1890], R180 ;  /* 0x001890b401007387 */ /* 0x000fe80000100800 */
[----:B------:R-:W4:Y:S01]  /*12690*/  LDL.LU.64 R186, [R1+0x1138] ;  /* 0x0011380001ba7983 */ /* 0x000f220000300a00 */
[----:B-1----:R-:W-:-:S05]  /*126a0*/  IMAD.MOV.U32 R0, RZ, RZ, R181 ;  /* 0x000000ffff007224 */ /* 0x002fca00078e00b5 */
[----:B------:R1:W-:Y:S04]  /*126b0*/  STL [R1+0x188c], R0 ;  /* 0x00188c0001007387 */ /* 0x0003e80000100800 */
        /* <DEDUP_REMOVED lines=8> */
[----:B------:R-:W4:Y:S04]  /*12740*/  LDL.LU.64 R180, [R1+0x11b0] ;  /* 0x0011b00001b47983 */ /* 0x000f280000300a00 */
[----:B---3--:R3:W-:Y:S01]  /*12750*/  STL [R1+0x18a8], R192 ;  /* 0x0018a8c001007387 */ /* 0x0087e20000100800 */
[----:B-1----:R-:W-:-:S03]  /*12760*/  IMAD.MOV.U32 R0, RZ, RZ, R193 ;  /* 0x000000ffff007224 */ /* 0x002fc600078e00c1 */
[----:B---3--:R-:W3:Y:S04]  /*12770*/  LDL.LU.64 R192, [R1+0x11b8] ;  /* 0x0011b80001c07983 */ /* 0x008ee80000300a00 */
[----:B------:R1:W-:Y:S04]  /*12780*/  STL [R1+0x18a4], R0 ;  /* 0x0018a40001007387 */ /* 0x0003e80000100800 */
[----:B--2---:R2:W-:Y:S01]  /*12790*/  STL [R1+0x18b0], R188 ;  /* 0x0018b0bc01007387 */ /* 0x0045e20000100800 */
[----:B-1----:R-:W-:-:S03]  /*127a0*/  IMAD.MOV.U32 R0, RZ, RZ, R189 ;  /* 0x000000ffff007224 */ /* 0x002fc600078e00bd */
[----:B--2---:R-:W2:Y:S04]  /*127b0*/  LDL.LU.64 R188, [R1+0x1190] ;  /* 0x0011900001bc7983 */ /* 0x004ea80000300a00 */
[----:B------:R1:W-:Y:S04]  /*127c0*/  STL [R1+0x18ac], R0 ;  /* 0x0018ac0001007387 */ /* 0x0003e80000100800 */
[----:B----4-:R-:W-:Y:S04]  /*127d0*/  STL [R1+0x18b8], R184 ;  /* 0x0018b8b801007387 */ /* 0x010fe80000100800 */
[----:B------:R-:W4:Y:S01]  /*127e0*/  LDL.LU.64 R182, [R1+0x1198] ;  /* 0x0011980001b67983 */ /* 0x000f220000300a00 */
[----:B-1----:R-:W-:-:S05]  /*127f0*/  IMAD.MOV.U32 R0, RZ, RZ, R185 ;  /* 0x000000ffff007224 */ /* 0x002fca00078e00b9 */
[----:B------:R1:W-:Y:S04]  /*12800*/  STL [R1+0x18b4], R0 ;  /* 0x0018b40001007387 */ /* 0x0003e80000100800 */
[----:B------:R1:W-:Y:S02]  /*12810*/  STL [R1+0x18c0], R186 ;  /* 0x0018c0ba01007387 */ /* 0x0003e40000100800 */
[----:B-1----:R-:W-:Y:S02]  /*12820*/  IMAD.MOV.U32 R0, RZ, RZ, R187 ;  /* 0x000000ffff007224 */ /* 0x002fe400078e00bb */
[----:B------:R-:W4:Y:S04]  /*12830*/  LDL.LU.64 R184, [R1+0x1168] ;  /* 0x0011680001b87983 */ /* 0x000f280000300a00 */
[----:B------:R1:W-:Y:S04]  /*12840*/  STL [R1+0x18bc], R0 ;  /* 0x0018bc0001007387 */ /* 0x0003e80000100800 */
[----:B------:R-:W4:Y:S01]  /*12850*/  LDL.LU.64 R186, [R1+0x1178] ;  /* 0x0011780001ba7983 */ /* 0x000f220000300a00 */
[----:B-1----:R-:W-:-:S03]  /*12860*/  IMAD.MOV.U32 R0, RZ, RZ, R179 ;  /* 0x000000ffff007224 */ /* 0x002fc600078e00b3 */
[----:B------:R-:W-:Y:S04]  /*12870*/  STL [R1+0x18c8], R178 ;  /* 0x0018c8b201007387 */ /* 0x000fe80000100800 */
[----:B------:R1:W-:Y:S02]  /*12880*/  STL [R1+0x18c4], R0 ;  /* 0x0018c40001007387 */ /* 0x0003e40000100800 */
[----:B-1----:R-:W-:Y:S02]  /*12890*/  IMAD.MOV.U32 R0, RZ, RZ, R191 ;  /* 0x000000ffff007224 */ /* 0x002fe400078e00bf */
[----:B------:R1:W-:Y:S04]  /*128a0*/  STL [R1+0x18d0], R190 ;  /* 0x0018d0be01007387 */ /* 0x0003e80000100800 */
[----:B------:R1:W-:Y:S04]  /*128b0*/  STL [R1+0x18cc], R0 ;  /* 0x0018cc0001007387 */ /* 0x0003e80000100800 */
[----:B------:R-:W-:Y:S04]  /*128c0*/  STL [R1+0x18d8], R180 ;  /* 0x0018d8b401007387 */ /* 0x000fe80000100800 */
[----:B-1----:R-:W4:Y:S01]  /*128d0*/  LDL.LU.64 R190, [R1+0x1108] ;  /* 0x0011080001be7983 */ /* 0x002f220000300a00 */
[----:B------:R-:W-:-:S03]  /*128e0*/  IMAD.MOV.U32 R0, RZ, RZ, R181 ;  /* 0x000000ffff007224 */ /* 0x000fc600078e00b5 */
[----:B---3--:R-:W-:Y:S04]  /*128f0*/  STL [R1+0x18e0], R192 ;  /* 0x0018e0c001007387 */ /* 0x008fe80000100800 */
[----:B------:R1:W-:Y:S04]  /*12900*/  STL [R1+0x18d4], R0 ;  /* 0x0018d40001007387 */ /* 0x0003e80000100800 */
[----:B------:R-:W3:Y:S01]  /*12910*/  LDL.LU.64 R178, [R1+0x1120] ;  /* 0x0011200001b27983 */ /* 0x000ee20000300a00 */
[----:B-1----:R-:W-:-:S05]  /*12920*/  IMAD.MOV.U32 R0, RZ, RZ, R193 ;  /* 0x000000ffff007224 */ /* 0x002fca00078e00c1 */
[----:B------:R1:W-:Y:S04]  /*12930*/  STL [R1+0x18dc], R0 ;  /* 0x0018dc0001007387 */ /* 0x0003e80000100800 */
[----:B--2---:R2:W-:Y:S01]  /*12940*/  STL [R1+0x18e8], R188 ;  /* 0x0018e8bc01007387 */ /* 0x0045e20000100800 */
[----:B-1----:R-:W-:-:S03]  /*12950*/  IMAD.MOV.U32 R0, RZ, RZ, R189 ;  /* 0x000000ffff007224 */ /* 0x002fc600078e00bd */
[----:B------:R-:W3:Y:S04]  /*12960*/  LDL.LU.64 R192, [R1+0x11e0] ;  /* 0x0011e00001c07983 */ /* 0x000ee80000300a00 */
[----:B------:R1:W-:Y:S01]  /*12970*/  STL [R1+0x18e4], R0 ;  /* 0x0018e40001007387 */ /* 0x0003e20000100800 */
[----:B--2---:R-:W-:-:S03]  /*12980*/  IMAD.MOV.U32 R188, RZ, RZ, R196 ;  /* 0x000000ffffbc7224 */ /* 0x004fc600078e00c4 */
[----:B----4-:R-:W-:Y:S01]  /*12990*/  STL [R1+0x18f0], R182 ;  /* 0x0018f0b601007387 */ /* 0x010fe20000100800 */
[----:B------:R-:W-:-:S03]  /*129a0*/  IMAD.MOV.U32 R189, RZ, RZ, R197 ;  /* 0x000000ffffbd7224 */ /* 0x000fc600078e00c5 */
[----:B------:R-:W2:Y:S01]  /*129b0*/  LDL.LU.64 R196, [R1+0x11e8] ;  /* 0x0011e80001c47983 */ /* 0x000ea20000300a00 */
[----:B-1----:R-:W-:-:S05]  /*129c0*/  IMAD.MOV.U32 R0, RZ, RZ, R183 ;  /* 0x000000ffff007224 */ /* 0x002fca00078e00b7 */
[----:B------:R1:W-:Y:S04]  /*129d0*/  STL [R1+0x18ec], R0 ;  /* 0x0018ec0001007387 */ /* 0x0003e80000100800 */
[----:B------:R4:W-:Y:S01]  /*129e0*/  STL [R1+0x18f8], R184 ;  /* 0x0018f8b801007387 */ /* 0x0009e20000100800 */
[----:B-1----:R-:W-:-:S03]  /*129f0*/  IMAD.MOV.U32 R0, RZ, RZ, R185 ;  /* 0x000000ffff007224 */ /* 0x002fc600078e00b9 */
[----:B------:R-:W2:Y:S04]  /*12a00*/  LDL.LU.64 R182, [R1+0x11c0] ;  /* 0x0011c00001b67983 */ /* 0x000ea80000300a00 */
[----:B------:R1:W-:Y:S04]  /*12a10*/  STL [R1+0x18f4], R0 ;  /* 0x0018f40001007387 */ /* 0x0003e80000100800 */
[----:B------:R4:W-:Y:S04]  /*12a20*/  STL [R1+0x1900], R186 ;  /* 0x001900ba01007387 */ /* 0x0009e80000100800 */
[----:B----4-:R-:W4:Y:S01]  /*12a30*/  LDL.LU.64 R184, [R1+0x11c8] ;  /* 0x0011c80001b87983 */ /* 0x010f220000300a00 */
[----:B-1----:R-:W-:-:S05]  /*12a40*/  IMAD.MOV.U32 R0, RZ, RZ, R187 ;  /* 0x000000ffff007224 */ /* 0x002fca00078e00bb */
[----:B------:R1:W-:Y:S04]  /*12a50*/  STL [R1+0x18fc], R0 ;  /* 0x0018fc0001007387 */ /* 0x0003e80000100800 */
[----:B------:R-:W4:Y:S04]  /*12a60*/  LDL.LU.64 R186, [R1+0x11a0] ;  /* 0x0011a00001ba7983 */ /* 0x000f280000300a00 */
[----:B------:R1:W-:Y:S02]  /*12a70*/  STL [R1+0x1908], R190 ;  /* 0x001908be01007387 */ /* 0x0003e40000100800 */
[----:B-1----:R-:W-:-:S02]  /*12a80*/  IMAD.MOV.U32 R0, RZ, RZ, R191 ;  /* 0x000000ffff007224 */ /* 0x002fc400078e00bf */
[----:B------:R-:W4:Y:S04]  /*12a90*/  LDL.LU.64 R190, [R1+0x11a8] ;  /* 0x0011a80001be7983 */ /* 0x000f280000300a00 */
[----:B------:R-:W4:Y:S04]  /*12aa0*/  LDL.LU.64 R180, [R1+0x1208] ;  /* 0x0012080001b47983 */ /* 0x000f280000300a00 */
[----:B------:R3:W-:Y:S02]  /*12ab0*/  STL [R1+0x1904], R0 ;  /* 0x0019040001007387 */ /* 0x0007e40000100800 */
[----:B---3--:R-:W-:-:S02]  /*12ac0*/  IMAD.MOV.U32 R0, RZ, RZ, R179 ;  /* 0x000000ffff007224 */ /* 0x008fc400078e00b3 */
[----:B------:R1:W-:Y:S04]  /*12ad0*/  STL [R1+0x1910], R178 ;  /* 0x001910b201007387 */ /* 0x0003e80000100800 */
[----:B-1----:R-:W3:Y:S04]  /*12ae0*/  LDL.LU.64 R178, [R1+0x1158] ;  /* 0x0011580001b27983 */ /* 0x002ee80000300a00 */
[----:B------:R1:W-:Y:S04]  /*12af0*/  STL [R1+0x190c], R0 ;  /* 0x00190c0001007387 */ /* 0x0003e80000100800 */
[----:B------:R2:W-:Y:S01]  /*12b00*/  STL [R1+0x1918], R192 ;  /* 0x001918c001007387 */ /* 0x0005e20000100800 */
[----:B-1----:R-:W-:-:S03]  /*12b10*/  IMAD.MOV.U32 R0, RZ, RZ, R193 ;  /* 0x000000ffff007224 */ /* 0x002fc600078e00c1 */
[----:B--2---:R-:W2:Y:S04]  /*12b20*/  LDL.LU.64 R192, [R1+0x1170] ;  /* 0x0011700001c07983 */ /* 0x004ea80000300a00 */
[----:B------:R1:W-:Y:S04]  /*12b30*/  STL [R1+0x1914], R0 ;  /* 0x0019140001007387 */ /* 0x0003e80000100800 */
[----:B------:R1:W-:Y:S02]  /*12b40*/  STL [R1+0x1920], R196 ;  /* 0x001920c401007387 */ /* 0x0003e40000100800 */
[----:B-1----:R-:W-:-:S02]  /*12b50*/  IMAD.MOV.U32 R0, RZ, RZ, R197 ;  /* 0x000000ffff007224 */ /* 0x002fc400078e00c5 */
[----:B------:R-:W2:Y:S04]  /*12b60*/  LDL.LU.64 R196, [R1+0x1200] ;  /* 0x0012000001c47983 */ /* 0x000ea80000300a00 */
[----:B------:R1:W-:Y:S04]  /*12b70*/  STL [R1+0x191c], R0 ;  /* 0x00191c0001007387 */ /* 0x0003e80000100800 */
[----:B------:R-:W-:Y:S01]  /*12b80*/  STL [R1+0x1928], R182 ;  /* 0x001928b601007387 */ /* 0x000fe20000100800 */
[----:B-1----:R-:W-:-:S05]  /*12b90*/  IMAD.MOV.U32 R0, RZ, RZ, R183 ;  /* 0x000000ffff007224 */ /* 0x002fca00078e00b7 */
[----:B------:R1:W-:Y:S04]  /*12ba0*/  STL [R1+0x1924], R0 ;  /* 0x0019240001007387 */ /* 0x0003e80000100800 */
[----:B----4-:R-:W-:Y:S01]  /*12bb0*/  STL [R1+0x1930], R184 ;  /* 0x001930b801007387 */ /* 0x010fe20000100800 */
        /* <DEDUP_REMOVED lines=8> */
[----:B-1----:R-:W-:-:S03]  /*12c40*/  IMAD.MOV.U32 R0, RZ, RZ, R191 ;  /* 0x000000ffff007224 */ /* 0x002fc600078e00bf */
[----:B------:R-:W4:Y:S04]  /*12c50*/  LDL.LU.64 R186, [R1+0x11d0] ;  /* 0x0011d00001ba7983 */ /* 0x000f280000300a00 */
[----:B------:R-:W4:Y:S04]  /*12c60*/  LDL.LU.64 R190, [R1+0x11d8] ;  /* 0x0011d80001be7983 */ /* 0x000f280000300a00 */
[----:B------:R3:W-:Y:S02]  /*12c70*/  STL [R1+0x193c], R0 ;  /* 0x00193c0001007387 */ /* 0x0007e40000100800 */
[----:B---3--:R-:W-:-:S02]  /*12c80*/  IMAD.MOV.U32 R0, RZ, RZ, R179 ;  /* 0x000000ffff007224 */ /* 0x008fc400078e00b3 */
[----:B------:R-:W-:Y:S04]  /*12c90*/  STL [R1+0x1948], R178 ;  /* 0x001948b201007387 */ /* 0x000fe80000100800 */
[----:B--2---:R-:W-:Y:S04]  /*12ca0*/  STL [R1+0x1950], R192 ;  /* 0x001950c001007387 */ /* 0x004fe80000100800 */
[----:B------:R1:W-:Y:S04]  /*12cb0*/  STL [R1+0x1944], R0 ;  /* 0x0019440001007387 */ /* 0x0003e80000100800 */
[----:B------:R-:W2:Y:S01]  /*12cc0*/  LDL.LU.64 R160, [R1+0x1090] ;  /* 0x0010900001a07983 */ /* 0x000ea20000300a00 */
[----:B-1----:R-:W-:-:S02]  /*12cd0*/  IMAD.MOV.U32 R0, RZ, RZ, R193 ;  /* 0x000000ffff007224 */ /* 0x002fc400078e00c1 */
[----:B------:R-:W-:Y:S02]  /*12ce0*/  IMAD.MOV.U32 R192, RZ, RZ, R194 ;  /* 0x000000ffffc07224 */ /* 0x000fe400078e00c2 */
[----:B------:R-:W-:Y:S01]  /*12cf0*/  IMAD.MOV.U32 R193, RZ, RZ, R195 ;  /* 0x000000ffffc17224 */ /* 0x000fe200078e00c3 */
[----:B------:R1:W-:Y:S04]  /*12d00*/  STL [R1+0x194c], R0 ;  /* 0x00194c0001007387 */ /* 0x0003e80000100800 */
[----:B------:R3:W-:Y:S04]  /*12d10*/  STL [R1+0x1958], R196 ;  /* 0x001958c401007387 */ /* 0x0007e80000100800 */
[----:B------:R-:W2:Y:S01]  /*12d20*/  LDL.LU.64 R194, [R1+0x10f0] ;  /* 0x0010f00001c27983 */ /* 0x000ea20000300a00 */
[----:B-1----:R-:W-:-:S05]  /*12d30*/  IMAD.MOV.U32 R0, RZ, RZ, R197 ;  /* 0x000000ffff007224 */ /* 0x002fca00078e00c5 */
[----:B------:R1:W-:Y:S01]  /*12d40*/  STL [R1+0x1954], R0 ;  /* 0x0019540001007387 */ /* 0x0003e20000100800 */
[----:B---3--:R-:W-:Y:S02]  /*12d50*/  IMAD.MOV.U32 R196, RZ, RZ, R198 ;  /* 0x000000ffffc47224 */ /* 0x008fe400078e00c6 */
[----:B------:R-:W-:Y:S01]  /*12d60*/  IMAD.MOV.U32 R197, RZ, RZ, R199 ;  /* 0x000000ffffc57224 */ /* 0x000fe200078e00c7 */
[----:B------:R-:W-:Y:S01]  /*12d70*/  STL [R1+0x1960], R180 ;  /* 0x001960b401007387 */ /* 0x000fe20000100800 */
[----:B------:R-:W-:Y:S02]  /*12d80*/  IMAD.MOV.U32 R198, RZ, RZ, R200 ;  /* 0x000000ffffc67224 */ /* 0x000fe400078e00c8 */
[----:B------:R-:W-:Y:S02]  /*12d90*/  IMAD.MOV.U32 R199, RZ, RZ, R201 ;  /* 0x000000ffffc77224 */ /* 0x000fe400078e00c9 */
[----:B------:R-:W3:Y:S01]  /*12da0*/  LDL.LU.64 R200, [R1+0x10c0] ;  /* 0x0010c00001c87983 */ /* 0x000ee20000300a00 */
[----:B-1----:R-:W-:-:S03]  /*12db0*/  IMAD.MOV.U32 R0, RZ, RZ, R181 ;  /* 0x000000ffff007224 */ /* 0x002fc600078e00b5 */
[----:B------:R-:W3:Y:S04]  /*12dc0*/  LDL.LU.64 R214, [R1+0x1040] ;  /* 0x0010400001d67983 */ /* 0x000ee80000300a00 */
[----:B----4-:R-:W-:Y:S04]  /*12dd0*/  STL [R1+0x1968], R182 ;  /* 0x001968b601007387 */ /* 0x010fe80000100800 */
[----:B------:R1:W-:Y:S02]  /*12de0*/  STL [R1+0x195c], R0 ;  /* 0x00195c0001007387 */ /* 0x0003e40000100800 */
[----:B-1----:R-:W-:-:S02]  /*12df0*/  IMAD.MOV.U32 R0, RZ, RZ, R183 ;  /* 0x000000ffff007224 */ /* 0x002fc400078e00b7 */
[----:B------:R-:W-:Y:S04]  /*12e00*/  STL [R1+0x1970], R184 ;  /* 0x001970b801007387 */ /* 0x000fe80000100800 */
[----:B------:R1:W-:Y:S04]  /*12e10*/  STL [R1+0x1964], R0 ;  /* 0x0019640001007387 */ /* 0x0003e80000100800 */
[----:B------:R-:W-:Y:S01]  /*12e20*/  STL [R1+0x1978], R186 ;  /* 0x001978ba01007387 */ /* 0x000fe20000100800 */
[----:B-1----:R-:W-:-:S05]  /*12e30*/  IMAD.MOV.U32 R0, RZ, RZ, R185 ;  /* 0x000000ffff007224 */ /* 0x002fca00078e00b9 */
[----:B------:R1:W-:Y:S04]  /*12e40*/  STL [R1+0x196c], R0 ;  /* 0x00196c0001007387 */ /* 0x0003e80000100800 */
[----:B------:R-:W-:Y:S01]  /*12e50*/  STL [R1+0x1980], R190 ;  /* 0x001980be01007387 */ /* 0x000fe20000100800 */
[----:B-1----:R-:W-:-:S05]  /*12e60*/  IMAD.MOV.U32 R0, RZ, RZ, R187 ;  /* 0x000000ffff007224 */ /* 0x002fca00078e00bb */
[----:B------:R1:W-:Y:S04]  /*12e70*/  STL [R1+0x1974], R0 ;  /* 0x0019740001007387 */ /* 0x0003e80000100800 */
[----:B------:R-:W-:Y:S01]  /*12e80*/  STL [R1+0x1988], R2 ;  /* 0x0019880201007387 */ /* 0x000fe20000100800 */
[----:B-1----:R-:W-:-:S05]  /*12e90*/  IMAD.MOV.U32 R0, RZ, RZ, R191 ;  /* 0x000000ffff007224 */ /* 0x002fca00078e00bf */
[----:B------:R2:W-:Y:S04]  /*12ea0*/  STL [R1+0x197c], R0 ;  /* 0x00197c0001007387 */ /* 0x0005e80000100800 */
[----:B------:R-:W-:Y:S04]  /*12eb0*/  STL [R1+0x1984], R3 ;  /* 0x0019840301007387 */ /* 0x000fe80000100800 */
[----:B------:R-:W-:Y:S04]  /*12ec0*/  STL [R1+0x1990], R4 ;  /* 0x0019900401007387 */ /* 0x000fe80000100800 */
[----:B------:R-:W-:Y:S01]  /*12ed0*/  STL [R1+0x198c], R5 ;  /* 0x00198c0501007387 */ /* 0x000fe20000100800 */
[----:B------:R-:W-:-:S02]  /*12ee0*/  IMAD.MOV.U32 R216, RZ, RZ, R196 ;  /* 0x000000ffffd87224 */ /* 0x000fc400078e00c4 */
[----:B------:R-:W-:Y:S02]  /*12ef0*/  IMAD.MOV.U32 R217, RZ, RZ, R197 ;  /* 0x000000ffffd97224 */ /* 0x000fe400078e00c5 */
[----:B------:R-:W-:Y:S02]  /*12f00*/  IMAD.MOV.U32 R168, RZ, RZ, R202 ;  /* 0x000000ffffa87224 */ /* 0x000fe400078e00ca */
[----:B------:R-:W-:Y:S02]  /*12f10*/  IMAD.MOV.U32 R169, RZ, RZ, R203 ;  /* 0x000000ffffa97224 */ /* 0x000fe400078e00cb */
[----:B------:R-:W-:Y:S02]  /*12f20*/  IMAD.MOV.U32 R202, RZ, RZ, R226 ;  /* 0x000000ffffca7224 */ /* 0x000fe400078e00e2 */
[----:B------:R-:W-:Y:S02]  /*12f30*/  IMAD.MOV.U32 R203, RZ, RZ, R227 ;  /* 0x000000ffffcb7224 */ /* 0x000fe400078e00e3 */
        /* <DEDUP_REMOVED lines=14> */
[----:B--2---:R-:W-:Y:S01]  /*13020*/  IMAD.MOV.U32 R0, RZ, RZ, R195 ;  /* 0x000000ffff007224 */ /* 0x004fe200078e00c3 */
[----:B------:R-:W-:Y:S04]  /*13030*/  STL [R1+0x1998], R194 ;  /* 0x001998c201007387 */ /* 0x000fe80000100800 */
[----:B------:R1:W-:Y:S04]  /*13040*/  STL [R1+0x1994], R0 ;  /* 0x0019940001007387 */ /* 0x0003e80000100800 */
[----:B------:R-:W-:Y:S01]  /*13050*/  STL [R1+0x19a0], R198 ;  /* 0x0019a0c601007387 */ /* 0x000fe20000100800 */
[----:B-1----:R-:W-:-:S03]  /*13060*/  IMAD.MOV.U32 R0, RZ, RZ, R199 ;  /* 0x000000ffff007224 */ /* 0x002fc600078e00c7 */
[----:B---3--:R-:W-:Y:S04]  /*13070*/  STL [R1+0x19a8], R200 ;  /* 0x0019a8c801007387 */ /* 0x008fe80000100800 */
[----:B------:R1:W-:Y:S02]  /*13080*/  STL [R1+0x199c], R0 ;  /* 0x00199c0001007387 */ /* 0x0003e40000100800 */
[----:B-1----:R-:W-:-:S05]  /*13090*/  IMAD.MOV.U32 R0, RZ, RZ, R201 ;  /* 0x000000ffff007224 */ /* 0x002fca00078e00c9 */
[----:B------:R1:W-:Y:S04]  /*130a0*/  STL [R1+0x19a4], R0 ;  /* 0x0019a40001007387 */ /* 0x0003e80000100800 */
[----:B------:R-:W2:Y:S04]  /*130b0*/  LDL.LU.64 R196, [R1+0xef8] ;  /* 0x000ef80001c47983 */ /* 0x000ea80000300a00 */
[----:B------:R-:W3:Y:S04]  /*130c0*/  LDL.LU.64 R226, [R1+0xcf0] ;  /* 0x000cf00001e27983 */ /* 0x000ee80000300a00 */
[----:B------:R-:W4:Y:S04]  /*130d0*/  LDL.LU.64 R180, [R1+0xf88] ;  /* 0x000f880001b47983 */ /* 0x000f280000300a00 */
        /* <DEDUP_REMOVED lines=14> */
[----:B------:R-:W-:Y:S04]  /*131c0*/  STL [R1+0x19b0], R216 ;  /* 0x0019b0d801007387 */ /* 0x000fe80000100800 */
[----:B------:R-:W3:Y:S01]  /*131d0*/  LDL.LU.64 R162, [R1+0x1038] ;  /* 0x0010380001a27983 */ /* 0x000ee20000300a00 */
[----:B-1----:R-:W-:-:S03]  /*131e0*/  IMAD.MOV.U32 R0, RZ, RZ, R217 ;  /* 0x000000ffff007224 */ /* 0x002fc600078e00d9 */
[----:B------:R-:W4:Y:S04]  /*131f0*/  LDL.LU.64 R164, [R1+0xff0] ;  /* 0x000ff00001a47983 */ /* 0x000f280000300a00 */
[----:B------:R-:W-:Y:S04]  /*13200*/  STL [R1+0x19b8], R160 ;  /* 0x0019b8a001007387 */ /* 0x000fe80000100800 */
[----:B------:R1:W-:Y:S02]  /*13210*/  STL [R1+0x19ac], R0 ;  /* 0x0019ac0001007387 */ /* 0x0003e40000100800 */
[----:B-1----:R-:W-:-:S02]  /*13220*/  IMAD.MOV.U32 R0, RZ, RZ, R161 ;  /* 0x000000ffff007224 */ /* 0x002fc400078e00a1 */
[----:B--2---:R-:W-:Y:S04]  /*13230*/  STL [R1+0x19c0], R166 ;  /* 0x0019c0a601007387 */ /* 0x004fe80000100800 */
[----:B------:R1:W-:Y:S01]  /*13240*/  STL [R1+0x19b4], R0 ;  /* 0x0019b40001007387 */ /* 0x0003e20000100800 */
[----:B---3--:R-:W-:Y:S02]  /*13250*/  IMAD.MOV.U32 R216, RZ, RZ, R162 ;  /* 0x000000ffffd87224 */ /* 0x008fe400078e00a2 */
[----:B------:R-:W-:Y:S02]  /*13260*/  IMAD.MOV.U32 R217, RZ, RZ, R163 ;  /* 0x000000ffffd97224 */ /* 0x000fe400078e00a3 */
[----:B------:R-:W2:Y:S01]  /*13270*/  LDL.LU.64 R162, [R1+0x1030] ;  /* 0x0010300001a27983 */ /* 0x000ea20000300a00 */
[----:B-1----:R-:W-:-:S03]  /*13280*/  IMAD.MOV.U32 R0, RZ, RZ, R167 ;  /* 0x000000ffff007224 */ /* 0x002fc600078e00a7 */
[----:B------:R-:W-:Y:S01]  /*13290*/  STL [R1+0x19c8], R214 ;  /* 0x0019c8d601007387 */ /* 0x000fe20000100800 */
[----:B------:R-:W-:Y:S02]  /*132a0*/  IMAD.MOV.U32 R166, RZ, RZ, R168 ;  /* 0x000000ffffa67224 */ /* 0x000fe400078e00a8 */
[----:B------:R-:W-:Y:S01]  /*132b0*/  IMAD.MOV.U32 R167, RZ, RZ, R169 ;  /* 0x000000ffffa77224 */ /* 0x000fe200078e00a9 */
[----:B------:R1:W-:Y:S04]  /*132c0*/  STL [R1+0x19bc], R0 ;  /* 0x0019bc0001007387 */ /* 0x0003e80000100800 */
[----:B------:R-:W3:Y:S04]  /*132d0*/  LDL.LU.64 R168, [R1+0x1020] ;  /* 0x0010200001a87983 */ /* 0x000ee80000300a00 */
[----:B------:R-:W3:Y:S01]  /*132e0*/  LDL.LU.64 R160, [R1+0xfd0] ;  /* 0x000fd00001a07983 */ /* 0x000ee20000300a00 */
[----:B-1----:R-:W-:-:S03]  /*132f0*/  IMAD.MOV.U32 R0, RZ, RZ, R215 ;  /* 0x000000ffff007224 */ /* 0x002fc600078e00d7 */
[----:B------:R-:W-:Y:S04]  /*13300*/  STL [R1+0x19d0], R216 ;  /* 0x0019d0d801007387 */ /* 0x000fe80000100800 */
[----:B------:R1:W-:Y:S02]  /*13310*/  STL [R1+0x19c4], R0 ;  /* 0x0019c40001007387 */ /* 0x0003e40000100800 */
[----:B-1----:R-:W-:Y:S02]  /*13320*/  IMAD.MOV.U32 R0, RZ, RZ, R217 ;  /* 0x000000ffff007224 */ /* 0x002fe400078e00d9 */
[----:B--2---:R-:W-:Y:S04]  /*13330*/  STL [R1+0x19d8], R162 ;  /* 0x0019d8a201007387 */ /* 0x004fe80000100800 */
[----:B------:R1:W-:Y:S02]  /*13340*/  STL [R1+0x19cc], R0 ;  /* 0x0019cc0001007387 */ /* 0x0003e40000100800 */
[----:B-1----:R-:W-:-:S05]  /*13350*/  IMAD.MOV.U32 R0, RZ, RZ, R163 ;  /* 0x000000ffff007224 */ /* 0x002fca00078e00a3 */
[----:B------:R1:W-:Y:S04]  /*13360*/  STL [R1+0x19d4], R0 ;  /* 0x0019d40001007387 */ /* 0x0003e80000100800 */
[----:B------:R2:W-:Y:S01]  /*13370*/  STL [R1+0x19e0], R170 ;  /* 0x0019e0aa01007387 */ /* 0x0005e20000100800 */
[----:B-1----:R-:W-:-:S03]  /*13380*/  IMAD.MOV.U32 R0, RZ, RZ, R171 ;  /* 0x000000ffff007224 */ /* 0x002fc600078e00ab */
[----:B---3--:R-:W-:Y:S04]  /*13390*/  STL [R1+0x19e8], R168 ;  /* 0x0019e8a801007387 */ /* 0x008fe80000100800 */
[----:B------:R1:W-:Y:S04]  /*133a0*/  STL [R1+0x19dc], R0 ;  /* 0x0019dc0001007387 */ /* 0x0003e80000100800 */
[----:B--2---:R-:W2:Y:S04]  /*133b0*/  LDL.LU.64 R170, [R1+0xff8] ;  /* 0x000ff80001aa7983 */ /* 0x004ea80000300a00 */
[----:B------:R-:W3:Y:S01]  /*133c0*/  LDL.LU.64 R162, [R1+0x1010] ;  /* 0x0010100001a27983 */ /* 0x000ee20000300a00 */
[----:B-1----:R-:W-:-:S05]  /*133d0*/  IMAD.MOV.U32 R0, RZ, RZ, R169 ;  /* 0x000000ffff007224 */ /* 0x002fca00078e00a9 */
[----:B------:R1:W-:Y:S04]  /*133e0*/  STL [R1+0x19e4], R0 ;  /* 0x0019e40001007387 */ /* 0x0003e80000100800 */
[----:B------:R-:W-:Y:S04]  /*133f0*/  STL [R1+0x19f0], R218 ;  /* 0x0019f0da01007387 */ /* 0x000fe80000100800 */
[----:B------:R-:W2:Y:S01]  /*13400*/  LDL.LU.64 R168, [R1+0x1000] ;  /* 0x0010000001a87983 */ /* 0x000ea20000300a00 */
[----:B-1----:R-:W-:-:S05]  /*13410*/  IMAD.MOV.U32 R0, RZ, RZ, R219 ;  /* 0x000000ffff007224 */ /* 0x002fca00078e00db */
[----:B------:R3:W-:Y:S02]  /*13420*/  STL [R1+0x19ec], R0 ;  /* 0x0019ec0001007387 */ /* 0x0007e40000100800 */
[----:B---3--:R-:W-:Y:S02]  /*13430*/  IMAD.MOV.U32 R0, RZ, RZ, R163 ;  /* 0x000000ffff007224 */ /* 0x008fe400078e00a3 */
[----:B------:R-:W-:Y:S04]  /*13440*/  STL [R1+0x19f8], R162 ;  /* 0x0019f8a201007387 */ /* 0x000fe80000100800 */
[----:B------:R1:W-:Y:S04]  /*13450*/  STL [R1+0x19f4], R0 ;  /* 0x0019f40001007387 */ /* 0x0003e80000100800 */
[----:B------:R3:W-:Y:S01]  /*13460*/  STL [R1+0x1a00], R166 ;  /* 0x001a00a601007387 */ /* 0x0007e20000100800 */
[----:B-1----:R-:W-:-:S05]  /*13470*/  IMAD.MOV.U32 R0, RZ, RZ, R167 ;  /* 0x000000ffff007224 */ /* 0x002fca00078e00a7 */
[----:B------:R1:W-:Y:S04]  /*13480*/  STL [R1+0x19fc], R0 ;  /* 0x0019fc0001007387 */ /* 0x0003e80000100800 */
[----:B--2---:R2:W-:Y:S04]  /*13490*/  STL [R1+0x1a08], R168 ;  /* 0x001a08a801007387 */ /* 0x0045e80000100800 */
[----:B---3--:R-:W3:Y:S01]  /*134a0*/  LDL.LU.64 R166, [R1+0xfe8] ;  /* 0x000fe80001a67983 */ /* 0x008ee20000300a00 */
[----:B-1----:R-:W-:-:S05]  /*134b0*/  IMAD.MOV.U32 R0, RZ, RZ, R169 ;  /* 0x000000ffff007224 */ /* 0x002fca00078e00a9 */
[----:B------:R1:W-:Y:S04]  /*134c0*/  STL [R1+0x1a04], R0 ;  /* 0x001a040001007387 */ /* 0x0003e80000100800 */
[----:B------:R4:W-:Y:S04]  /*134d0*/  STL [R1+0x1a10], R170 ;  /* 0x001a10aa01007387 */ /* 0x0009e80000100800 */
[----:B--2---:R-:W2:Y:S01]  /*134e0*/  LDL.LU.64 R168, [R1+0xfe0] ;  /* 0x000fe00001a87983 */ /* 0x004ea20000300a00 */
[----:B-1----:R-:W-:-:S05]  /*134f0*/  IMAD.MOV.U32 R0, RZ, RZ, R171 ;  /* 0x000000ffff007224 */ /* 0x002fca00078e00ab */
[----:B------:R1:W-:Y:S01]  /*13500*/  STL [R1+0x1a0c], R0 ;  /* 0x001a0c0001007387 */ /* 0x0003e20000100800 */
[----:B----4-:R-:W-:Y:S02]  /*13510*/  IMAD.MOV.U32 R170, RZ, RZ, R174 ;  /* 0x000000ffffaa7224 */ /* 0x010fe400078e00ae */
[----:B------:R-:W-:Y:S01]  /*13520*/  IMAD.MOV.U32 R171, RZ, RZ, R175 ;  /* 0x000000ffffab7224 */ /* 0x000fe200078e00af */
[----:B------:R4:W-:Y:S01]  /*13530*/  STL [R1+0x1a18], R164 ;  /* 0x001a18a401007387 */ /* 0x0009e20000100800 */
[----:B------:R-:W-:Y:S02]  /*13540*/  IMAD.MOV.U32 R174, RZ, RZ, R176 ;  /* 0x000000ffffae7224 */ /* 0x000fe400078e00b0 */
[----:B------:R-:W-:Y:S02]  /*13550*/  IMAD.MOV.U32 R175, RZ, RZ, R177 ;  /* 0x000000ffffaf7224 */ /* 0x000fe400078e00b1 */
[----:B------:R-:W2:Y:S01]  /*13560*/  LDL.LU.64 R176, [R1+0xfc0] ;  /* 0x000fc00001b07983 */ /* 0x000ea20000300a00 */
[----:B-1----:R-:W-:-:S02]  /*13570*/  IMAD.MOV.U32 R0, RZ, RZ, R165 ;  /* 0x000000ffff007224 */ /* 0x002fc400078e00a5 */
[----:B----4-:R-:W-:Y:S02]  /*13580*/  IMAD.MOV.U32 R164, RZ, RZ, R170 ;  /* 0x000000ffffa47224 */ /* 0x010fe400078e00aa */
[----:B------:R-:W-:Y:S02]  /*13590*/  IMAD.MOV.U32 R165, RZ, RZ, R171 ;  /* 0x000000ffffa57224 */ /* 0x000fe400078e00ab */
[----:B------:R-:W-:Y:S02]  /*135a0*/  IMAD.MOV.U32 R170, RZ, RZ, R180 ;  /* 0x000000ffffaa7224 */ /* 0x000fe400078e00b4 */
[----:B------:R-:W-:Y:S02]  /*135b0*/  IMAD.MOV.U32 R171, RZ, RZ, R181 ;  /* 0x000000ffffab7224 */ /* 0x000fe400078e00b5 */
[----:B------:R-:W-:Y:S02]  /*135c0*/  IMAD.MOV.U32 R180, RZ, RZ, R200 ;  /* 0x000000ffffb47224 */ /* 0x000fe400078e00c8 */
[----:B------:R-:W-:Y:S01]  /*135d0*/  IMAD.MOV.U32 R181, RZ, RZ, R201 ;  /* 0x000000ffffb57224 */ /* 0x000fe200078e00c9 */
[----:B---3--:R-:W-:Y:S04]  /*135e0*/  STL [R1+0x1a20], R166 ;  /* 0x001a20a601007387 */ /* 0x008fe80000100800 */
[----:B------:R1:W-:Y:S02]  /*135f0*/  STL [R1+0x1a14], R0 ;  /* 0x001a140001007387 */ /* 0x0003e40000100800 */
[----:B-1----:R-:W-:-:S02]  /*13600*/  IMAD.MOV.U32 R0, RZ, RZ, R167 ;  /* 0x000000ffff007224 */ /* 0x002fc400078e00a7 */
[----:B--2---:R-:W-:Y:S04]  /*13610*/  STL [R1+0x1a28], R168 ;  /* 0x001a28a801007387 */ /* 0x004fe80000100800 */
[----:B------:R1:W-:Y:S04]  /*13620*/  STL [R1+0x1a1c], R0 ;  /* 0x001a1c0001007387 */ /* 0x0003e80000100800 */
[----:B------:R2:W-:Y:S01]  /*13630*/  STL [R1+0x1a30], R172 ;  /* 0x001a30ac01007387 */ /* 0x0005e20000100800 */
[----:B-1----:R-:W-:-:S05]  /*13640*/  IMAD.MOV.U32 R0, RZ, RZ, R169 ;  /* 0x000000ffff007224 */ /* 0x002fca00078e00a9 */
[----:B------:R1:W-:Y:S01]  /*13650*/  STL [R1+0x1a24], R0 ;  /* 0x001a240001007387 */ /* 0x0003e20000100800 */
[----:B--2---:R-:W-:Y:S02]  /*13660*/  IMAD.MOV.U32 R172, RZ, RZ, R184 ;  /* 0x000000ffffac7224 */ /* 0x004fe400078e00b8 */
[----:B------:R-:W-:Y:S02]  /*13670*/  IMAD.MOV.U32 R168, RZ, RZ, R178 ;  /* 0x000000ffffa87224 */ /* 0x000fe400078e00b2 */
[----:B------:R-:W-:Y:S02]  /*13680*/  IMAD.MOV.U32 R169, RZ, RZ, R179 ;  /* 0x000000ffffa97224 */ /* 0x000fe400078e00b3 */
[----:B-1----:R-:W-:Y:S02]  /*13690*/  IMAD.MOV.U32 R0, RZ, RZ, R173 ;  /* 0x000000ffff007224 */ /* 0x002fe400078e00ad */
[----:B------:R-:W-:Y:S02]  /*136a0*/  IMAD.MOV.U32 R173, RZ, RZ, R185 ;  /* 0x000000ffffad7224 */ /* 0x000fe400078e00b9 */
[----:B------:R-:W-:Y:S01]  /*136b0*/  IMAD.MOV.U32 R184, RZ, RZ, R188 ;  /* 0x000000ffffb87224 */ /* 0x000fe200078e00bc */
[----:B------:R1:W-:Y:S01]  /*136c0*/  STL [R1+0x1a2c], R0 ;  /* 0x001a2c0001007387 */ /* 0x0003e20000100800 */
[----:B------:R-:W-:-:S02]  /*136d0*/  IMAD.MOV.U32 R185, RZ, RZ, R189 ;  /* 0x000000ffffb97224 */ /* 0x000fc400078e00bd */
[----:B------:R-:W-:Y:S01]  /*136e0*/  IMAD.MOV.U32 R178, RZ, RZ, R190 ;  /* 0x000000ffffb27224 */ /* 0x000fe200078e00be */
[----:B------:R-:W-:Y:S01]  /*136f0*/  STL [R1+0x1a38], R160 ;  /* 0x001a38a001007387 */ /* 0x000fe20000100800 */
[----:B------:R-:W-:Y:S02]  /*13700*/  IMAD.MOV.U32 R179, RZ, RZ, R191 ;  /* 0x000000ffffb37224 */ /* 0x000fe400078e00bf */
[----:B------:R-:W-:Y:S02]  /*13710*/  IMAD.MOV.U32 R188, RZ, RZ, R194 ;  /* 0x000000ffffbc7224 */ /* 0x000fe400078e00c2 */
[----:B------:R-:W-:Y:S02]  /*13720*/  IMAD.MOV.U32 R189, RZ, RZ, R195 ;  /* 0x000000ffffbd7224 */ /* 0x000fe400078e00c3 */
[----:B------:R-:W-:Y:S01]  /*13730*/  IMAD.MOV.U32 R166, RZ, RZ, R174 ;  /* 0x000000ffffa67224 */ /* 0x000fe200078e00ae */
[----:B------:R-:W2:Y:S01]  /*13740*/  LDL.LU.64 R194, [R1+0xdf8] ;  /* 0x000df80001c27983 */ /* 0x000ea20000300a00 */
[----:B------:R-:W-:-:S02]  /*13750*/  IMAD.MOV.U32 R167, RZ, RZ, R175 ;  /* 0x000000ffffa77224 */ /* 0x000fc400078e00af */
[----:B------:R-:W-:Y:S02]  /*13760*/  IMAD.MOV.U32 R190, RZ, RZ, R202 ;  /* 0x000000ffffbe7224 */ /* 0x000fe400078e00ca */
[----:B------:R-:W-:Y:S02]  /*13770*/  IMAD.MOV.U32 R191, RZ, RZ, R203 ;  /* 0x000000ffffbf7224 */ /* 0x000fe400078e00cb */
[----:B------:R-:W-:Y:S01]  /*13780*/  IMAD.MOV.U32 R174, RZ, RZ, R182 ;  /* 0x000000ffffae7224 */ /* 0x000fe200078e00b6 */
[----:B------:R-:W3:Y:S01]  /*13790*/  LDL.LU.64 R202, [R1+0x1250] ;  /* 0x0012500001ca7983 */ /* 0x000ee20000300a00 */
[----:B------:R-:W-:-:S03]  /*137a0*/  IMAD.MOV.U32 R175, RZ, RZ, R183 ;  /* 0x000000ffffaf7224 */ /* 0x000fc600078e00b7 */
[----:B------:R-:W4:Y:S04]  /*137b0*/  LDL.LU.64 R182, [R1+0xe88] ;  /* 0x000e880001b67983 */ /* 0x000f280000300a00 */
[----:B------:R-:W2:Y:S01]  /*137c0*/  LDL.LU.64 R200, [R1+0xe58] ;  /* 0x000e580001c87983 */ /* 0x000ea20000300a00 */
[----:B-1----:R-:W-:-:S03]  /*137d0*/  IMAD.MOV.U32 R0, RZ, RZ, R161 ;  /* 0x000000ffff007224 */ /* 0x002fc600078e00a1 */
[----:B------:R-:W3:Y:S04]  /*137e0*/  LDL.LU.64 R162, [R1+0xfb0] ;  /* 0x000fb00001a27983 */ /* 0x000ee80000300a00 */
[----:B------:R-:W-:Y:S04]  /*137f0*/  STL [R1+0x1a40], R164 ;  /* 0x001a40a401007387 */ /* 0x000fe80000100800 */
[----:B------:R1:W-:Y:S02]  /*13800*/  STL [R1+0x1a34], R0 ;  /* 0x001a340001007387 */ /* 0x0003e40000100800 */
[----:B-1----:R-:W-:-:S05]  /*13810*/  IMAD.MOV.U32 R0, RZ, RZ, R165 ;  /* 0x000000ffff007224 */ /* 0x002fca00078e00a5 */
[----:B------:R1:W-:Y:S01]  /*13820*/  STL [R1+0x1a3c], R0 ;  /* 0x001a3c0001007387 */ /* 0x0003e20000100800 */
[----:B------:R-:W-:Y:S02]  /*13830*/  IMAD.MOV.U32 R164, RZ, RZ, R172 ;  /* 0x000000ffffa47224 */ /* 0x000fe400078e00ac */
[----:B------:R-:W-:Y:S01]  /*13840*/  IMAD.MOV.U32 R165, RZ, RZ, R173 ;  /* 0x000000ffffa57224 */ /* 0x000fe200078e00ad */
[----:B------:R1:W-:Y:S01]  /*13850*/  STL [R1+0x1a48], R176 ;  /* 0x001a48b001007387 */ /* 0x0003e20000100800 */
[----:B------:R-:W-:Y:S02]  /*13860*/  IMAD.MOV.U32 R172, RZ, RZ, R180 ;  /* 0x000000ffffac7224 */ /* 0x000fe400078e00b4 */
[----:B-1----:R-:W-:Y:S02]  /*13870*/  IMAD.MOV.U32 R0, RZ, RZ, R177 ;  /* 0x000000ffff007224 */ /* 0x002fe400078e00b1 */
[----:B------:R-:W-:-:S03]  /*13880*/  IMAD.MOV.U32 R173, RZ, RZ, R181 ;  /* 0x000000ffffad7224 */ /* 0x000fc600078e00b5 */
[----:B------:R1:W-:Y:S01]  /*13890*/  STL [R1+0x1a44], R0 ;  /* 0x001a440001007387 */ /* 0x0003e20000100800 */
[----:B------:R-:W-:Y:S02]  /*138a0*/  IMAD.MOV.U32 R176, RZ, RZ, R178 ;  /* 0x000000ffffb07224 */ /* 0x000fe400078e00b2 */
[----:B------:R-:W-:Y:S02]  /*138b0*/  IMAD.MOV.U32 R177, RZ, RZ, R179 ;  /* 0x000000ffffb17224 */ /* 0x000fe400078e00b3 */
[----:B------:R-:W-:Y:S02]  /*138c0*/  IMAD.MOV.U32 R160, RZ, RZ, R166 ;  /* 0x000000ffffa07224 */ /* 0x000fe400078e00a6 */
[----:B------:R-:W-:Y:S02]  /*138d0*/  IMAD.MOV.U32 R161, RZ, RZ, R167 ;  /* 0x000000ffffa17224 */ /* 0x000fe400078e00a7 */
[----:B----4-:R-:W-:Y:S02]  /*138e0*/  IMAD.MOV.U32 R178, RZ, RZ, R182 ;  /* 0x000000ffffb27224 */ /* 0x010fe400078e00b6 */
[----:B------:R-:W-:-:S02]  /*138f0*/  IMAD.MOV.U32 R179, RZ, RZ, R183 ;  /* 0x000000ffffb37224 */ /* 0x000fc400078e00b7 */
[----:B--2---:R-:W-:Y:S02]  /*13900*/  IMAD.MOV.U32 R180, RZ, RZ, R200 ;  /* 0x000000ffffb47224 */ /* 0x004fe400078e00c8 */
[----:B------:R-:W-:Y:S02]  /*13910*/  IMAD.MOV.U32 R181, RZ, RZ, R201 ;  /* 0x000000ffffb57224 */ /* 0x000fe400078e00c9 */
[----:B------:R-:W2:Y:S04]  /*13920*/  LDL.LU.64 R200, [R1+0xda8] ;  /* 0x000da80001c87983 */ /* 0x000ea80000300a00 */
[----:B------:R-:W4:Y:S04]  /*13930*/  LDL.LU.64 R182, [R1+0xde8] ;  /* 0x000de80001b67983 */ /* 0x000f280000300a00 */
[----:B------:R-:W2:Y:S01]  /*13940*/  LDL.LU.64 R166, [R1+0xfa0] ;  /* 0x000fa00001a67983 */ /* 0x000ea20000300a00 */
[----:B-1----:R-:W-:-:S03]  /*13950*/  IMAD.MOV.U32 R0, RZ, RZ, R161 ;  /* 0x000000ffff007224 */ /* 0x002fc600078e00a1 */
[----:B------:R-:W-:Y:S04]  /*13960*/  STL [R1+0x1a50], R160 ;  /* 0x001a50a001007387 */ /* 0x000fe80000100800 */
[----:B---3--:R-:W-:Y:S04]  /*13970*/  STL [R1+0x1a58], R162 ;  /* 0x001a58a201007387 */ /* 0x008fe80000100800 */
[----:B------:R1:W-:Y:S04]  /*13980*/  STL [R1+0x1a4c], R0 ;  /* 0x001a4c0001007387 */ /* 0x0003e80000100800 */
[----:B------:R-:W-:Y:S01]  /*13990*/  STL [R1+0x1a60], R164 ;  /* 0x001a60a401007387 */ /* 0x000fe20000100800 */
[----:B-1----:R-:W-:-:S05]  /*139a0*/  IMAD.MOV.U32 R0, RZ, RZ, R163 ;  /* 0x000000ffff007224 */ /* 0x002fca00078e00a3 */
[----:B------:R1:W-:Y:S02]  /*139b0*/  STL [R1+0x1a54], R0 ;  /* 0x001a540001007387 */ /* 0x0003e40000100800 */
[----:B-1----:R-:W-:-:S05]  /*139c0*/  IMAD.MOV.U32 R0, RZ, RZ, R165 ;  /* 0x000000ffff007224 */ /* 0x002fca00078e00a5 */
[----:B------:R1:W-:Y:S01]  /*139d0*/  STL [R1+0x1a5c], R0 ;  /* 0x001a5c0001007387 */ /* 0x0003e20000100800 */
[----:B------:R-:W-:Y:S02]  /*139e0*/  IMAD.MOV.U32 R162, RZ, RZ, R170 ;  /* 0x000000ffffa27224 */ /* 0x000fe400078e00aa */
[----:B------:R-:W-:Y:S01]  /*139f0*/  IMAD.MOV.U32 R163, RZ, RZ, R171 ;  /* 0x000000ffffa37224 */ /* 0x000fe200078e00ab */
[----:B--2---:R-:W-:Y:S04]  /*13a00*/  STL [R1+0x1a68], R166 ;  /* 0x001a68a601007387 */ /* 0x004fe80000100800 */
[----:B------:R-:W2:Y:S01]  /*13a10*/  LDL.LU.64 R160, [R1+0xf90] ;  /* 0x000f900001a07983 */ /* 0x000ea20000300a00 */
[----:B-1----:R-:W-:-:S05]  /*13a20*/  IMAD.MOV.U32 R0, RZ, RZ, R167 ;  /* 0x000000ffff007224 */ /* 0x002fca00078e00a7 */
[----:B------:R1:W-:Y:S04]  /*13a30*/  STL [R1+0x1a64], R0 ;  /* 0x001a640001007387 */ /* 0x0003e80000100800 */
[----:B------:R3:W-:Y:S04]  /*13a40*/  STL [R1+0x1a70], R168 ;  /* 0x001a70a801007387 */ /* 0x0007e80000100800 */
[----:B------:R-:W4:Y:S01]  /*13a50*/  LDL.LU.64 R170, [R1+0xf80] ;  /* 0x000f800001aa7983 */ /* 0x000f220000300a00 */
[----:B-1----:R-:W-:Y:S02]  /*13a60*/  IMAD.MOV.U32 R0, RZ, RZ, R169 ;  /* 0x000000ffff007224 */ /* 0x002fe400078e00a9 */
[----:B------:R-:W-:-:S02]  /*13a70*/  IMAD.MOV.U32 R166, RZ, RZ, R186 ;  /* 0x000000ffffa67224 */ /* 0x000fc400078e00ba */
[----:B------:R-:W-:Y:S02]  /*13a80*/  IMAD.MOV.U32 R167, RZ, RZ, R187 ;  /* 0x000000ffffa77224 */ /* 0x000fe400078e00bb */
[----:B------:R-:W4:Y:S04]  /*13a90*/  LDL.LU.64 R186, [R1+0xf50] ;  /* 0x000f500001ba7983 */ /* 0x000f280000300a00 */
[----:B------:R2:W-:Y:S04]  /*13aa0*/  STL [R1+0x1a6c], R0 ;  /* 0x001a6c0001007387 */ /* 0x0005e80000100800 */
[----:B------:R-:W4:Y:S04]  /*13ab0*/  LDL.LU.64 R164, [R1+0xf70] ;  /* 0x000f700001a47983 */ /* 0x000f280000300a00 */
[----:B---3--:R-:W3:Y:S01]  /*13ac0*/  LDL.LU.64 R168, [R1+0xf60] ;  /* 0x000f600001a87983 */ /* 0x008ee20000300a00 */
[----:B--2---:R-:W-:-:S03]  /*13ad0*/  IMAD.MOV.U32 R0, RZ, RZ, R161 ;  /* 0x000000ffff007224 */ /* 0x004fc600078e00a1 */
[----:B------:R-:W-:Y:S04]  /*13ae0*/  STL [R1+0x1a78], R160 ;  /* 0x001a78a001007387 */ /* 0x000fe80000100800 */
[----:B------:R1:W-:Y:S04]  /*13af0*/  STL [R1+0x1a74], R0 ;  /* 0x001a740001007387 */ /* 0x0003e80000100800 */
[----:B------:R-:W-:Y:S01]  /*13b00*/  STL [R1+0x1a80], R162 ;  /* 0x001a80a201007387 */ /* 0x000fe20000100800 */
[----:B-1----:R-:W-:-:S05]  /*13b10*/  IMAD.MOV.U32 R0, RZ, RZ, R163 ;  /* 0x000000ffff007224 */ /* 0x002fca00078e00a3 */
[----:B------:R1:W-:Y:S04]  /*13b20*/  STL [R1+0x1a7c], R0 ;  /* 0x001a7c0001007387 */ /* 0x0003e80000100800 */
[----:B----4-:R2:W-:Y:S01]  /*13b30*/  STL [R1+0x1a88], R170 ;  /* 0x001a88aa01007387 */ /* 0x0105e20000100800 */
[----:B-1----:R-:W-:-:S05]  /*13b40*/  IMAD.MOV.U32 R0, RZ, RZ, R171 ;  /* 0x000000ffff007224 */ /* 0x002fca00078e00ab */
[----:B------:R1:W-:Y:S04]  /*13b50*/  STL [R1+0x1a84], R0 ;  /* 0x001a840001007387 */ /* 0x0003e80000100800 */
[----:B------:R4:W-:Y:S04]  /*13b60*/  STL [R1+0x1a90], R174 ;  /* 0x001a90ae01007387 */ /* 0x0009e80000100800 */
[----:B--2---:R-:W2:Y:S01]  /*13b70*/  LDL.LU.64 R170, [R1+0xf20] ;  /* 0x000f200001aa7983 */ /* 0x004ea20000300a00 */
[----:B-1----:R-:W-:-:S03]  /*13b80*/  IMAD.MOV.U32 R0, RZ, RZ, R175 ;  /* 0x000000ffff007224 */ /* 0x002fc600078e00af */
[----:B------:R-:W-:Y:S04]  /*13b90*/  STL [R1+0x1a98], R164 ;  /* 0x001a98a401007387 */ /* 0x000fe80000100800 */
[----:B------:R1:W-:Y:S04]  /*13ba0*/  STL [R1+0x1a8c], R0 ;  /* 0x001a8c0001007387 */ /* 0x0003e80000100800 */
[----:B----4-:R-:W4:Y:S01]  /*13bb0*/  LDL.LU.64 R174, [R1+0xf40] ;  /* 0x000f400001ae7983 */ /* 0x010f220000300a00 */
[----:B-1----:R-:W-:-:S03]  /*13bc0*/  IMAD.MOV.U32 R0, RZ, RZ, R165 ;  /* 0x000000ffff007224 */ /* 0x002fc600078e00a5 */
[----:B------:R-:W-:Y:S04]  /*13bd0*/  STL [R1+0x1aa0], R166 ;  /* 0x001aa0a601007387 */ /* 0x000fe80000100800 */
[----:B------:R1:W-:Y:S04]  /*13be0*/  STL [R1+0x1a94], R0 ;  /* 0x001a940001007387 */ /* 0x0003e80000100800 */
[----:B---3--:R-:W-:Y:S01]  /*13bf0*/  STL [R1+0x1aa8], R168 ;  /* 0x001aa8a801007387 */ /* 0x008fe20000100800 */
[----:B-1----:R-:W-:-:S05]  /*13c00*/  IMAD.MOV.U32 R0, RZ, RZ, R167 ;  /* 0x000000ffff007224 */ /* 0x002fca00078e00a7 */
[----:B------:R1:W-:Y:S02]  /*13c10*/  STL [R1+0x1a9c], R0 ;  /* 0x001a9c0001007387 */ /* 0x0003e40000100800 */
[----:B-1----:R-:W-:-:S05]  /*13c20*/  IMAD.MOV.U32 R0, RZ, RZ, R169 ;  /* 0x000000ffff007224 */ /* 0x002fca00078e00a9 */
[----:B------:R1:W-:Y:S04]  /*13c30*/  STL [R1+0x1aa4], R0 ;  /* 0x001aa40001007387 */ /* 0x0003e80000100800 */
[----:B------:R-:W-:Y:S01]  /*13c40*/  STL [R1+0x1ab0], R172 ;  /* 0x001ab0ac01007387 */ /* 0x000fe20000100800 */
[----:B-1----:R-:W-:-:S03]  /*13c50*/  IMAD.MOV.U32 R0, RZ, RZ, R173 ;  /* 0x000000ffff007224 */ /* 0x002fc600078e00ad */
[----:B------:R-:W-:Y:S04]  /*13c60*/  STL [R1+0x1ab8], R186 ;  /* 0x001ab8ba01007387 */ /* 0x000fe80000100800 */
[----:B------:R1:W-:Y:S04]  /*13c70*/  STL [R1+0x1aac], R0 ;  /* 0x001aac0001007387 */ /* 0x0003e80000100800 */
[----:B------:R3:W-:Y:S01]  /*13c80*/  STL [R1+0x1ac0], R224 ;  /* 0x001ac0e001007387 */ /* 0x0007e20000100800 */
[----:B-1----:R-:W-:-:S05]  /*13c90*/  IMAD.MOV.U32 R0, RZ, RZ, R187 ;  /* 0x000000ffff007224 */ /* 0x002fca00078e00bb */
[----:B------:R1:W-:Y:S01]  /*13ca0*/  STL [R1+0x1ab4], R0 ;  /* 0x001ab40001007387 */ /* 0x0003e20000100800 */
[----:B---3--:R-:W-:Y:S02]  /*13cb0*/  IMAD.MOV.U32 R224, RZ, RZ, R226 ;  /* 0x000000ffffe07224 */ /* 0x008fe400078e00e2 */
[----:B------:R-:W-:Y:S02]  /*13cc0*/  IMAD.MOV.U32 R186, RZ, RZ, R196 ;  /* 0x000000ffffba7224 */ /* 0x000fe400078e00c4 */
[----:B------:R-:W-:Y:S02]  /*13cd0*/  IMAD.MOV.U32 R187, RZ, RZ, R197 ;  /* 0x000000ffffbb7224 */ /* 0x000fe400078e00c5 */
[----:B-1----:R-:W-:Y:S02]  /*13ce0*/  IMAD.MOV.U32 R0, RZ, RZ, R225 ;  /* 0x000000ffff007224 */ /* 0x002fe400078e00e1 */
[----:B------:R-:W-:Y:S02]  /*13cf0*/  IMAD.MOV.U32 R225, RZ, RZ, R227 ;  /* 0x000000ffffe17224 */ /* 0x000fe400078e00e3 */
[----:B------:R-:W2:Y:S04]  /*13d00*/  LDL.LU.64 R226, [R1+0xb90] ;  /* 0x000b900001e27983 */ /* 0x000ea80000300a00 */
[----:B------:R4:W-:Y:S04]  /*13d10*/  STL [R1+0x1abc], R0 ;  /* 0x001abc0001007387 */ /* 0x0009e80000100800 */
[----:B------:R-:W2:Y:S04]  /*13d20*/  LDL.LU.64 R196, [R1+0xd38] ;  /* 0x000d380001c47983 */ /* 0x000ea80000300a00 */
[----:B------:R-:W2:Y:S01]  /*13d30*/  LDL.LU.64 R172, [R1+0xef0] ;  /* 0x000ef00001ac7983 */ /* 0x000ea20000300a00 */
[----:B----4-:R-:W-:-:S03]  /*13d40*/  IMAD.MOV.U32 R0, RZ, RZ, R175 ;  /* 0x000000ffff007224 */ /* 0x010fc600078e00af */
[----:B------:R1:W-:Y:S04]  /*13d50*/  STL [R1+0x1ac8], R174 ;  /* 0x001ac8ae01007387 */ /* 0x0003e80000100800 */
[----:B------:R4:W-:Y:S04]  /*13d60*/  STL [R1+0x1ac4], R0 ;  /* 0x001ac40001007387 */ /* 0x0009e80000100800 */
[----:B------:R2:W-:Y:S04]  /*13d70*/  STL [R1+0x1ad0], R176 ;  /* 0x001ad0b001007387 */ /* 0x0005e80000100800 */
[----:B-1----:R-:W3:Y:S01]  /*13d80*/  LDL.LU.64 R174, [R1+0xe90] ;  /* 0x000e900001ae7983 */ /* 0x002ee20000300a00 */
[----:B----4-:R-:W-:-:S03]  /*13d90*/  IMAD.MOV.U32 R0, RZ, RZ, R177 ;  /* 0x000000ffff007224 */ /* 0x010fc600078e00b1 */
[----:B--2---:R-:W-:Y:S01]  /*13da0*/  STL [R1+0x1ad8], R170 ;  /* 0x001ad8aa01007387 */ /* 0x004fe20000100800 */
[----:B------:R-:W-:-:S03]  /*13db0*/  IMAD.MOV.U32 R176, RZ, RZ, R180 ;  /* 0x000000ffffb07224 */ /* 0x000fc600078e00b4 */
[----:B------:R1:W-:Y:S01]  /*13dc0*/  STL [R1+0x1acc], R0 ;  /* 0x001acc0001007387 */ /* 0x0003e20000100800 */
[----:B------:R-:W-:Y:S02]  /*13dd0*/  IMAD.MOV.U32 R177, RZ, RZ, R181 ;  /* 0x000000ffffb17224 */ /* 0x000fe400078e00b5 */
[----:B------:R-:W-:Y:S02]  /*13de0*/  IMAD.MOV.U32 R180, RZ, RZ, R182 ;  /* 0x000000ffffb47224 */ /* 0x000fe400078e00b6 */
[----:B------:R-:W-:Y:S02]  /*13df0*/  IMAD.MOV.U32 R181, RZ, RZ, R183 ;  /* 0x000000ffffb57224 */ /* 0x000fe400078e00b7 */
[----:B------:R-:W2:Y:S01]  /*13e00*/  LDL.LU.64 R182, [R1+0xe80] ;  /* 0x000e800001b67983 */ /* 0x000ea20000300a00 */
[----:B-1----:R-:W-:-:S05]  /*13e10*/  IMAD.MOV.U32 R0, RZ, RZ, R171 ;  /* 0x000000ffff007224 */ /* 0x002fca00078e00ab */
[----:B------:R1:W-:Y:S04]  /*13e20*/  STL [R1+0x1ad4], R0 ;  /* 0x001ad40001007387 */ /* 0x0003e80000100800 */
[----:B------:R4:W-:Y:S01]  /*13e30*/  STL [R1+0x1ae0], R186 ;  /* 0x001ae0ba01007387 */ /* 0x0009e20000100800 */
[----:B-1----:R-:W-:-:S05]  /*13e40*/  IMAD.MOV.U32 R0, RZ, RZ, R187 ;  /* 0x000000ffff007224 */ /* 0x002fca00078e00bb */
[----:B------:R1:W-:Y:S04]  /*13e50*/  STL [R1+0x1adc], R0 ;  /* 0x001adc0001007387 */ /* 0x0003e80000100800 */
[----:B----4-:R-:W4:Y:S01]  /*13e60*/  LDL.LU.64 R186, [R1+0xe50] ;  /* 0x000e500001ba7983 */ /* 0x010f220000300a00 */
[----:B-1----:R-:W-:-:S03]  /*13e70*/  IMAD.MOV.U32 R0, RZ, RZ, R173 ;  /* 0x000000ffff007224 */ /* 0x002fc600078e00ad */
[----:B------:R-:W-:Y:S04]  /*13e80*/  STL [R1+0x1ae8], R172 ;  /* 0x001ae8ac01007387 */ /* 0x000fe80000100800 */
[----:B------:R1:W-:Y:S04]  /*13e90*/  STL [R1+0x1ae4], R0 ;  /* 0x001ae40001007387 */ /* 0x0003e80000100800 */
[----:B------:R-:W-:Y:S01]  /*13ea0*/  STL [R1+0x1af0], R192 ;  /* 0x001af0c001007387 */ /* 0x000fe20000100800 */
[----:B-1----:R-:W-:-:S05]  /*13eb0*/  IMAD.MOV.U32 R0, RZ, RZ, R193 ;  /* 0x000000ffff007224 */ /* 0x002fca00078e00c1 */
[----:B------:R1:W-:Y:S04]  /*13ec0*/  STL [R1+0x1aec], R0 ;  /* 0x001aec0001007387 */ /* 0x0003e80000100800 */
[----:B---3--:R-:W-:Y:S01]  /*13ed0*/  STL [R1+0x1af8], R174 ;  /* 0x001af8ae01007387 */ /* 0x008fe20000100800 */
[----:B-1----:R-:W-:-:S03]  /*13ee0*/  IMAD.MOV.U32 R0, RZ, RZ, R175 ;  /* 0x000000ffff007224 */ /* 0x002fc600078e00af */
[----:B------:R-:W3:Y:S04]  /*13ef0*/  LDL.LU.64 R192, [R1+0xe20] ;  /* 0x000e200001c07983 */ /* 0x000ee80000300a00 */
[----:B------:R1:W-:Y:S04]  /*13f00*/  STL [R1+0x1af4], R0 ;  /* 0x001af40001007387 */ /* 0x0003e80000100800 */
[----:B------:R2:W-:Y:S01]  /*13f10*/  STL [R1+0x1b00], R178 ;  /* 0x001b00b201007387 */ /* 0x0005e20000100800 */
[----:B-1----:R-:W-:-:S05]  /*13f20*/  IMAD.MOV.U32 R0, RZ, RZ, R179 ;  /* 0x000000ffff007224 */ /* 0x002fca00078e00b3 */
[----:B------:R1:W-:Y:S04]  /*13f30*/  STL [R1+0x1afc], R0 ;  /* 0x001afc0001007387 */ /* 0x0003e80000100800 */
[----:B--2---:R-:W2:Y:S01]  /*13f40*/  LDL.LU.64 R178, [R1+0xdf0] ;  /* 0x000df00001b27983 */ /* 0x004ea20000300a00 */
[----:B-1----:R-:W-:-:S03]  /*13f50*/  IMAD.MOV.U32 R0, RZ, RZ, R183 ;  /* 0x000000ffff007224 */ /* 0x002fc600078e00b7 */
[----:B------:R1:W-:Y:S04]  /*13f60*/  STL [R1+0x1b08], R182 ;  /* 0x001b08b601007387 */ /* 0x0003e80000100800 */
[----:B------:R-:W-:Y:S04]  /*13f70*/  STL [R1+0x1b10], R176 ;  /* 0x001b10b001007387 */ /* 0x000fe80000100800 */
[----:B------:R4:W-:Y:S04]  /*13f80*/  STL [R1+0x1b04], R0 ;  /* 0x001b040001007387 */ /* 0x0009e80000100800 */
[----:B-1----:R-:W2:Y:S01]  /*13f90*/  LDL.LU.64 R182, [R1+0xde0] ;  /* 0x000de00001b67983 */ /* 0x002ea20000300a00 */
[----:B----4-:R-:W-:-:S05]  /*13fa0*/  IMAD.MOV.U32 R0, RZ, RZ, R177 ;  /* 0x000000ffff007224 */ /* 0x010fca00078e00b1 */
[----:B------:R1:W-:Y:S04]  /*13fb0*/  STL [R1+0x1b0c], R0 ;  /* 0x001b0c0001007387 */ /* 0x0003e80000100800 */
[----:B------:R4:W-:Y:S01]  /*13fc0*/  STL [R1+0x1b18], R186 ;  /* 0x001b18ba01007387 */ /* 0x0009e20000100800 */
[----:B-1----:R-:W-:-:S03]  /*13fd0*/  IMAD.MOV.U32 R0, RZ, RZ, R187 ;  /* 0x000000ffff007224 */ /* 0x002fc600078e00bb */
[----:B----4-:R-:W4:Y:S04]  /*13fe0*/  LDL.LU.64 R186, [R1+0xdd0] ;  /* 0x000dd00001ba7983 */ /* 0x010f280000300a00 */
[----:B------:R1:W-:Y:S04]  /*13ff0*/  STL [R1+0x1b14], R0 ;  /* 0x001b140001007387 */ /* 0x0003e80000100800 */
[----:B------:R1:W-:Y:S02]  /*14000*/  STL [R1+0x1b20], R188 ;  /* 0x001b20bc01007387 */ /* 0x0003e40000100800 */
[----:B-1----:R-:W-:-:S02]  /*14010*/  IMAD.MOV.U32 R0, RZ, RZ, R189 ;  /* 0x000000ffff007224 */ /* 0x002fc400078e00bd */
[----:B------:R-:W4:Y:S04]  /*14020*/  LDL.LU.64 R188, [R1+0xdc0] ;  /* 0x000dc00001bc7983 */ /* 0x000f280000300a00 */
[----:B------:R3:W-:Y:S02]  /*14030*/  STL [R1+0x1b1c], R0 ;  /* 0x001b1c0001007387 */ /* 0x0007e40000100800 */
[----:B---3--:R-:W-:Y:S02]  /*14040*/  IMAD.MOV.U32 R0, RZ, RZ, R193 ;  /* 0x000000ffff007224 */ /* 0x008fe400078e00c1 */
[----:B------:R1:W-:Y:S04]  /*14050*/  STL [R1+0x1b28], R192 ;  /* 0x001b28c001007387 */ /* 0x0003e80000100800 */
[----:B-1----:R-:W3:Y:S04]  /*14060*/  LDL.LU.64 R192, [R1+0xdb0] ;  /* 0x000db00001c07983 */ /* 0x002ee80000300a00 */
[----:B------:R1:W-:Y:S04]  /*14070*/  STL [R1+0x1b24], R0 ;  /* 0x001b240001007387 */ /* 0x0003e80000100800 */
[----:B------:R1:W-:Y:S02]  /*14080*/  STL [R1+0x1b30], R194 ;  /* 0x001b30c201007387 */ /* 0x0003e40000100800 */
[----:B-1----:R-:W-:-:S05]  /*14090*/  IMAD.MOV.U32 R0, RZ, RZ, R195 ;  /* 0x000000ffff007224 */ /* 0x002fca00078e00c3 */
[----:B------:R2:W-:Y:S04]  /*140a0*/  STL [R1+0x1b2c], R0 ;  /* 0x001b2c0001007387 */ /* 0x0005e80000100800 */
[----:B------:R-:W3:Y:S01]  /*140b0*/  LDL.LU.64 R194, [R1+0xda0] ;  /* 0x000da00001c27983 */ /* 0x000ee20000300a00 */
[----:B--2---:R-:W-:-:S03]  /*140c0*/  IMAD.MOV.U32 R0, RZ, RZ, R179 ;  /* 0x000000ffff007224 */ /* 0x004fc600078e00b3 */
[----:B------:R-:W-:Y:S04]  /*140d0*/  STL [R1+0x1b38], R178 ;  /* 0x001b38b201007387 */ /* 0x000fe80000100800 */
[----:B------:R-:W-:Y:S04]  /*140e0*/  STL [R1+0x1b40], R180 ;  /* 0x001b40b401007387 */ /* 0x000fe80000100800 */
[----:B------:R1:W-:Y:S04]  /*140f0*/  STL [R1+0x1b34], R0 ;  /* 0x001b340001007387 */ /* 0x0003e80000100800 */
[----:B------:R-:W-:Y:S01]  /*14100*/  STL [R1+0x1b48], R182 ;  /* 0x001b48b601007387 */ /* 0x000fe20000100800 */
[----:B-1----:R-:W-:-:S05]  /*14110*/  IMAD.MOV.U32 R0, RZ, RZ, R181 ;  /* 0x000000ffff007224 */ /* 0x002fca00078e00b5 */
[----:B------:R1:W-:Y:S02]  /*14120*/  STL [R1+0x1b3c], R0 ;  /* 0x001b3c0001007387 */ /* 0x0003e40000100800 */
[----:B-1----:R-:W-:-:S05]  /*14130*/  IMAD.MOV.U32 R0, RZ, RZ, R183 ;  /* 0x000000ffff007224 */ /* 0x002fca00078e00b7 */
[----:B------:R1:W-:Y:S04]  /*14140*/  STL [R1+0x1b44], R0 ;  /* 0x001b440001007387 */ /* 0x0003e80000100800 */
[----:B------:R-:W-:Y:S01]  /*14150*/  STL [R1+0x1b50], R184 ;  /* 0x001b50b801007387 */ /* 0x000fe20000100800 */
[----:B-1----:R-:W-:-:S03]  /*14160*/  IMAD.MOV.U32 R0, RZ, RZ, R185 ;  /* 0x000000ffff007224 */ /* 0x002fc600078e00b9 */
[----:B----4-:R-:W-:Y:S04]  /*14170*/  STL [R1+0x1b58], R186 ;  /* 0x001b58ba01007387 */ /* 0x010fe80000100800 */
[----:B------:R1:W-:Y:S04]  /*14180*/  STL [R1+0x1b4c], R0 ;  /* 0x001b4c0001007387 */ /* 0x0003e80000100800 */
[----:B------:R-:W-:Y:S01]  /*14190*/  STL [R1+0x1b60], R198 ;  /* 0x001b60c601007387 */ /* 0x000fe20000100800 */
[----:B-1----:R-:W-:-:S05]  /*141a0*/  IMAD.MOV.U32 R0, RZ, RZ, R187 ;  /* 0x000000ffff007224 */ /* 0x002fca00078e00bb */
[----:B------:R1:W-:Y:S04]  /*141b0*/  STL [R1+0x1b54], R0 ;  /* 0x001b540001007387 */ /* 0x0003e80000100800 */
[----:B------:R-:W-:Y:S01]  /*141c0*/  STL [R1+0x1b68], R188 ;  /* 0x001b68bc01007387 */ /* 0x000fe20000100800 */
[----:B-1----:R-:W-:-:S05]  /*141d0*/  IMAD.MOV.U32 R0, RZ, RZ, R199 ;  /* 0x000000ffff007224 */ /* 0x002fca00078e00c7 */
[----:B------:R1:W-:Y:S04]  /*141e0*/  STL [R1+0x1b5c], R0 ;  /* 0x001b5c0001007387 */ /* 0x0003e80000100800 */
[----:B------:R-:W2:Y:S01]  /*141f0*/  LDL.LU.64 R198, [R1+0xd30] ;  /* 0x000d300001c67983 */ /* 0x000ea20000300a00 */
[----:B-1----:R-:W-:-:S03]  /*14200*/  IMAD.MOV.U32 R0, RZ, RZ, R189 ;  /* 0x000000ffff007224 */ /* 0x002fc600078e00bd */
[----:B------:R-:W-:Y:S04]  /*14210*/  STL [R1+0x1b70], R190 ;  /* 0x001b70be01007387 */ /* 0x000fe80000100800 */
[----:B------:R1:W-:Y:S02]  /*14220*/  STL [R1+0x1b64], R0 ;  /* 0x001b640001007387 */ /* 0x0003e40000100800 */
[----:B-1----:R-:W-:Y:S02]  /*14230*/  IMAD.MOV.U32 R0, RZ, RZ, R191 ;  /* 0x000000ffff007224 */ /* 0x002fe400078e00bf */
[----:B------:R-:W-:Y:S01]  /*14240*/  IMAD.MOV.U32 R2, RZ, RZ, R197 ;  /* 0x000000ffff027224 */ /* 0x000fe200078e00c5 */
[----:B---3--:R-:W-:Y:S04]  /*14250*/  STL [R1+0x1b78], R192 ;  /* 0x001b78c001007387 */ /* 0x008fe80000100800 */
[----:B------:R1:W-:Y:S04]  /*14260*/  STL [R1+0x1b6c], R0 ;  /* 0x001b6c0001007387 */ /* 0x0003e80000100800 */
[----:B------:R3:W-:Y:S01]  /*14270*/  STL [R1+0x1b80], R200 ;  /* 0x001b80c801007387 */ /* 0x0007e20000100800 */
[----:B-1----:R-:W-:-:S05]  /*14280*/  IMAD.MOV.U32 R0, RZ, RZ, R193 ;  /* 0x000000ffff007224 */ /* 0x002fca00078e00c1 */
[----:B------:R1:W-:Y:S04]  /*14290*/  STL [R1+0x1b74], R0 ;  /* 0x001b740001007387 */ /* 0x0003e80000100800 */
[----:B---3--:R-:W3:Y:S01]  /*142a0*/  S2R R200, SR_TID.X ;  /* 0x0000000000c87919 */ /* 0x008ee20000002100 */
[----:B-1----:R-:W-:-:S03]  /*142b0*/  IMAD.MOV.U32 R0, RZ, RZ, R201 ;  /* 0x000000ffff007224 */ /* 0x002fc600078e00c9 */
[----:B------:R-:W1:Y:S04]  /*142c0*/  S2R R201, SR_TID.X ;  /* 0x0000000000c97919 */ /* 0x000e680000002100 */
[----:B------:R4:W-:Y:S04]  /*142d0*/  STL [R1+0x1b7c], R0 ;  /* 0x001b7c0001007387 */ /* 0x0009e80000100800 */
[----:B------:R-:W-:Y:S01]  /*142e0*/  STL [R1+0x1b88], R194 ;  /* 0x001b88c201007387 */ /* 0x000fe20000100800 */
[----:B----4-:R-:W-:-:S05]  /*142f0*/  IMAD.MOV.U32 R0, RZ, RZ, R195 ;  /* 0x000000ffff007224 */ /* 0x010fca00078e00c3 */
[----:B------:R3:W-:Y:S01]  /*14300*/  STL [R1+0x1b84], R0 ;  /* 0x001b840001007387 */ /* 0x0007e20000100800 */
[----:B-1----:R-:W-:-:S03]  /*14310*/  LOP3.LUT R201, R201, 0x60, RZ, 0xc0, !PT ;  /* 0x00000060c9c97812 */ /* 0x002fc600078ec0ff */
[----:B------:R-:W-:Y:S01]  /*14320*/  STL [R1+0x1b90], R196 ;  /* 0x001b90c401007387 */ /* 0x000fe20000100800 */
[----:B---3--:R-:W-:-:S03]  /*14330*/  LOP3.LUT R0, R200, 0x7, RZ, 0xc0, !PT ;  /* 0x00000007c8007812 */ /* 0x008fc600078ec0ff */
[----:B------:R1:W-:Y:S01]  /*14340*/  STL [R1+0x1b8c], R2 ;  /* 0x001b8c0201007387 */ /* 0x0003e20000100800 */
[----:B------:R-:W-:Y:S02]  /*14350*/  IMAD.SHL.U32 R4, R200, 0x2, RZ ;  /* 0x00000002c8047824 */ /* 0x000fe400078e00ff */
[C---:B-1----:R-:W-:Y:S02]  /*14360*/  IMAD R2, R0.reuse, 0x4, R201 ;  /* 0x0000000400027824 */ /* 0x042fe400078e02c9 */
[----:B------:R-:W-:-:S05]  /*14370*/  IMAD.SHL.U32 R0, R0, 0x10, RZ ;  /* 0x0000001000007824 */ /* 0x000fca00078e00ff */
[----:B------:R-:W-:Y:S01]  /*14380*/  LOP3.LUT R0, R0, 0x30, R4, 0x78, !PT ;  /* 0x0000003000007812 */ /* 0x000fe200078e7804 */
[----:B--2---:R-:W-:Y:S01]  /*14390*/  IMAD.MOV.U32 R4, RZ, RZ, R199 ;  /* 0x000000ffff047224 */ /* 0x004fe200078e00c7 */
[----:B------:R-:W-:Y:S04]  /*143a0*/  STL [R1+0x1b98], R198 ;  /* 0x001b98c601007387 */ /* 0x000fe80000100800 */
[----:B------:R1:W-:Y:S04]  /*143b0*/  STL [R1+0x1b94], R4 ;  /* 0x001b940401007387 */ /* 0x0003e80000100800 */
[----:B------:R-:W2:Y:S01]  /*143c0*/  LDL.LU.64 R70, [R1+0x1248] ;  /* 0x0012480001467983 */ /* 0x000ea20000300a00 */
[----:B------:R-:W-:-:S02]  /*143d0*/  LOP3.LUT R68, R200, 0x3, RZ, 0xc0, !PT ;  /* 0x00000003c8447812 */ /* 0x000fc400078ec0ff */
[----:B------:R-:W-:Y:S01]  /*143e0*/  LOP3.LUT R5, R200, 0x1c, RZ, 0xc0, !PT ;  /* 0x0000001cc8057812 */ /* 0x000fe200078ec0ff */
[----:B------:R-:W-:-:S04]  /*143f0*/  IMAD.MOV.U32 R69, RZ, RZ, R203 ;  /* 0x000000ffff457224 */ /* 0x000fc800078e00cb */
[----:B------:R-:W-:Y:S02]  /*14400*/  IMAD R5, R68, 0x420, R5 ;  /* 0x0000042044057824 */ /* 0x000fe400078e0205 */
[----:B------:R-:W-:Y:S02]  /*14410*/  IMAD.MOV.U32 R68, RZ, RZ, R202 ;  /* 0x000000ffff447224 */ /* 0x000fe400078e00ca */
[----:B-1----:R-:W-:-:S03]  /*14420*/  IMAD.U32 R4, R2, 0x20, R0 ;  /* 0x0000002002047824 */ /* 0x002fc600078e0000 */
[----:B------:R1:W-:Y:S02]  /*14430*/  STL.64 [R1+0x1660], R68 ;  /* 0x0016604401007387 */ /* 0x0003e40000100a00 */
[----:B-1----:R-:W-:Y:S02]  /*14440*/  IMAD.MOV.U32 R68, RZ, RZ, R204 ;  /* 0x000000ffff447224 */ /* 0x002fe400078e00cc */
[----:B------:R-:W-:Y:S01]  /*14450*/  IMAD.MOV.U32 R69, RZ, RZ, R205 ;  /* 0x000000ffff457224 */ /* 0x000fe200078e00cd */
[----:B--2---:R1:W-:Y:S04]  /*14460*/  STL.64 [R1+0x1698], R70 ;  /* 0x0016984601007387 */ /* 0x0043e80000100a00 */
[----:B------:R-:W-:Y:S04]  /*14470*/  STL [R1+0x1ba0], R4 ;  /* 0x001ba00401007387 */ /* 0x000fe80000100800 */
[----:B------:R-:W2:Y:S04]  /*14480*/  LDL.LU.64 R72, [R1+0x1238] ;  /* 0x0012380001487983 */ /* 0x000ea80000300a00 */
[----:B------:R3:W-:Y:S04]  /*14490*/  STL.64 [R1+0x1658], R68 ;  /* 0x0016584401007387 */ /* 0x0007e80000100a00 */
[----:B-1----:R-:W4:Y:S01]  /*144a0*/  LDL.LU.64 R70, [R1+0xd28] ;  /* 0x000d280001467983 */ /* 0x002f220000300a00 */
[----:B---3--:R-:W-:-:S02]  /*144b0*/  IMAD.MOV.U32 R68, RZ, RZ, R206 ;  /* 0x000000ffff447224 */ /* 0x008fc400078e00ce */
[----:B------:R-:W-:Y:S01]  /*144c0*/  IMAD.MOV.U32 R69, RZ, RZ, R207 ;  /* 0x000000ffff457224 */ /* 0x000fe200078e00cf */
[----:B--2---:R1:W-:Y:S04]  /*144d0*/  STL.64 [R1+0x1690], R72 ;  /* 0x0016904801007387 */ /* 0x0043e80000100a00 */
[----:B------:R2:W-:Y:S04]  /*144e0*/  STL.64 [R1+0x1650], R68 ;  /* 0x0016504401007387 */ /* 0x0005e80000100a00 */
[----:B-1----:R-:W3:Y:S01]  /*144f0*/  LDL.LU.64 R72, [R1+0xd18] ;  /* 0x000d180001487983 */ /* 0x002ee20000300a00 */
[----:B--2---:R-:W-:-:S02]  /*14500*/  IMAD.MOV.U32 R68, RZ, RZ, R220 ;  /* 0x000000ffff447224 */ /* 0x004fc400078e00dc */
[----:B------:R-:W-:Y:S01]  /*14510*/  IMAD.MOV.U32 R69, RZ, RZ, R221 ;  /* 0x000000ffff457224 */ /* 0x000fe200078e00dd */
[----:B----4-:R1:W-:Y:S04]  /*14520*/  STL.64 [R1+0x16b8], R70 ;  /* 0x0016b84601007387 */ /* 0x0103e80000100a00 */
[----:B------:R2:W-:Y:S04]  /*14530*/  STL.64 [R1+0x1648], R68 ;  /* 0x0016484401007387 */ /* 0x0005e80000100a00 */
[----:B-1----:R-:W4:Y:S01]  /*14540*/  LDL.LU.64 R70, [R1+0xcf8] ;  /* 0x000cf80001467983 */ /* 0x002f220000300a00 */
[----:B--2---:R-:W-:-:S02]  /*14550*/  IMAD.MOV.U32 R68, RZ, RZ, R222 ;  /* 0x000000ffff447224 */ /* 0x004fc400078e00de */
[----:B------:R-:W-:Y:S01]  /*14560*/  IMAD.MOV.U32 R69, RZ, RZ, R223 ;  /* 0x000000ffff457224 */ /* 0x000fe200078e00df */
[----:B---3--:R1:W-:Y:S04]  /*14570*/  STL.64 [R1+0x16b0], R72 ;  /* 0x0016b04801007387 */ /* 0x0083e80000100a00 */
        /* <DEDUP_REMOVED lines=14> */
[----:B----4-:R-:W-:Y:S04]  /*14660*/  STL.64 [R1+0x16d0], R70 ;  /* 0x0016d04601007387 */ /* 0x010fe80000100a00 */
[----:B------:R1:W-:Y:S04]  /*14670*/  STL.64 [R1+0x1628], R68 ;  /* 0x0016284401007387 */ /* 0x0003e80000100a00 */
[----:B-1----:R-:W2:Y:S01]  /*14680*/  LDL.LU.64 R68, [R1+0x650] ;  /* 0x0006500001447983 */ /* 0x002ea20000300a00 */
[----:B------:R-:W-:-:S02]  /*14690*/  IMAD.MOV.U32 R70, RZ, RZ, R242 ;  /* 0x000000ffff467224 */ /* 0x000fc400078e00f2 */
[----:B------:R-:W-:Y:S01]  /*146a0*/  IMAD.MOV.U32 R71, RZ, RZ, R243 ;  /* 0x000000ffff477224 */ /* 0x000fe200078e00f3 */
[----:B---3--:R-:W-:Y:S04]  /*146b0*/  STL.64 [R1+0x16c8], R72 ;  /* 0x0016c84801007387 */ /* 0x008fe80000100a00 */
[----:B------:R1:W-:Y:S04]  /*146c0*/  STL.64 [R1+0x1620], R70 ;  /* 0x0016204601007387 */ /* 0x0003e80000100a00 */
[----:B-1----:R-:W3:Y:S04]  /*146d0*/  LDL.LU.64 R70, [R1+0x598] ;  /* 0x0005980001467983 */ /* 0x002ee80000300a00 */
[----:B--2---:R1:W-:Y:S04]  /*146e0*/  STL.64 [R1+0x16c0], R68 ;  /* 0x0016c04401007387 */ /* 0x0043e80000100a00 */
[----:B-1----:R-:W2:Y:S04]  /*146f0*/  LDL.LU.64 R68, [R1+0x590] ;  /* 0x0005900001447983 */ /* 0x002ea80000300a00 */
[----:B---3--:R1:W-:Y:S04]  /*14700*/  STL.64 [R1+0x1618], R70 ;  /* 0x0016184601007387 */ /* 0x0083e80000100a00 */
        /* <DEDUP_REMOVED lines=15> */
[----:B---3--:R-:W-:Y:S04]  /*14800*/  STL.64 [R1+0x15f8], R70 ;  /* 0x0015f84601007387 */ /* 0x008fe80000100a00 */
[----:B------:R-:W-:Y:S04]  /*14810*/  STL.64 [R1+0x15f0], R238 ;  /* 0x0015f0ee01007387 */ /* 0x000fe80000100a00 */
[----:B--2---:R-:W-:Y:S04]  /*14820*/  STL.64 [R1+0x1780], R68 ;  /* 0x0017804401007387 */ /* 0x004fe80000100a00 */
        /* <DEDUP_REMOVED lines=34> */
[----:B------:R-:W-:Y:S01]  /*14a50*/  STL [R1+0x178c], RZ ;  /* 0x00178cff01007387 */ /* 0x000fe20000100800 */
[----:B-1----:R-:W-:-:S02]  /*14a60*/  IMAD.MOV.U32 R7, RZ, RZ, 0x1 ;  /* 0x00000001ff077424 */ /* 0x002fc400078e00ff */
[----:B------:R-:W-:-:S03]  /*14a70*/  IMAD.MOV.U32 R6, RZ, RZ, -0x1 ;  /* 0xffffffffff067424 */ /* 0x000fc600078e00ff */
[----:B------:R1:W-:Y:S04]  /*14a80*/  STL [R1+0x1580], R7 ;  /* 0x0015800701007387 */ /* 0x0003e80000100800 */
[----:B------:R-:W-:Y:S04]  /*14a90*/  STL [R1+0xf30], RZ ;  /* 0x000f30ff01007387 */ /* 0x000fe80000100800 */
[----:B------:R2:W-:Y:S04]  /*14aa0*/  STL [R1+0xa98], R6 ;  /* 0x000a980601007387 */ /* 0x0005e80000100800 */
[----:B------:R3:W-:Y:S04]  /*14ab0*/  STL [R1+0xf34], RZ ;  /* 0x000f34ff01007387 */ /* 0x0007e80000100800 */
        /* <DEDUP_REMOVED lines=438> */
[----:B------:R3:W-:Y:S04]  /*16620*/  STL [R1], RZ ;  /* 0x000000ff01007387 */ /* 0x0007e80000100800 */
        /* <DEDUP_REMOVED lines=376> */
[----:B------:R3:W-:Y:S01]  /*17db0*/  STL [R1+0x894], RZ ;  /* 0x000894ff01007387 */ /* 0x0007e20000100800 */
[----:B------:R-:W-:-:S03]  /*17dc0*/  IMAD.MOV.U32 R201, RZ, RZ, 0x1f ;  /* 0x0000001fffc97424 */ /* 0x000fc600078e00ff */
[----:B------:R3:W-:Y:S04]  /*17dd0*/  STL [R1+0x898], RZ ;  /* 0x000898ff01007387 */ /* 0x0007e80000100800 */
[----:B------:R3:W-:Y:S04]  /*17de0*/  STL [R1+0x89c], RZ ;  /* 0x00089cff01007387 */ /* 0x0007e80000100800 */
[----:B------:R3:W-:Y:S04]  /*17df0*/  STL [R1+0x880], RZ ;  /* 0x000880ff01007387 */ /* 0x0007e80000100800 */
[----:B------:R3:W-:Y:S04]  /*17e00*/  STL [R1+0x884], RZ ;  /* 0x000884ff01007387 */ /* 0x0007e80000100800 */
[----:B------:R3:W-:Y:S01]  /*17e10*/  STL [R1+0x888], RZ ;  /* 0x000888ff01007387 */ /* 0x0007e20000100800 */
[----:B------:R-:W-:-:S03]  /*17e20*/  IADD3 R201, R201, c[0x0][0x180], RZ ;  /* 0x00006000c9c97a10 */ /* 0x000fc60007ffe0ff */
[----:B------:R3:W-:Y:S04]  /*17e30*/  STL [R1+0x88c], RZ ;  /* 0x00088cff01007387 */ /* 0x0007e80000100800 */
[----:B------:R3:W-:Y:S04]  /*17e40*/  STL [R1+0x870], RZ ;  /* 0x000870ff01007387 */ /* 0x0007e80000100800 */
[----:B------:R3:W-:Y:S04]  /*17e50*/  STL [R1+0x874], RZ ;  /* 0x000874ff01007387 */ /* 0x0007e80000100800 */
[----:B------:R3:W-:Y:S01]  /*17e60*/  STL [R1+0x878], RZ ;  /* 0x000878ff01007387 */ /* 0x0007e20000100800 */
[----:B------:R-:W-:-:S03]  /*17e70*/  SHF.R.S32.HI R3, RZ, 0x1f, R201 ;  /* 0x0000001fff037819 */ /* 0x000fc600000114c9 */
[----:B------:R3:W-:Y:S04]  /*17e80*/  STL [R1+0x87c], RZ ;  /* 0x00087cff01007387 */ /* 0x0007e80000100800 */
[----:B------:R3:W-:Y:S04]  /*17e90*/  STL [R1+0x860], RZ ;  /* 0x000860ff01007387 */ /* 0x0007e80000100800 */
[----:B------:R3:W-:Y:S04]  /*17ea0*/  STL [R1+0x864], RZ ;  /* 0x000864ff01007387 */ /* 0x0007e80000100800 */
[----:B------:R3:W-:Y:S01]  /*17eb0*/  STL [R1+0x868], RZ ;  /* 0x000868ff01007387 */ /* 0x0007e20000100800 */
[----:B------:R-:W-:-:S03]  /*17ec0*/  LEA.HI R3, R3, R201, RZ, 0x5 ;  /* 0x000000c903037211 */ /* 0x000fc600078f28ff */
[----:B------:R3:W-:Y:S04]  /*17ed0*/  STL [R1+0x86c], RZ ;  /* 0x00086cff01007387 */ /* 0x0007e80000100800 */
[----:B------:R3:W-:Y:S04]  /*17ee0*/  STL [R1+0x850], RZ ;  /* 0x000850ff01007387 */ /* 0x0007e80000100800 */
[----:B------:R3:W-:Y:S04]  /*17ef0*/  STL [R1+0x854], RZ ;  /* 0x000854ff01007387 */ /* 0x0007e80000100800 */
[----:B------:R3:W-:Y:S01]  /*17f00*/  STL [R1+0x858], RZ ;  /* 0x000858ff01007387 */ /* 0x0007e20000100800 */
[----:B------:R-:W-:-:S03]  /*17f10*/  SHF.R.S32.HI R3, RZ, 0x5, R3 ;  /* 0x00000005ff037819 */ /* 0x000fc60000011403 */
[----:B------:R3:W-:Y:S04]  /*17f20*/  STL [R1+0x85c], RZ ;  /* 0x00085cff01007387 */ /* 0x0007e80000100800 */
[----:B------:R3:W-:Y:S04]  /*17f30*/  STL [R1+0x840], RZ ;  /* 0x000840ff01007387 */ /* 0x0007e80000100800 */
[----:B------:R3:W-:Y:S01]  /*17f40*/  STL [R1+0x844], RZ ;  /* 0x000844ff01007387 */ /* 0x0007e20000100800 */
[----:B------:R-:W-:-:S03]  /*17f50*/  LOP3.LUT R8, R5, 0x20, RZ, 0x3c, !PT ;  /* 0x0000002005087812 */ /* 0x000fc600078e3cff */
[----:B------:R3:W-:Y:S01]  /*17f60*/  STL [R1+0x848], RZ ;  /* 0x000848ff01007387 */ /* 0x0007e20000100800 */
[----:B-1----:R-:W-:-:S03]  /*17f70*/  LOP3.LUT R7, R5, 0x40, RZ, 0x3c, !PT ;  /* 0x0000004005077812 */ /* 0x002fc600078e3cff */
[----:B------:R3:W-:Y:S01]  /*17f80*/  STL [R1+0x84c], RZ ;  /* 0x00084cff01007387 */ /* 0x0007e20000100800 */
[----:B--2---:R-:W-:-:S03]  /*17f90*/  LOP3.LUT R6, R5, 0x60, RZ, 0x3c, !PT ;  /* 0x0000006005067812 */ /* 0x004fc600078e3cff */
[----:B------:R3:W-:Y:S01]  /*17fa0*/  STL [R1+0x830], RZ ;  /* 0x000830ff01007387 */ /* 0x0007e20000100800 */
[----:B------:R-:W-:-:S03]  /*17fb0*/  IADD3 R5, R3, -0x2, RZ ;  /* 0xfffffffe03057810 */ /* 0x000fc60007ffe0ff */
[----:B------:R3:W-:Y:S01]  /*17fc0*/  STL [R1+0x834], RZ ;  /* 0x000834ff01007387 */ /* 0x0007e20000100800 */
[----:B------:R-:W-:-:S03]  /*17fd0*/  LOP3.LUT R3, R4, 0x40, RZ, 0x3c, !PT ;  /* 0x0000004004037812 */ /* 0x000fc600078e3cff */
[----:B------:R3:W-:Y:S04]  /*17fe0*/  STL [R1+0x838], RZ ;  /* 0x000838ff01007387 */ /* 0x0007e80000100800 */
[----:B------:R3:W-:Y:S04]  /*17ff0*/  STL [R1+0x83c], RZ ;  /* 0x00083cff01007387 */ /* 0x0007e80000100800 */
[----:B------:R3:W-:Y:S04]  /*18000*/  STL [R1+0x7f0], RZ ;  /* 0x0007f0ff01007387 */ /* 0x0007e80000100800 */
[----:B------:R3:W-:Y:S04]  /*18010*/  STL [R1+0x7f4], RZ ;  /* 0x0007f4ff01007387 */ /* 0x0007e80000100800 */
[----:B------:R3:W-:Y:S04]  /*18020*/  STL [R1+0x7f8], RZ ;  /* 0x0007f8ff01007387 */ /* 0x0007e80000100800 */
[----:B------:R3:W-:Y:S04]  /*18030*/  STL [R1+0x7fc], RZ ;  /* 0x0007fcff01007387 */ /* 0x0007e80000100800 */
[----:B------:R3:W-:Y:S01]  /*18040*/  STL [R1+0x1bb8], R3 ;  /* 0x001bb80301007387 */ /* 0x0007e20000100800 */
[----:B------:R-:W-:-:S04]  /*18050*/  IMAD.MOV.U32 R243, RZ, RZ, c[0x0][0x188] ;  /* 0x00006200fff37624 */ /* 0x000fc800078e00ff */
[----:B------:R-:W-:Y:S01]  /*18060*/  IMAD.SHL.U32 R243, R243, 0x20, RZ ;  /* 0x00000020f3f37824 */ /* 0x000fe200078e00ff */
[----:B------:R-:W-:-:S04]  /*18070*/  SHF.R.S32.HI R2, RZ, 0x1f, R252 ;  /* 0x0000001fff027819 */ /* 0x000fc800000114fc */
[----:B------:R-:W-:Y:S01]  /*18080*/  SHF.R.S32.HI R0, RZ, 0x1f, R243 ;  /* 0x0000001fff007819 */ /* 0x000fe200000114f3 */
[----:B------:R-:W-:Y:S01]  /*18090*/  CS2R R248, SRZ ;  /* 0x0000000000f87805 */ /* 0x000fe2000001ff00 */
[----:B------:R-:W-:Y:S01]  /*180a0*/  SHF.L.U64.HI R2, R252, 0x2, R2 ;  /* 0x00000002fc027819 */ /* 0x000fe20000010202 */
[----:B------:R-:W-:Y:S01]  /*180b0*/  CS2R R250, SRZ ;  /* 0x0000000000fa7805 */ /* 0x000fe2000001ff00 */
[----:B------:R-:W-:Y:S01]  /*180c0*/  SHF.L.U64.HI R0, R243, 0x2, R0 ;  /* 0x00000002f3007819 */ /* 0x000fe20000010200 */
[----:B------:R-:W-:Y:S01]  /*180d0*/  CS2R R244, SRZ ;  /* 0x0000000000f47805 */ /* 0x000fe2000001ff00 */
        /* <DEDUP_REMOVED lines=84> */
[----:B---3--:R-:W-:-:S02]  /*18620*/  CS2R R242, SRZ ;  /* 0x0000000000f27805 */ /* 0x008fc4000001ff00 */
.L_x_1:
[----:B--2---:R-:W2:Y:S01]  /*18630*/  LDL.LU R3, [R1+0xa98] ;  /* 0x000a980001037983 */ /* 0x004ea20000300800 */
[----:B------:R-:W-:-:S04]  /*18640*/  DEPBAR.LE SB0, 0x2 ;  /* 0x000080800000791a */ /* 0x000fc80000000000 */
[----:B------:R-:W3:Y:S04]  /*18650*/  LDL R4, [R1+0x1ba0] ;  /* 0x001ba00001047983 */ /* 0x000ee80000100800 */
[----:B-----5:R-:W-:Y:S04]  /*18660*/  STL.64 [R1+0x2668], R214 ;  /* 0x002668d601007387 */ /* 0x020fe80000100a00 */
        /* <DEDUP_REMOVED lines=8> */
[----:B------:R-:W1:Y:S04]  /*186f0*/  S2R R7, SR_TID.X ;  /* 0x0000000000077919 */ /* 0x000e680000002100 */
[----:B------:R-:W-:Y:S04]  /*18700*/  STL.64 [R1+0x2620], R168 ;  /* 0x002620a801007387 */ /* 0x000fe80000100a00 */
[----:B------:R-:W-:Y:S04]  /*18710*/  STL.64 [R1+0x2618], R174 ;  /* 0x002618ae01007387 */ /* 0x000fe80000100a00 */
[----:B------:R-:W-:Y:S04]  /*18720*/  STL.64 [R1+0x2610], R172 ;  /* 0x002610ac01007387 */ /* 0x000fe80000100a00 */
[----:B------:R-:W-:Y:S04]  /*18730*/  STL.64 [R1+0x2608], R178 ;  /* 0x002608b201007387 */ /* 0x000fe80000100a00 */
[----:B------:R-:W-:Y:S04]  /*18740*/  STL.64 [R1+0x2600], R176 ;  /* 0x002600b001007387 */ /* 0x000fe80000100a00 */
[----:B------:R-:W-:Y:S01]  /*18750*/  STL.64 [R1+0x25f8], R182 ;  /* 0x0025f8b601007387 */ /* 0x000fe20000100a00 */
[----:B-1----:R-:W-:-:S02]  /*18760*/  LOP3.LUT R6, R7, 0x1c, RZ, 0xc0, !PT ;  /* 0x0000001c07067812 */ /* 0x002fc400078ec0ff */
[C---:B------:R-:W-:Y:S01]  /*18770*/  LOP3.LUT R5, R7.reuse, 0x3, RZ, 0xc0, !PT ;  /* 0x0000000307057812 */ /* 0x040fe200078ec0ff */
[----:B------:R-:W-:Y:S01]  /*18780*/  STL.64 [R1+0x25f0], R180 ;  /* 0x0025f0b401007387 */ /* 0x000fe20000100a00 */
[C---:B------:R-:W-:Y:S02]  /*18790*/  LOP3.LUT R8, R7.reuse, 0x1c, RZ, 0xc0, !PT ;  /* 0x0000001c07087812 */ /* 0x040fe400078ec0ff */
[----:B------:R-:W-:Y:S01]  /*187a0*/  LOP3.LUT R7, R7, 0x3, RZ, 0xc0, !PT ;  /* 0x0000000307077812 */ /* 0x000fe200078ec0ff */
[----:B------:R-:W-:Y:S01]  /*187b0*/  STL.64 [R1+0x25e8], R186 ;  /* 0x0025e8ba01007387 */ /* 0x000fe20000100a00 */
[----:B------:R-:W-:-:S03]  /*187c0*/  IMAD R5, R5, 0x420, R6 ;  /* 0x0000042005057824 */ /* 0x000fc600078e0206 */
[----:B------:R-:W-:Y:S01]  /*187d0*/  STL.64 [R1+0x25e0], R184 ;  /* 0x0025e0b801007387 */ /* 0x000fe20000100a00 */
[----:B------:R-:W-:Y:S01]  /*187e0*/  IMAD R7, R7, 0x420, R8 ;  /* 0x0000042007077824 */ /* 0x000fe200078e0208 */
[----:B------:R-:W-:Y:S02]  /*187f0*/  LOP3.LUT R5, R5, 0x20, RZ, 0x3c, !PT ;  /* 0x0000002005057812 */ /* 0x000fe400078e3cff */
        /* <DEDUP_REMOVED lines=14> */
[----:B------:R-:W-:Y:S04]  /*188e0*/  STL [R1+0x2568], R243 ;  /* 0x002568f301007387 */ /* 0x000fe80000100800 */
[----:B------:R1:W-:Y:S04]  /*188f0*/  STL [R1+0x1e40], R0 ;  /* 0x001e400001007387 */ /* 0x0003e80000100800 */
[----:B------:R-:W-:Y:S01]  /*18900*/  STL [R1+0x1e38], R2 ;  /* 0x001e380201007387 */ /* 0x000fe20000100800 */
[----:B--2---:R-:W-:-:S03]  /*18910*/  IADD3 R3, R3, 0x1, RZ ;  /* 0x0000000103037810 */ /* 0x004fc60007ffe0ff */
[----:B------:R-:W-:Y:S01]  /*18920*/  BAR.SYNC.DEFER_BLOCKING 0x0 ;  /* 0x0000000000007b1d */ /* 0x000fe20000010000 */
[----:B------:R-:W-:-:S04]  /*18930*/  ISETP.GT.AND P2, PT, R3, 0x1, PT ;  /* 0x000000010300780c */ /* 0x000fc80003f44270 */
[----:B-1----:R-:W-:-:S05]  /*18940*/  SEL R0, R3, RZ, !P2 ;  /* 0x000000ff03007207 */ /* 0x002fca0005000000 */
[C---:B---3--:R-:W-:Y:S01]  /*18950*/  IMAD R3, R0.reuse, 0x10000, R4 ;  /* 0x0001000000037824 */ /* 0x048fe200078e0204 */
[----:B------:R-:W-:Y:S01]  /*18960*/  STL [R1+0xa98], R0 ;  /* 0x000a980001007387 */ /* 0x000fe20000100800 */
[C---:B------:R-:W-:Y:S02]  /*18970*/  IMAD R243, R0.reuse, 0x8000, R7 ;  /* 0x0000800000f37824 */ /* 0x040fe400078e0207 */
[----:B------:R-:W-:-:S03]  /*18980*/  IMAD R252, R0, 0x8000, R5 ;  /* 0x0000800000fc7824 */ /* 0x000fc600078e0205 */
[----:B------:R-:W-:Y:S04]  /*18990*/  STL [R1+0xa94], R243 ;  /* 0x000a94f301007387 */ /* 0x000fe80000100800 */
[----:B------:R-:W2:Y:S04]  /*189a0*/  LDL.LU.64 R168, [R1+0xf30] ;  /* 0x000f300001a87983 */ /* 0x000ea80000300a00 */
[----:B------:R-:W1:Y:S04]  /*189b0*/  LDSM.16.M88.4 R64, [R3] ;  /* 0x000000000340783b */ /* 0x000e680000000200 */
[----:B------:R-:W3:Y:S04]  /*189c0*/  LDSM.16.M88.4 R60, [R3+0x1000] ;  /* 0x00100000033c783b */ /* 0x000ee80000000200 */
[----:B------:R-:W4:Y:S04]  /*189d0*/  LDSM.16.M88.4 R4, [R3+0x2000] ;  /* 0x002000000304783b */ /* 0x000f280000000200 */
[----:B------:R-:W1:Y:S04]  /*189e0*/  LDSM.16.M88.4 R8, [R3+0x3000] ;  /* 0x003000000308783b */ /* 0x000e680000000200 */
        /* <DEDUP_REMOVED lines=10> */
[----:B------:R-:W3:Y:S04]  /*18a90*/  LDSM.16.M88.4 R16, [R3+0xe000] ;  /* 0x00e000000310783b */ /* 0x000ee80000000200 */
[----:B------:R-:W3:Y:S04]  /*18aa0*/  LDSM.16.M88.4 R12, [R3+0xf000] ;  /* 0x00f00000030c783b */ /* 0x000ee80000000200 */
[----:B------:R-:W2:Y:S04]  /*18ab0*/  LDL.LU.64 R170, [R1+0xf38] ;  /* 0x000f380001aa7983 */ /* 0x000ea80000300a00 */
[----:B------:R-:W2:Y:S04]  /*18ac0*/  LDL.LU.64 R164, [R1+0xf10] ;  /* 0x000f100001a47983 */ /* 0x000ea80000300a00 */
[----:B------:R-:W2:Y:S04]  /*18ad0*/  LDL.LU.64 R166, [R1+0xf18] ;  /* 0x000f180001a67983 */ /* 0x000ea80000300a00 */
[----:B------:R-:W2:Y:S04]  /*18ae0*/  LDL.LU.64 R160, [R1+0xf00] ;  /* 0x000f000001a07983 */ /* 0x000ea80000300a00 */
[----:B------:R-:W2:Y:S04]  /*18af0*/  LDL.LU.64 R162, [R1+0xf08] ;  /* 0x000f080001a27983 */ /* 0x000ea80000300a00 */
[----:B------:R-:W2:Y:S04]  /*18b00*/  LDL.LU.64 R172, [R1+0xee0] ;  /* 0x000ee00001ac7983 */ /* 0x000ea80000300a00 */
[----:B------:R-:W2:Y:S04]  /*18b10*/  LDL.LU.64 R174, [R1+0xee8] ;  /* 0x000ee80001ae7983 */ /* 0x000ea80000300a00 */
[----:B-1----:R-:W-:Y:S04]  /*18b20*/  STL [R1+0x2564], R66 ;  /* 0x0025644201007387 */ /* 0x002fe80000100800 */
[----:B------:R-:W-:Y:S04]  /*18b30*/  STL [R1+0x2560], R67 ;  /* 0x0025604301007387 */ /* 0x000fe80000100800 */
[----:B---3--:R-:W-:Y:S04]  /*18b40*/  STL [R1+0x255c], R62 ;  /* 0x00255c3e01007387 */ /* 0x008fe80000100800 */
[----:B------:R-:W-:Y:S04]  /*18b50*/  STL [R1+0x2558], R63 ;  /* 0x0025583f01007387 */ /* 0x000fe80000100800 */
[----:B----4-:R-:W-:Y:S04]  /*18b60*/  STL [R1+0x2554], R6 ;  /* 0x0025540601007387 */ /* 0x010fe80000100800 */
[----:B------:R-:W-:Y:S04]  /*18b70*/  STL [R1+0x2550], R7 ;  /* 0x0025500701007387 */ /* 0x000fe80000100800 */
        /* <DEDUP_REMOVED lines=26> */
[----:B------:R-:W3:Y:S04]  /*18d20*/  LDL R3, [R1+0xa98] ;  /* 0x000a980001037983 */ /* 0x000ee80000100800 */
[----:B------:R-:W1:Y:S04]  /*18d30*/  S2R R232, SR_TID.X ;  /* 0x0000000000e87919 */ /* 0x000e680000002100 */
[----:B------:R-:W-:Y:S04]  /*18d40*/  LDS R236, [R243+0x20000] ;  /* 0x02000000f3ec7984 */ /* 0x000fe80000000800 */
[----:B------:R-:W-:Y:S04]  /*18d50*/  LDS R238, [R243+0x21000] ;  /* 0x02100000f3ee7984 */ /* 0x000fe80000000800 */
[----:B------:R-:W-:Y:S04]  /*18d60*/  LDS R237, [R252+0x20000] ;  /* 0x02000000fced7984 */ /* 0x000fe80000000800 */
[----:B------:R-:W2:Y:S01]  /*18d70*/  LDS R239, [R252+0x21000] ;  /* 0x02100000fcef7984 */ /* 0x000ea20000000800 */
[----:B-1----:R-:W-:-:S02]  /*18d80*/  LOP3.LUT R177, R232, 0x1c, RZ, 0xc0, !PT ;  /* 0x0000001ce8b17812 */ /* 0x002fc400078ec0ff */
[C---:B------:R-:W-:Y:S02]  /*18d90*/  LOP3.LUT R2, R232.reuse, 0x3, RZ, 0xc0, !PT ;  /* 0x00000003e8027812 */ /* 0x040fe400078ec0ff */
[C---:B------:R-:W-:Y:S02]  /*18da0*/  LOP3.LUT R176, R232.reuse, 0x1c, RZ, 0xc0, !PT ;  /* 0x0000001ce8b07812 */ /* 0x040fe400078ec0ff */
[----:B------:R-:W-:Y:S01]  /*18db0*/  LOP3.LUT R0, R232, 0x3, RZ, 0xc0, !PT ;  /* 0x00000003e8007812 */ /* 0x000fe200078ec0ff */
[----:B------:R-:W-:-:S04]  /*18dc0*/  IMAD R2, R2, 0x420, R177 ;  /* 0x0000042002027824 */ /* 0x000fc800078e02b1 */
[----:B------:R-:W-:Y:S01]  /*18dd0*/  IMAD R0, R0, 0x420, R176 ;  /* 0x0000042000007824 */ /* 0x000fe200078e02b0 */
[----:B------:R-:W-:-:S04]  /*18de0*/  LOP3.LUT R2, R2, 0x40, RZ, 0x3c, !PT ;  /* 0x0000004002027812 */ /* 0x000fc800078e3cff */
[----:B------:R-:W-:Y:S01]  /*18df0*/  LOP3.LUT R0, R0, 0x60, RZ, 0x3c, !PT ;  /* 0x0000006000007812 */ /* 0x000fe200078e3cff */
[C---:B--2---:R-:W-:Y:S08]  /*18e00*/  HMMA.1688.F32.TF32 R168, R236.reuse, R64, R168 ;  /* 0x00000040eca8723c */ /* 0x044ff000000810a8 */
[C---:B------:R-:W-:Y:S08]  /*18e10*/  HMMA.1688.F32.TF32 R164, R236.reuse, R60, R164 ;  /* 0x0000003ceca4723c */ /* 0x040ff000000810a4 */
[----:B------:R-:W-:Y:S11]  /*18e20*/  HMMA.1688.F32.TF32 R160, R236, R4, R160 ;  /* 0x00000004eca0723c */ /* 0x000ff600000810a0 */
[----:B------:R-:W-:Y:S11]  /*18e30*/  @!UPT UIADD3 URZ, URZ, URZ, URZ ;  /* 0x0000003f3f3ff290 */ /* 0x000ff6000fffe03f */
[----:B------:R-:W-:Y:S02]  /*18e40*/  @!UPT UIADD3 URZ, URZ, URZ, URZ ;  /* 0x0000003f3f3ff290 */ /* 0x000fe4000fffe03f */
[----:B------:R-:W-:Y:S02]  /*18e50*/  IMAD.MOV.U32 R66, RZ, RZ, R160 ;  /* 0x000000ffff427224 */ /* 0x000fe400078e00a0 */
[----:B------:R-:W-:Y:S02]  /*18e60*/  IMAD.MOV.U32 R67, RZ, RZ, R161 ;  /* 0x000000ffff437224 */ /* 0x000fe400078e00a1 */
[----:B------:R-:W-:Y:S02]  /*18e70*/  IMAD.MOV.U32 R62, RZ, RZ, R163 ;  /* 0x000000ffff3e7224 */ /* 0x000fe400078e00a3 */
[C---:B---3--:R-:W-:Y:S02]  /*18e80*/  IMAD R2, R3.reuse, 0x8000, R2 ;  /* 0x0000800003027824 */ /* 0x048fe400078e0202 */
[----:B------:R-:W-:-:S03]  /*18e90*/  IMAD R0, R3, 0x8000, R0 ;  /* 0x0000800003007824 */ /* 0x000fc600078e0200 */
[----:B------:R-:W-:Y:S04]  /*18ea0*/  STL [R1+0x700], R2 ;  /* 0x0007000201007387 */ /* 0x000fe80000100800 */
[----:B------:R-:W-:Y:S04]  /*18eb0*/  STL [R1+0x704], R0 ;  /* 0x0007040001007387 */ /* 0x000fe80000100800 */
[----:B------:R-:W2:Y:S04]  /*18ec0*/  LDL.LU.64 R176, [R1+0xed0] ;  /* 0x000ed00001b07983 */ /* 0x000ea80000300a00 */
[----:B------:R-:W2:Y:S04]  /*18ed0*/  LDL.LU.64 R178, [R1+0xed8] ;  /* 0x000ed80001b27983 */ /* 0x000ea80000300a00 */
[----:B------:R1:W-:Y:S04]  /*18ee0*/  STL.64 [R1+0xe90], R168 ;  /* 0x000e90a801007387 */ /* 0x0003e80000100a00 */
[----:B------:R3:W-:Y:S01]  /*18ef0*/  STL.64 [R1+0xe98], R170 ;  /* 0x000e98aa01007387 */ /* 0x0007e20000100a00 */
[----:B------:R-:W-:Y:S03]  /*18f00*/  HMMA.1688.F32.TF32 R172, R236, R8, R172 ;  /* 0x00000008ecac723c */ /* 0x000fe600000810ac */
[----:B------:R-:W-:Y:S04]  /*18f10*/  LDS R232, [R2+0x20000] ;  /* 0x0200000002e87984 */ /* 0x000fe80000000800 */
[----:B-1----:R-:W4:Y:S04]  /*18f20*/  LDL.LU.64 R168, [R1+0xec0] ;  /* 0x000ec00001a87983 */ /* 0x002f280000300a00 */
[----:B---3--:R-:W4:Y:S04]  /*18f30*/  LDL.LU.64 R170, [R1+0xec8] ;  /* 0x000ec80001aa7983 */ /* 0x008f280000300a00 */
[----:B------:R1:W-:Y:S04]  /*18f40*/  STL.64 [R1+0xe80], R164 ;  /* 0x000e80a401007387 */ /* 0x0003e80000100a00 */
[----:B------:R3:W-:Y:S04]  /*18f50*/  STL.64 [R1+0xe88], R166 ;  /* 0x000e88a601007387 */ /* 0x0007e80000100a00 */
[----:B------:R-:W-:Y:S04]  /*18f60*/  LDS R234, [R2+0x21000] ;  /* 0x0210000002ea7984 */ /* 0x000fe80000000800 */
[----:B-1----:R-:W4:Y:S04]  /*18f70*/  LDL.LU.64 R164, [R1+0xeb0] ;  /* 0x000eb00001a47983 */ /* 0x002f280000300a00 */
[----:B---3--:R-:W3:Y:S04]  /*18f80*/  LDL.LU.64 R166, [R1+0xeb8] ;  /* 0x000eb80001a67983 */ /* 0x008ee80000300a00 */
[----:B------:R1:W-:Y:S04]  /*18f90*/  STL [R1+0xe58], R162 ;  /* 0x000e58a201007387 */ /* 0x0003e80000100800 */
[----:B------:R-:W3:Y:S04]  /*18fa0*/  LDL.LU.64 R160, [R1+0xea0] ;  /* 0x000ea00001a07983 */ /* 0x000ee80000300a00 */
[----:B------:R-:W-:Y:S04]  /*18fb0*/  LDS R233, [R0+0x20000] ;  /* 0x0200000000e97984 */ /* 0x000fe80000000800 */
[----:B-1----:R-:W3:Y:S01]  /*18fc0*/  LDL.LU.64 R162, [R1+0xea8] ;  /* 0x000ea80001a27983 */ /* 0x002ee20000300a00 */
[----:B------:R-:W-:-:S03]  /*18fd0*/  IMAD.MOV.U32 R63, RZ, RZ, R172 ;  /* 0x000000ffff3f7224 */ /* 0x000fc600078e00ac */
[----:B------:R1:W-:Y:S01]  /*18fe0*/  STL [R1+0xe24], R173 ;  /* 0x000e24ad01007387 */ /* 0x0003e20000100800 */
[----:B------:R-:W-:-:S03]  /*18ff0*/  IMAD.MOV.U32 R6, RZ, RZ, R175 ;  /* 0x000000ffff067224 */ /* 0x000fc600078e00af */
[----:B------:R1:W-:Y:S04]  /*19000*/  STL [R1+0xe28], R174 ;  /* 0x000e28ae01007387 */ /* 0x0003e80000100800 */
[----:B------:R-:W2:Y:S04]  /*19010*/  LDS R235, [R0+0x21000] ;  /* 0x0210000000eb7984 */ /* 0x000ea80000000800 */
[----:B-1----:R-:W3:Y:S04]  /*19020*/  LDL.LU.64 R172, [R1+0xe70] ;  /* 0x000e700001ac7983 */ /* 0x002ee80000300a00 */
[----:B------:R-:W3:Y:S01]  /*19030*/  LDL.LU.64 R174, [R1+0xe78] ;  /* 0x000e780001ae7983 */ /* 0x000ee20000300a00 */
[C---:B--2---:R-:W-:Y:S11]  /*19040*/  HMMA.1688.F32.TF32 R176, R236.reuse, R56, R176 ;  /* 0x00000038ecb0723c */ /* 0x044ff600000810b0 */
[----:B------:R-:W-:Y:S11]  /*19050*/  @!UPT UIADD3 URZ, URZ, URZ, URZ ;  /* 0x0000003f3f3ff290 */ /* 0x000ff6000fffe03f */
[----:B------:R-:W-:Y:S01]  /*19060*/  @!UPT UIADD3 URZ, URZ, URZ, URZ ;  /* 0x0000003f3f3ff290 */ /* 0x000fe2000fffe03f */
[----:B------:R1:W-:Y:S04]  /*19070*/  STL [R1+0xdf4], R177 ;  /* 0x000df4b101007387 */ /* 0x0003e80000100800 */
[----:B------:R2:W-:Y:S01]  /*19080*/  STL [R1+0xdf8], R178 ;  /* 0x000df8b201007387 */ /* 0x0005e20000100800 */
[----:B----4-:R-:W-:Y:S03]  /*19090*/  HMMA.1688.F32.TF32 R168, R236, R52, R168 ;  /* 0x00000034eca8723c */ /* 0x010fe600000810a8 */
[----:B------:R-:W4:Y:S04]  /*190a0*/  LDL.LU.64 R184, [R1+0xe60] ;  /* 0x000e600001b87983 */ /* 0x000f280000300a00 */
[----:B------:R-:W4:Y:S01]  /*190b0*/  LDL.LU.64 R186, [R1+0xe68] ;  /* 0x000e680001ba7983 */ /* 0x000f220000300a00 */
[----:B------:R-:W-:-:S03]  /*190c0*/  IMAD.MOV.U32 R7, RZ, RZ, R176 ;  /* 0x000000ffff077224 */ /* 0x000fc600078e00b0 */
[----:B------:R-:W4:Y:S01]  /*190d0*/  LDL.LU.64 R180, [R1+0xe40] ;  /* 0x000e400001b47983 */ /* 0x000f220000300a00 */
[----:B------:R-:W-:-:S03]  /*190e0*/  IMAD.MOV.U32 R10, RZ, RZ, R179 ;  /* 0x000000ffff0a7224 */ /* 0x000fc600078e00b3 */
[----:B------:R-:W4:Y:S08]  /*190f0*/  LDL.LU.64 R182, [R1+0xe48] ;  /* 0x000e480001b67983 */ /* 0x000f300000300a00 */
[----:B------:R2:W-:Y:S04]  /*19100*/  STL [R1+0xde4], R169 ;  /* 0x000de4a901007387 */ /* 0x0005e80000100800 */
[----:B------:R3:W-:Y:S04]  /*19110*/  STL [R1+0xde8], R170 ;  /* 0x000de8aa01007387 */ /* 0x0007e80000100800 */
[----:B-1----:R-:W4:Y:S04]  /*19120*/  LDL.LU.64 R176, [R1+0xe30] ;  /* 0x000e300001b07983 */ /* 0x002f280000300a00 */
[----:B--2---:R-:W2:Y:S01]  /*19130*/  LDL.LU.64 R178, [R1+0xe38] ;  /* 0x000e380001b27983 */ /* 0x004ea20000300a00 */
[----:B------:R-:W-:Y:S01]  /*19140*/  IMAD.MOV.U32 R11, RZ, RZ, R168 ;  /* 0x000000ffff0b7224 */ /* 0x000fe200078e00a8 */
[C---:B---3--:R-:W-:Y:S01]  /*19150*/  HMMA.1688.F32.TF32 R164, R236.reuse, R48, R164 ;  /* 0x00000030eca4723c */ /* 0x048fe200000810a4 */
[----:B------:R-:W-:Y:S01]  /*19160*/  IMAD.MOV.U32 R58, RZ, RZ, R171 ;  /* 0x000000ffff3a7224 */ /* 0x000fe200078e00ab */
[----:B------:R-:W3:Y:S04]  /*19170*/  LDL.LU.64 R168, [R1+0xe10] ;  /* 0x000e100001a87983 */ /* 0x000ee80000300a00 */
[----:B------:R-:W3:Y:S02]  /*19180*/  LDL.LU.64 R170, [R1+0xe18] ;  /* 0x000e180001aa7983 */ /* 0x000ee40000300a00 */
[----:B------:R-:W-:Y:S11]  /*19190*/  HMMA.1688.F32.TF32 R160, R236, R44, R160 ;  /* 0x0000002ceca0723c */ /* 0x000ff600000810a0 */
[----:B------:R-:W-:Y:S04]  /*191a0*/  @!UPT UIADD3 URZ, URZ, URZ, URZ ;  /* 0x0000003f3f3ff290 */ /* 0x000fe8000fffe03f */
[----:B------:R1:W-:Y:S01]  /*191b0*/  STL [R1+0xdd4], R165 ;  /* 0x000dd4a501007387 */ /* 0x0003e20000100800 */
[----:B------:R-:W-:-:S03]  /*191c0*/  IMAD.MOV.U32 R59, RZ, RZ, R164 ;  /* 0x000000ffff3b7224 */ /* 0x000fc600078e00a4 */
[----:B------:R1:W-:Y:S04]  /*191d0*/  STL.64 [R1+0xdd8], R166 ;  /* 0x000dd8a601007387 */ /* 0x0003e80000100a00 */
[----:B-1----:R-:W3:Y:S04]  /*191e0*/  LDL.LU.64 R164, [R1+0xe00] ;  /* 0x000e000001a47983 */ /* 0x002ee80000300a00 */
[----:B------:R-:W3:Y:S01]  /*191f0*/  LDL.LU.64 R166, [R1+0xe08] ;  /* 0x000e080001a67983 */ /* 0x000ee20000300a00 */
[----:B------:R-:W-:Y:S02]  /*19200*/  IMAD.MOV.U32 R38, RZ, RZ, R162 ;  /* 0x000000ffff267224 */ /* 0x000fe400078e00a2 */
[----:B------:R-:W-:Y:S01]  /*19210*/  IMAD.MOV.U32 R39, RZ, RZ, R163 ;  /* 0x000000ffff277224 */ /* 0x000fe200078e00a3 */
[----:B------:R1:W-:Y:S04]  /*19220*/  STL.64 [R1+0xdc0], R160 ;  /* 0x000dc0a001007387 */ /* 0x0003e80000100a00 */
[----:B-1----:R-:W3:Y:S04]  /*19230*/  LDL.LU.64 R160, [R1+0xd00] ;  /* 0x000d000001a07983 */ /* 0x002ee80000300a00 */
[----:B------:R-:W3:Y:S01]  /*19240*/  LDL.LU.64 R162, [R1+0xd08] ;  /* 0x000d080001a27983 */ /* 0x000ee20000300a00 */
[----:B------:R-:W-:Y:S11]  /*19250*/  HMMA.1688.F32.TF32 R172, R236, R40, R172 ;  /* 0x00000028ecac723c */ /* 0x000ff600000810ac */
[----:B------:R-:W-:Y:S11]  /*19260*/  @!UPT UIADD3 URZ, URZ, URZ, URZ ;  /* 0x0000003f3f3ff290 */ /* 0x000ff6000fffe03f */
[----:B------:R-:W-:Y:S02]  /*19270*/  @!UPT UIADD3 URZ, URZ, URZ, URZ ;  /* 0x0000003f3f3ff290 */ /* 0x000fe4000fffe03f */
[----:B------:R-:W-:Y:S02]  /*19280*/  IMAD.MOV.U32 R42, RZ, RZ, R172 ;  /* 0x000000ffff2a7224 */ /* 0x000fe400078e00ac */
[----:B------:R-:W-:Y:S02]  /*19290*/  IMAD.MOV.U32 R43, RZ, RZ, R173 ;  /* 0x000000ffff2b7224 */ /* 0x000fe400078e00ad */
[----:B------:R-:W-:Y:S01]  /*192a0*/  IMAD.MOV.U32 R46, RZ, RZ, R174 ;  /* 0x000000ffff2e7224 */ /* 0x000fe200078e00ae */
[----:B------:R-:W3:Y:S01]  /*192b0*/  LDL.LU.64 R172, [R1+0xce0] ;  /* 0x000ce00001ac7983 */ /* 0x000ee20000300a00 */
[----:B------:R-:W-:-:S03]  /*192c0*/  IMAD.MOV.U32 R54, RZ, RZ, R175 ;  /* 0x000000ffff367224 */ /* 0x000fc600078e00af */
[----:B------:R-:W3:Y:S01]  /*192d0*/  LDL.LU.64 R174, [R1+0xce8] ;  /* 0x000ce80001ae7983 */ /* 0x000ee20000300a00 */
[C---:B----4-:R-:W-:Y:S11]  /*192e0*/  HMMA.1688.F32.TF32 R184, R236.reuse, R36, R184 ;  /* 0x00000024ecb8723c */ /* 0x050ff600000810b8 */
[----:B------:R-:W-:Y:S11]  /*192f0*/  @!UPT UIADD3 URZ, URZ, URZ, URZ ;  /* 0x0000003f3f3ff290 */ /* 0x000ff6000fffe03f */
[----:B------:R-:W-:Y:S02]  /*19300*/  @!UPT UIADD3 URZ, URZ, URZ, URZ ;  /* 0x0000003f3f3ff290 */ /* 0x000fe4000fffe03f */
[----:B------:R-:W-:Y:S02]  /*19310*/  IMAD.MOV.U32 R55, RZ, RZ, R184 ;  /* 0x000000ffff377224 */ /* 0x000fe400078e00b8 */
[----:B------:R-:W-:Y:S02]  /*19320*/  IMAD.MOV.U32 R47, RZ, RZ, R185 ;  /* 0x000000ffff2f7224 */ /* 0x000fe400078e00b9 */
[----:B------:R-:W-:Y:S02]  /*19330*/  IMAD.MOV.U32 R50, RZ, RZ, R186 ;  /* 0x000000ffff327224 */ /* 0x000fe400078e00ba */
[----:B------:R-:W-:Y:S02]  /*19340*/  IMAD.MOV.U32 R51, RZ, RZ, R187 ;  /* 0x000000ffff337224 */ /* 0x000fe400078e00bb */
[C---:B------:R-:W-:Y:S08]  /*19350*/  HMMA.1688.F32.TF32 R184, R236.reuse, R32, R180 ;  /* 0x00000020ecb8723c */ /* 0x040ff000000810b4 */
[C---:B--2---:R-:W-:Y:S08]  /*19360*/  HMMA.1688.F32.TF32 R180, R236.reuse, R28, R176 ;  /* 0x0000001cecb4723c */ /* 0x044ff000000810b0 */
[C---:B---3--:R-:W-:Y:S07]  /*19370*/  HMMA.1688.F32.TF32 R176, R236.reuse, R24, R168 ;  /* 0x00000018ecb0723c */ /* 0x048fee00000810a8 */
[----:B------:R-:W-:Y:S04]  /*19380*/  STL.64 [R1+0xd90], R184 ;  /* 0x000d90b801007387 */ /* 0x000fe80000100a00 */
[----:B------:R-:W-:Y:S04]  /*19390*/  STL.64 [R1+0xd98], R186 ;  /* 0x000d98ba01007387 */ /* 0x000fe80000100a00 */
[----:B------:R-:W2:Y:S04]  /*193a0*/  LDL.LU.64 R168, [R1+0xcd0] ;  /* 0x000cd00001a87983 */ /* 0x000ea80000300a00 */
[----:B------:R-:W-:Y:S04]  /*193b0*/  STL.64 [R1+0xd80], R180 ;  /* 0x000d80b401007387 */ /* 0x000fe80000100a00 */
[----:B------:R-:W-:Y:S04]  /*193c0*/  STL.64 [R1+0xd88], R182 ;  /* 0x000d88b601007387 */ /* 0x000fe80000100a00 */
[----:B------:R-:W2:Y:S04]  /*193d0*/  LDL.LU.64 R170, [R1+0xcd8] ;  /* 0x000cd80001aa7983 */ /* 0x000ea80000300a00 */
[----:B------:R-:W-:Y:S04]  /*193e0*/  STL.64 [R1+0xd70], R176 ;  /* 0x000d70b001007387 */ /* 0x000fe80000100a00 */
[----:B------:R1:W-:Y:S02]  /*193f0*/  STL.64 [R1+0xd78], R178 ;  /* 0x000d78b201007387 */ /* 0x0003e40000100a00 */
[C---:B-1----:R-:W-:Y:S02]  /*19400*/  HMMA.1688.F32.TF32 R176, R236.reuse, R20, R164 ;  /* 0x00000014ecb0723c */ /* 0x042fe400000810a4 */
[----:B------:R-:W3:Y:S04]  /*19410*/  LDL.LU.64 R164, [R1+0xcc0] ;  /* 0x000cc00001a47983 */ /* 0x000ee80000300a00 */
[----:B------:R-:W3:Y:S11]  /*19420*/  LDL.LU.64 R166, [R1+0xcc8] ;  /* 0x000cc80001a67983 */ /* 0x000ef60000300a00 */
[----:B------:R-:W-:Y:S06]  /*19430*/  @!UPT UIADD3 URZ, URZ, URZ, URZ ;  /* 0x0000003f3f3ff290 */ /* 0x000fec000fffe03f */
[----:B------:R-:W-:Y:S04]  /*19440*/  STL.64 [R1+0xd60], R176 ;  /* 0x000d60b001007387 */ /* 0x000fe80000100a00 */
[----:B------:R1:W-:Y:S02]  /*19450*/  STL.64 [R1+0xd68], R178 ;  /* 0x000d68b201007387 */ /* 0x0003e40000100a00 */
[C---:B-1----:R-:W-:Y:S02]  /*19460*/  HMMA.1688.F32.TF32 R176, R236.reuse, R16, R160 ;  /* 0x00000010ecb0723c */ /* 0x042fe400000810a0 */
[----:B------:R-:W4:Y:S04]  /*19470*/  LDL.LU.64 R160, [R1+0xcb0] ;  /* 0x000cb00001a07983 */ /* 0x000f280000300a00 */
[----:B------:R-:W4:Y:S02]  /*19480*/  LDL.LU.64 R162, [R1+0xcb8] ;  /* 0x000cb80001a27983 */ /* 0x000f240000300a00 */
[----:B------:R-:W-:Y:S02]  /*19490*/  HMMA.1688.F32.TF32 R172, R236, R12, R172 ;  /* 0x0000000cecac723c */ /* 0x000fe400000810ac */
[----:B------:R-:W-:Y:S04]  /*194a0*/  LDS R236, [R243+0x20080] ;  /* 0x02008000f3ec7984 */ /* 0x000fe80000000800 */
[----:B------:R-:W-:Y:S04]  /*194b0*/  LDS R238, [R243+0x21080] ;  /* 0x02108000f3ee7984 */ /* 0x000fe80000000800 */
[----:B------:R-:W-:Y:S04]  /*194c0*/  LDS R237, [R252+0x20080] ;  /* 0x02008000fced7984 */ /* 0x000fe80000000800 */
[----:B------:R-:W1:Y:S10]  /*194d0*/  LDS R239, [R252+0x21080] ;  /* 0x02108000fcef7984 */ /* 0x000e740000000800 */
[----:B------:R-:W-:-:S02]  /*194e0*/  IMAD.MOV.U32 R14, RZ, RZ, R172 ;  /* 0x000000ffff0e7224 */ /* 0x000fc400078e00ac */
[----:B------:R-:W-:Y:S02]  /*194f0*/  IMAD.MOV.U32 R15, RZ, RZ, R173 ;  /* 0x000000ffff0f7224 */ /* 0x000fe400078e00ad */
[----:B------:R-:W-:Y:S02]  /*19500*/  IMAD.MOV.U32 R18, RZ, RZ, R174 ;  /* 0x000000ffff127224 */ /* 0x000fe400078e00ae */
[----:B------:R-:W-:Y:S01]  /*19510*/  IMAD.MOV.U32 R19, RZ, RZ, R175 ;  /* 0x000000ffff137224 */ /* 0x000fe200078e00af */
[----:B------:R-:W-:Y:S04]  /*19520*/  STL.64 [R1+0xd50], R176 ;  /* 0x000d50b001007387 */ /* 0x000fe80000100a00 */
[----:B------:R-:W-:Y:S04]  /*19530*/  STL.64 [R1+0xd58], R178 ;  /* 0x000d58b201007387 */ /* 0x000fe80000100a00 */
[----:B------:R-:W-:Y:S04]  /*19540*/  STL [R1+0x24f4], R19 ;  /* 0x0024f41301007387 */ /* 0x000fe80000100800 */
[----:B------:R-:W-:Y:S04]  /*19550*/  STL [R1+0x24f0], R18 ;  /* 0x0024f01201007387 */ /* 0x000fe80000100800 */
[----:B------:R-:W-:Y:S04]  /*19560*/  STL [R1+0x24ec], R15 ;  /* 0x0024ec0f01007387 */ /* 0x000fe80000100800 */
[----:B------:R-:W-:Y:S01]  /*19570*/  STL [R1+0x24e8], R14 ;  /* 0x0024e80e01007387 */ /* 0x000fe20000100800 */
[C---:B--2---:R-:W-:Y:S08]  /*19580*/  HMMA.1688.F32.TF32 R172, R232.reuse, R64, R168 ;  /* 0x00000040e8ac723c */ /* 0x044ff000000810a8 */
[C---:B---3--:R-:W-:Y:S01]  /*19590*/  HMMA.1688.F32.TF32 R168, R232.reuse, R60, R164 ;  /* 0x0000003ce8a8723c */ /* 0x048fe200000810a4 */
[----:B------:R-:W2:Y:S11]  /*195a0*/  LDL.LU.64 R164, [R1+0xca0] ;  /* 0x000ca00001a47983 */ /* 0x000eb60000300a00 */
[----:B------:R-:W-:Y:S03]  /*195b0*/  @!UPT UIADD3 URZ, URZ, URZ, URZ ;  /* 0x0000003f3f3ff290 */ /* 0x000fe6000fffe03f */
[----:B------:R-:W-:Y:S04]  /*195c0*/  STL.64 [R1+0x1470], R172 ;  /* 0x001470ac01007387 */ /* 0x000fe80000100a00 */
[----:B------:R-:W-:Y:S04]  /*195d0*/  STL.64 [R1+0x1478], R174 ;  /* 0x001478ae01007387 */ /* 0x000fe80000100a00 */
[----:B------:R-:W2:Y:S04]  /*195e0*/  LDL.LU.64 R166, [R1+0xca8] ;  /* 0x000ca80001a67983 */ /* 0x000ea80000300a00 */
[----:B------:R-:W-:Y:S04]  /*195f0*/  STL.64 [R1+0x1460], R168 ;  /* 0x001460a801007387 */ /* 0x000fe80000100a00 */
[----:B------:R4:W-:Y:S02]  /*19600*/  STL.64 [R1+0x1468], R170 ;  /* 0x001468aa01007387 */ /* 0x0009e40000100a00 */
[C---:B----4-:R-:W-:Y:S02]  /*19610*/  HMMA.1688.F32.TF32 R168, R232.reuse, R4, R160 ;  /* 0x00000004e8a8723c */ /* 0x050fe400000810a0 */
[----:B------:R-:W3:Y:S04]  /*19620*/  LDL.LU.64 R160, [R1+0xc90] ;  /* 0x000c900001a07983 */ /* 0x000ee80000300a00 */
[----:B------:R-:W3:Y:S11]  /*19630*/  LDL.LU.64 R162, [R1+0xc98] ;  /* 0x000c980001a27983 */ /* 0x000ef60000300a00 */
[----:B------:R-:W-:Y:S06]  /*19640*/  @!UPT UIADD3 URZ, URZ, URZ, URZ ;  /* 0x0000003f3f3ff290 */ /* 0x000fec000fffe03f */
[----:B------:R4:W-:Y:S04]  /*19650*/  STL.64 [R1+0x1450], R168 ;  /* 0x001450a801007387 */ /* 0x0009e80000100a00 */
[----:B------:R1:W-:Y:S04]  /*19660*/  STL.64 [R1+0x1458], R170 ;  /* 0x001458aa01007387 */ /* 0x0003e80000100a00 */
[----:B------:R-:W3:Y:S04]  /*19670*/  LDL.LU.64 R200, [R1+0xc80] ;  /* 0x000c800001c87983 */ /* 0x000ee80000300a00 */
        /* <DEDUP_REMOVED lines=15> */
[----:B----4-:R-:W4:Y:S04]  /*19770*/  LDL.LU.64 R168, [R1+0xc00] ;  /* 0x000c000001a87983 */ /* 0x010f280000300a00 */
[----:B-1----:R-:W4:Y:S01]  /*19780*/  LDL.LU.64 R170, [R1+0xc08] ;  /* 0x000c080001aa7983 */ /* 0x002f220000300a00 */
[C---:B--2---:R-:W-:Y:S03]  /*19790*/  HMMA.1688.F32.TF32 R204, R232.reuse, R8, R164 ;  /* 0x00000008e8cc723c */ /* 0x044fe600000810a4 */
[----:B------:R-:W2:Y:S04]  /*197a0*/  LDL.LU.64 R164, [R1+0xbf0] ;  /* 0x000bf00001a47983 */ /* 0x000ea80000300a00 */
[----:B------:R-:W2:Y:S11]  /*197b0*/  LDL.LU.64 R166, [R1+0xbf8] ;  /* 0x000bf80001a67983 */ /* 0x000eb60000300a00 */
[----:B------:R-:W-:Y:S05]  /*197c0*/  @!UPT UIADD3 URZ, URZ, URZ, URZ ;  /* 0x0000003f3f3ff290 */ /* 0x000fea000fffe03f */
[----:B------:R-:W-:Y:S04]  /*197d0*/  STL.64 [R1+0x1440], R204 ;  /* 0x001440cc01007387 */ /* 0x000fe80000100a00 */
[----:B------:R3:W-:Y:S02]  /*197e0*/  STL.64 [R1+0x1448], R206 ;  /* 0x001448ce01007387 */ /* 0x0007e40000100a00 */
[C---:B---3--:R-:W-:Y:S02]  /*197f0*/  HMMA.1688.F32.TF32 R204, R232.reuse, R56, R160 ;  /* 0x00000038e8cc723c */ /* 0x048fe400000810a0 */
[----:B------:R-:W3:Y:S04]  /*19800*/  LDL.LU.64 R160, [R1+0xbe0] ;  /* 0x000be00001a07983 */ /* 0x000ee80000300a00 */
[----:B------:R-:W3:Y:S11]  /*19810*/  LDL.LU.64 R162, [R1+0xbe8] ;  /* 0x000be80001a27983 */ /* 0x000ef60000300a00 */
[----:B------:R-:W-:Y:S06]  /*19820*/  @!UPT UIADD3 URZ, URZ, URZ, URZ ;  /* 0x0000003f3f3ff290 */ /* 0x000fec000fffe03f */
[----:B------:R-:W-:Y:S04]  /*19830*/  STL.64 [R1+0x1430], R204 ;  /* 0x001430cc01007387 */ /* 0x000fe80000100a00 */
[----:B------:R1:W-:Y:S02]  /*19840*/  STL.64 [R1+0x1438], R206 ;  /* 0x001438ce01007387 */ /* 0x0003e40000100a00 */
[C---:B-1----:R-:W-:Y:S08]  /*19850*/  HMMA.1688.F32.TF32 R204, R232.reuse, R52, R200 ;  /* 0x00000034e8cc723c */ /* 0x042ff000000810c8 */
[C---:B------:R-:W-:Y:S08]  /*19860*/  HMMA.1688.F32.TF32 R200, R232.reuse, R48, R196 ;  /* 0x00000030e8c8723c */ /* 0x040ff000000810c4 */
[C---:B------:R-:W-:Y:S08]  /*19870*/  HMMA.1688.F32.TF32 R196, R232.reuse, R44, R192 ;  /* 0x0000002ce8c4723c */ /* 0x040ff000000810c0 */
[C---:B------:R-:W-:Y:S08]  /*19880*/  HMMA.1688.F32.TF32 R192, R232.reuse, R40, R188 ;  /* 0x00000028e8c0723c */ /* 0x040ff000000810bc */
[C---:B------:R-:W-:Y:S01]  /*19890*/  HMMA.1688.F32.TF32 R188, R232.reuse, R36, R172 ;  /* 0x00000024e8bc723c */ /* 0x040fe200000810ac */
[----:B------:R-:W-:Y:S04]  /*198a0*/  STL.64 [R1+0x1420], R204 ;  /* 0x001420cc01007387 */ /* 0x000fe80000100a00 */
[----:B------:R-:W-:Y:S04]  /*198b0*/  STL.64 [R1+0x1428], R206 ;  /* 0x001428ce01007387 */ /* 0x000fe80000100a00 */
[----:B------:R-:W-:Y:S04]  /*198c0*/  STL.64 [R1+0x1410], R200 ;  /* 0x001410c801007387 */ /* 0x000fe80000100a00 */
[----:B------:R-:W-:Y:S04]  /*198d0*/  STL.64 [R1+0x1418], R202 ;  /* 0x001418ca01007387 */ /* 0x000fe80000100a00 */
[----:B------:R-:W-:Y:S04]  /*198e0*/  STL.64 [R1+0x1400], R196 ;  /* 0x001400c401007387 */ /* 0x000fe80000100a00 */
[----:B------:R-:W-:Y:S04]  /*198f0*/  STL.64 [R1+0x1408], R198 ;  /* 0x001408c601007387 */ /* 0x000fe80000100a00 */
[----:B------:R-:W3:Y:S04]  /*19900*/  LDL.LU.64 R172, [R1+0xbd0] ;  /* 0x000bd00001ac7983 */ /* 0x000ee80000300a00 */
[----:B------:R-:W-:Y:S04]  /*19910*/  STL.64 [R1+0x13f0], R192 ;  /* 0x0013f0c001007387 */ /* 0x000fe80000100a00 */
[----:B------:R-:W-:Y:S04]  /*19920*/  STL.64 [R1+0x13f8], R194 ;  /* 0x0013f8c201007387 */ /* 0x000fe80000100a00 */
[----:B------:R-:W3:Y:S04]  /*19930*/  LDL.LU.64 R174, [R1+0xbd8] ;  /* 0x000bd80001ae7983 */ /* 0x000ee80000300a00 */
[----:B------:R-:W-:Y:S04]  /*19940*/  STL.64 [R1+0x13e0], R188 ;  /* 0x0013e0bc01007387 */ /* 0x000fe80000100a00 */
[----:B------:R1:W-:Y:S02]  /*19950*/  STL.64 [R1+0x13e8], R190 ;  /* 0x0013e8be01007387 */ /* 0x0003e40000100a00 */
[C---:B-1----:R-:W-:Y:S08]  /*19960*/  HMMA.1688.F32.TF32 R188, R232.reuse, R32, R184 ;  /* 0x00000020e8bc723c */ /* 0x042ff000000810b8 */
[C---:B------:R-:W-:Y:S08]  /*19970*/  HMMA.1688.F32.TF32 R184, R232.reuse, R28, R180 ;  /* 0x0000001ce8b8723c */ /* 0x040ff000000810b4 */
[C---:B------:R-:W-:Y:S08]  /*19980*/  HMMA.1688.F32.TF32 R180, R232.reuse, R24, R176 ;  /* 0x00000018e8b4723c */ /* 0x040ff000000810b0 */
[C---:B----4-:R-:W-:Y:S01]  /*19990*/  HMMA.1688.F32.TF32 R176, R232.reuse, R20, R168 ;  /* 0x00000014e8b0723c */ /* 0x050fe200000810a8 */
[----:B------:R-:W-:Y:S04]  /*199a0*/  STL.64 [R1+0x13d0], R188 ;  /* 0x0013d0bc01007387 */ /* 0x000fe80000100a00 */
[----:B------:R-:W-:Y:S04]  /*199b0*/  STL.64 [R1+0x13d8], R190 ;  /* 0x0013d8be01007387 */ /* 0x000fe80000100a00 */
[----:B------:R-:W-:Y:S04]  /*199c0*/  STL.64 [R1+0x13c0], R184 ;  /* 0x0013c0b801007387 */ /* 0x000fe80000100a00 */
[----:B------:R-:W-:Y:S04]  /*199d0*/  STL.64 [R1+0x13c8], R186 ;  /* 0x0013c8ba01007387 */ /* 0x000fe80000100a00 */
[----:B------:R-:W4:Y:S04]  /*199e0*/  LDL.LU.64 R168, [R1+0xbc0] ;  /* 0x000bc00001a87983 */ /* 0x000f280000300a00 */
[----:B------:R-:W-:Y:S04]  /*199f0*/  STL.64 [R1+0x13b0], R180 ;  /* 0x0013b0b401007387 */ /* 0x000fe80000100a00 */
[----:B------:R-:W-:Y:S04]  /*19a00*/  STL.64 [R1+0x13b8], R182 ;  /* 0x0013b8b601007387 */ /* 0x000fe80000100a00 */
[----:B------:R-:W4:Y:S04]  /*19a10*/  LDL.LU.64 R170, [R1+0xbc8] ;  /* 0x000bc80001aa7983 */ /* 0x000f280000300a00 */
[----:B------:R-:W-:Y:S04]  /*19a20*/  STL.64 [R1+0x13a0], R176 ;  /* 0x0013a0b001007387 */ /* 0x000fe80000100a00 */
[----:B------:R2:W-:Y:S02]  /*19a30*/  STL.64 [R1+0x13a8], R178 ;  /* 0x0013a8b201007387 */ /* 0x0005e40000100a00 */
[C---:B--2---:R-:W-:Y:S02]  /*19a40*/  HMMA.1688.F32.TF32 R176, R232.reuse, R16, R164 ;  /* 0x00000010e8b0723c */ /* 0x044fe400000810a4 */
[----:B------:R-:W2:Y:S04]  /*19a50*/  LDL.LU.64 R164, [R1+0xbb0] ;  /* 0x000bb00001a47983 */ /* 0x000ea80000300a00 */
[----:B------:R-:W2:Y:S11]  /*19a60*/  LDL.LU.64 R166, [R1+0xbb8] ;  /* 0x000bb80001a67983 */ /* 0x000eb60000300a00 */
[----:B------:R-:W-:Y:S06]  /*19a70*/  @!UPT UIADD3 URZ, URZ, URZ, URZ ;  /* 0x0000003f3f3ff290 */ /* 0x000fec000fffe03f */
[----:B------:R-:W-:Y:S04]  /*19a80*/  STL.64 [R1+0x1390], R176 ;  /* 0x001390b001007387 */ /* 0x000fe80000100a00 */
[----:B------:R3:W-:Y:S02]  /*19a90*/  STL.64 [R1+0x1398], R178 ;  /* 0x001398b201007387 */ /* 0x0007e40000100a00 */
[----:B---3--:R-:W-:Y:S02]  /*19aa0*/  HMMA.1688.F32.TF32 R176, R232, R12, R160 ;  /* 0x0000000ce8b0723c */ /* 0x008fe400000810a0 */
[----:B------:R-:W3:Y:S04]  /*19ab0*/  LDL.LU.64 R160, [R1+0xba0] ;  /* 0x000ba00001a07983 */ /* 0x000ee80000300a00 */
[----:B------:R-:W3:Y:S04]  /*19ac0*/  LDL.LU.64 R162, [R1+0xba8] ;  /* 0x000ba80001a27983 */ /* 0x000ee80000300a00 */
[----:B------:R-:W-:Y:S04]  /*19ad0*/  LDS R232, [R2+0x20080] ;  /* 0x0200800002e87984 */ /* 0x000fe80000000800 */
[----:B------:R-:W-:Y:S04]  /*19ae0*/  LDS R234, [R2+0x21080] ;  /* 0x0210800002ea7984 */ /* 0x000fe80000000800 */
[----:B------:R-:W-:Y:S04]  /*19af0*/  LDS R233, [R0+0x20080] ;  /* 0x0200800000e97984 */ /* 0x000fe80000000800 */
[----:B------:R-:W1:Y:S04]  /*19b00*/  LDS R235, [R0+0x21080] ;  /* 0x0210800000eb7984 */ /* 0x000e680000000800 */
[----:B------:R1:W-:Y:S04]  /*19b10*/  STL.64 [R1+0x1290], R176 ;  /* 0x001290b001007387 */ /* 0x0003e80000100a00 */
[----:B------:R1:W-:Y:S01]  /*19b20*/  STL.64 [R1+0x1298], R178 ;  /* 0x001298b201007387 */ /* 0x0003e20000100a00 */
[C---:B------:R-:W-:Y:S11]  /*19b30*/  HMMA.1688.F32.TF32 R172, R236.reuse, R64, R172 ;  /* 0x00000040ecac723c */ /* 0x040ff600000810ac */
[----:B------:R-:W-:Y:S11]  /*19b40*/  @!UPT UIADD3 URZ, URZ, URZ, URZ ;  /* 0x0000003f3f3ff290 */ /* 0x000ff6000fffe03f */
[----:B------:R-:W-:Y:S02]  /*19b50*/  @!UPT UIADD3 URZ, URZ, URZ, URZ ;  /* 0x0000003f3f3ff290 */ /* 0x000fe4000fffe03f */
[----:B------:R-:W-:Y:S02]  /*19b60*/  IMAD.MOV.U32 R27, RZ, RZ, R175 ;  /* 0x000000ffff1b7224 */ /* 0x000fe400078e00af */
[----:B------:R-:W-:Y:S02]  /*19b70*/  IMAD.MOV.U32 R26, RZ, RZ, R174 ;  /* 0x000000ffff1a7224 */ /* 0x000fe400078e00ae */
[----:B------:R-:W-:Y:S02]  /*19b80*/  IMAD.MOV.U32 R23, RZ, RZ, R173 ;  /* 0x000000ffff177224 */ /* 0x000fe400078e00ad */
[----:B------:R-:W-:Y:S01]  /*19b90*/  IMAD.MOV.U32 R31, RZ, RZ, R172 ;  /* 0x000000ffff1f7224 */ /* 0x000fe200078e00ac */
[----:B------:R1:W-:Y:S04]  /*19ba0*/  STL [R1+0x2504], R27 ;  /* 0x0025041b01007387 */ /* 0x0003e80000100800 */
[----:B------:R1:W-:Y:S04]  /*19bb0*/  STL [R1+0x2500], R26 ;  /* 0x0025001a01007387 */ /* 0x0003e80000100800 */
[----:B------:R1:W-:Y:S04]  /*19bc0*/  STL [R1+0x24fc], R23 ;  /* 0x0024fc1701007387 */ /* 0x0003e80000100800 */
[----:B------:R1:W-:Y:S01]  /*19bd0*/  STL [R1+0x24f8], R31 ;  /* 0x0024f81f01007387 */ /* 0x0003e20000100800 */
[C---:B----4-:R-:W-:Y:S11]  /*19be0*/  HMMA.1688.F32.TF32 R168, R236.reuse, R60, R168 ;  /* 0x0000003ceca8723c */ /* 0x050ff600000810a8 */
        /* <DEDUP_REMOVED lines=9> */
[----:B------:R1:W-:Y:S04]  /*19c80*/  STL [R1+0x2508], R22 ;  /* 0x0025081601007387 */ /* 0x0003e80000100800 */
[----:B------:R-:W4:Y:S04]  /*19c90*/  LDL.LU.64 R204, [R1+0xb80] ;  /* 0x000b800001cc7983 */ /* 0x000f280000300a00 */
        /* <DEDUP_REMOVED lines=9> */
[----:B------:R-:W4:Y:S01]  /*19d30*/  LDL.LU.64 R184, [R1+0xb30] ;  /* 0x000b300001b87983 */ /* 0x000f220000300a00 */
[C---:B--2---:R-:W-:Y:S03]  /*19d40*/  HMMA.1688.F32.TF32 R164, R236.reuse, R4, R164 ;  /* 0x00000004eca4723c */ /* 0x044fe600000810a4 */
[----:B------:R-:W2:Y:S04]  /*19d50*/  LDL.LU.64 R186, [R1+0xb38] ;  /* 0x000b380001ba7983 */ /* 0x000ea80000300a00 */
[----:B------:R-:W2:Y:S04]  /*19d60*/  LDL.LU.64 R180, [R1+0xb20] ;  /* 0x000b200001b47983 */ /* 0x000ea80000300a00 */
[----:B------:R-:W2:Y:S04]  /*19d70*/  LDL.LU.64 R182, [R1+0xb28] ;  /* 0x000b280001b67983 */ /* 0x000ea80000300a00 */
[----:B-1----:R-:W2:Y:S04]  /*19d80*/  LDL.LU.64 R176, [R1+0xb10] ;  /* 0x000b100001b07983 */ /* 0x002ea80000300a00 */
[----:B------:R-:W2:Y:S04]  /*19d90*/  LDL.LU.64 R178, [R1+0xb18] ;  /* 0x000b180001b27983 */ /* 0x000ea80000300a00 */
[----:B------:R-:W2:Y:S04]  /*19da0*/  LDL.LU.64 R172, [R1+0xb00] ;  /* 0x000b000001ac7983 */ /* 0x000ea80000300a00 */
[----:B------:R-:W2:Y:S01]  /*19db0*/  LDL.LU.64 R174, [R1+0xb08] ;  /* 0x000b080001ae7983 */ /* 0x000ea20000300a00 */
[----:B---3--:R-:W-:Y:S03]  /*19dc0*/  HMMA.1688.F32.TF32 R160, R236, R8, R160 ;  /* 0x00000008eca0723c */ /* 0x008fe600000810a0 */
[----:B------:R-:W3:Y:S01]  /*19dd0*/  LDL.LU.64 R168, [R1+0xaf0] ;  /* 0x000af00001a87983 */ /* 0x000ee20000300a00 */
[----:B------:R-:W-:-:S02]  /*19de0*/  IMAD.MOV.U32 R19, RZ, RZ, R164 ;  /* 0x000000ffff137224 */ /* 0x000fc400078e00a4 */
[----:B------:R-:W-:Y:S01]  /*19df0*/  IMAD.MOV.U32 R18, RZ, RZ, R165 ;  /* 0x000000ffff127224 */ /* 0x000fe200078e00a5 */
[----:B------:R-:W3:Y:S01]  /*19e00*/  LDL.LU.64 R170, [R1+0xaf8] ;  /* 0x000af80001aa7983 */ /* 0x000ee20000300a00 */
[----:B------:R-:W-:Y:S02]  /*19e10*/  IMAD.MOV.U32 R15, RZ, RZ, R166 ;  /* 0x000000ffff0f7224 */ /* 0x000fe400078e00a6 */
[----:B------:R-:W-:Y:S01]  /*19e20*/  IMAD.MOV.U32 R14, RZ, RZ, R167 ;  /* 0x000000ffff0e7224 */ /* 0x000fe200078e00a7 */
[----:B------:R-:W3:Y:S04]  /*19e30*/  LDL.LU.64 R164, [R1+0xae0] ;  /* 0x000ae00001a47983 */ /* 0x000ee80000300a00 */
[----:B------:R-:W3:Y:S09]  /*19e40*/  LDL.LU.64 R166, [R1+0xae8] ;  /* 0x000ae80001a67983 */ /* 0x000ef20000300a00 */
[----:B------:R-:W-:-:S02]  /*19e50*/  IMAD.MOV.U32 R27, RZ, RZ, R160 ;  /* 0x000000ffff1b7224 */ /* 0x000fc400078e00a0 */
[----:B------:R-:W-:Y:S02]  /*19e60*/  IMAD.MOV.U32 R26, RZ, RZ, R161 ;  /* 0x000000ffff1a7224 */ /* 0x000fe400078e00a1 */
[----:B------:R-:W-:Y:S01]  /*19e70*/  IMAD.MOV.U32 R23, RZ, RZ, R162 ;  /* 0x000000ffff177224 */ /* 0x000fe200078e00a2 */
[----:B------:R-:W3:Y:S01]  /*19e80*/  LDL.LU.64 R160, [R1+0xad0] ;  /* 0x000ad00001a07983 */ /* 0x000ee20000300a00 */
[----:B------:R-:W-:-:S03]  /*19e90*/  IMAD.MOV.U32 R31, RZ, RZ, R163 ;  /* 0x000000ffff1f7224 */ /* 0x000fc600078e00a3 */
[----:B------:R-:W3:Y:S01]  /*19ea0*/  LDL.LU.64 R162, [R1+0xad8] ;  /* 0x000ad80001a27983 */ /* 0x000ee20000300a00 */
[C---:B----4-:R-:W-:Y:S08]  /*19eb0*/  HMMA.1688.F32.TF32 R200, R236.reuse, R52, R200 ;  /* 0x00000034ecc8723c */ /* 0x050ff000000810c8 */
[C---:B------:R-:W-:Y:S08]  /*19ec0*/  HMMA.1688.F32.TF32 R196, R236.reuse, R48, R196 ;  /* 0x00000030ecc4723c */ /* 0x040ff000000810c4 */
[C---:B------:R-:W-:Y:S08]  /*19ed0*/  HMMA.1688.F32.TF32 R192, R236.reuse, R44, R192 ;  /* 0x0000002cecc0723c */ /* 0x040ff000000810c0 */
[C---:B------:R-:W-:Y:S08]  /*19ee0*/  HMMA.1688.F32.TF32 R188, R236.reuse, R40, R188 ;  /* 0x00000028ecbc723c */ /* 0x040ff000000810bc */
[C---:B--2---:R-:W-:Y:S08]  /*19ef0*/  HMMA.1688.F32.TF32 R184, R236.reuse, R36, R184 ;  /* 0x00000024ecb8723c */ /* 0x044ff000000810b8 */
[C---:B------:R-:W-:Y:S08]  /*19f00*/  HMMA.1688.F32.TF32 R180, R236.reuse, R32, R180 ;  /* 0x00000020ecb4723c */ /* 0x040ff000000810b4 */
[C---:B------:R-:W-:Y:S08]  /*19f10*/  HMMA.1688.F32.TF32 R176, R236.reuse, R28, R176 ;  /* 0x0000001cecb0723c */ /* 0x040ff000000810b0 */
[C---:B------:R-:W-:Y:S01]  /*19f20*/  HMMA.1688.F32.TF32 R172, R236.reuse, R24, R172 ;  /* 0x00000018ecac723c */ /* 0x040fe200000810ac */
[----:B------:R1:W-:Y:S04]  /*19f30*/  STL.64 [R1+0xcd0], R200 ;  /* 0x000cd0c801007387 */ /* 0x0003e80000100a00 */
[----:B------:R2:W-:Y:S04]  /*19f40*/  STL.64 [R1+0xcd8], R202 ;  /* 0x000cd8ca01007387 */ /* 0x0005e80000100a00 */
[----:B------:R4:W-:Y:S01]  /*19f50*/  STL.64 [R1+0xcc0], R196 ;  /* 0x000cc0c401007387 */ /* 0x0009e20000100a00 */
[C---:B---3--:R-:W-:Y:S03]  /*19f60*/  HMMA.1688.F32.TF32 R168, R236.reuse, R20, R168 ;  /* 0x00000014eca8723c */ /* 0x048fe600000810a8 */
[----:B------:R2:W-:Y:S05]  /*19f70*/  STL.64 [R1+0xcc8], R198 ;  /* 0x000cc8c601007387 */ /* 0x0005ea0000100a00 */
[C---:B------:R-:W-:Y:S01]  /*19f80*/  HMMA.1688.F32.TF32 R164, R236.reuse, R16, R164 ;  /* 0x00000010eca4723c */ /* 0x040fe200000810a4 */
[----:B------:R1:W-:Y:S04]  /*19f90*/  STL.64 [R1+0xcb0], R192 ;  /* 0x000cb0c001007387 */ /* 0x0003e80000100a00 */
[----:B------:R1:W-:Y:S03]  /*19fa0*/  STL.64 [R1+0xcb8], R194 ;  /* 0x000cb8c201007387 */ /* 0x0003e60000100a00 */
[C---:B------:R-:W-:Y:S01]  /*19fb0*/  HMMA.1688.F32.TF32 R204, R236.reuse, R56, R204 ;  /* 0x00000038eccc723c */ /* 0x040fe200000810cc */
[----:B------:R1:W-:Y:S07]  /*19fc0*/  STL.64 [R1+0xca0], R188 ;  /* 0x000ca0bc01007387 */ /* 0x0003ee0000100a00 */
[----:B------:R-:W-:Y:S01]  /*19fd0*/  HMMA.1688.F32.TF32 R160, R236, R12, R160 ;  /* 0x0000000ceca0723c */ /* 0x000fe200000810a0 */
[----:B------:R1:W-:Y:S04]  /*19fe0*/  STL.64 [R1+0xca8], R190 ;  /* 0x000ca8be01007387 */ /* 0x0003e80000100a00 */
        /* <DEDUP_REMOVED lines=10> */
[----:B------:R-:W3:Y:S04]  /*1a090*/  LDL.LU.64 R224, [R1+0xac0] ;  /* 0x000ac00001e07983 */ /* 0x000ee80000300a00 */
[----:B------:R1:W-:Y:S04]  /*1a0a0*/  STL.64 [R1+0xc40], R164 ;  /* 0x000c40a401007387 */ /* 0x0003e80000100a00 */
[----:B------:R1:W-:Y:S04]  /*1a0b0*/  STL.64 [R1+0xc48], R166 ;  /* 0x000c48a601007387 */ /* 0x0003e80000100a00 */
[----:B------:R-:W3:Y:S04]  /*1a0c0*/  LDL.LU.64 R226, [R1+0xac8] ;  /* 0x000ac80001e27983 */ /* 0x000ee80000300a00 */
[----:B------:R1:W-:Y:S04]  /*1a0d0*/  STL.64 [R1+0xc30], R160 ;  /* 0x000c30a001007387 */ /* 0x0003e80000100a00 */
[----:B------:R1:W-:Y:S04]  /*1a0e0*/  STL.64 [R1+0xc38], R162 ;  /* 0x000c38a201007387 */ /* 0x0003e80000100a00 */
[----:B------:R-:W3:Y:S04]  /*1a0f0*/  LDL.LU.64 R220, [R1+0xab0] ;  /* 0x000ab00001dc7983 */ /* 0x000ee80000300a00 */
[----:B------:R-:W3:Y:S01]  /*1a100*/  LDL.LU.64 R222, [R1+0xab8] ;  /* 0x000ab80001de7983 */ /* 0x000ee20000300a00 */
[----:B------:R-:W-:-:S03]  /*1a110*/  IMAD.MOV.U32 R30, RZ, RZ, R204 ;  /* 0x000000ffff1e7224 */ /* 0x000fc600078e00cc */
[----:B------:R-:W3:Y:S01]  /*1a120*/  LDL.LU.64 R216, [R1+0xaa0] ;  /* 0x000aa00001d87983 */ /* 0x000ee20000300a00 */
[----:B------:R-:W-:-:S03]  /*1a130*/  IMAD.MOV.U32 R35, RZ, RZ, R205 ;  /* 0x000000ffff237224 */ /* 0x000fc600078e00cd */
[----:B------:R-:W3:Y:S01]  /*1a140*/  LDL.LU.64 R218, [R1+0xaa8] ;  /* 0x000aa80001da7983 */ /* 0x000ee20000300a00 */
[----:B------:R-:W-:-:S03]  /*1a150*/  IMAD.MOV.U32 R34, RZ, RZ, R206 ;  /* 0x000000ffff227224 */ /* 0x000fc600078e00ce */
[----:B------:R-:W3:Y:S01]  /*1a160*/  LDL.LU.64 R212, [R1+0xa80] ;  /* 0x000a800001d47983 */ /* 0x000ee20000300a00 */
[----:B------:R-:W-:-:S03]  /*1a170*/  IMAD.MOV.U32 R22, RZ, RZ, R207 ;  /* 0x000000ffff167224 */ /* 0x000fc600078e00cf */
[----:B------:R-:W3:Y:S04]  /*1a180*/  LDL.LU.64 R214, [R1+0xa88] ;  /* 0x000a880001d67983 */ /* 0x000ee80000300a00 */
[----:B------:R-:W3:Y:S04]  /*1a190*/  LDL.LU.64 R204, [R1+0xa70] ;  /* 0x000a700001cc7983 */ /* 0x000ee80000300a00 */
[----:B------:R-:W3:Y:S04]  /*1a1a0*/  LDL.LU.64 R206, [R1+0xa78] ;  /* 0x000a780001ce7983 */ /* 0x000ee80000300a00 */
[----:B-1----:R-:W3:Y:S04]  /*1a1b0*/  LDL.LU.64 R200, [R1+0xa60] ;  /* 0x000a600001c87983 */ /* 0x002ee80000300a00 */
[----:B--2---:R-:W2:Y:S04]  /*1a1c0*/  LDL.LU.64 R202, [R1+0xa68] ;  /* 0x000a680001ca7983 */ /* 0x004ea80000300a00 */
[----:B----4-:R-:W4:Y:S04]  /*1a1d0*/  LDL.LU.64 R196, [R1+0xa50] ;  /* 0x000a500001c47983 */ /* 0x010f280000300a00 */
        /* <DEDUP_REMOVED lines=19> */
[----:B------:R-:W-:Y:S04]  /*1a310*/  LDS R236, [R243+0x20100] ;  /* 0x02010000f3ec7984 */ /* 0x000fe80000000800 */
[----:B------:R-:W-:Y:S04]  /*1a320*/  LDS R238, [R243+0x21100] ;  /* 0x02110000f3ee7984 */ /* 0x000fe80000000800 */
[----:B------:R-:W-:Y:S04]  /*1a330*/  LDS R237, [R252+0x20100] ;  /* 0x02010000fced7984 */ /* 0x000fe80000000800 */
[----:B------:R-:W1:Y:S01]  /*1a340*/  LDS R239, [R252+0x21100] ;  /* 0x02110000fcef7984 */ /* 0x000e620000000800 */
[C---:B---3--:R-:W-:Y:S08]  /*1a350*/  HMMA.1688.F32.TF32 R224, R232.reuse, R64, R224 ;  /* 0x00000040e8e0723c */ /* 0x048ff000000810e0 */
[C---:B------:R-:W-:Y:S08]  /*1a360*/  HMMA.1688.F32.TF32 R220, R232.reuse, R60, R220 ;  /* 0x0000003ce8dc723c */ /* 0x040ff000000810dc */
[C---:B------:R-:W-:Y:S08]  /*1a370*/  HMMA.1688.F32.TF32 R216, R232.reuse, R4, R216 ;  /* 0x00000004e8d8723c */ /* 0x040ff000000810d8 */
[C---:B------:R-:W-:Y:S08]  /*1a380*/  HMMA.1688.F32.TF32 R212, R232.reuse, R8, R212 ;  /* 0x00000008e8d4723c */ /* 0x040ff000000810d4 */
[C---:B------:R-:W-:Y:S08]  /*1a390*/  HMMA.1688.F32.TF32 R204, R232.reuse, R56, R204 ;  /* 0x00000038e8cc723c */ /* 0x040ff000000810cc */
[C---:B--2---:R-:W-:Y:S08]  /*1a3a0*/  HMMA.1688.F32.TF32 R200, R232.reuse, R52, R200 ;  /* 0x00000034e8c8723c */ /* 0x044ff000000810c8 */
[C---:B----4-:R-:W-:Y:S08]  /*1a3b0*/  HMMA.1688.F32.TF32 R196, R232.reuse, R48, R196 ;  /* 0x00000030e8c4723c */ /* 0x050ff000000810c4 */
[C---:B------:R-:W-:Y:S01]  /*1a3c0*/  HMMA.1688.F32.TF32 R192, R232.reuse, R44, R192 ;  /* 0x0000002ce8c0723c */ /* 0x040fe200000810c0 */
[----:B------:R-:W-:Y:S07]  /*1a3d0*/  STL.64 [R1+0x1270], R224 ;  /* 0x001270e001007387 */ /* 0x000fee0000100a00 */
        /* <DEDUP_REMOVED lines=9> */
[----:B------:R-:W-:Y:S04]  /*1a470*/  STL.64 [R1+0x1258], R218 ;  /* 0x001258da01007387 */ /* 0x000fe80000100a00 */
[----:B------:R2:W-:Y:S03]  /*1a480*/  STL.64 [R1+0x1240], R212 ;  /* 0x001240d401007387 */ /* 0x0005e60000100a00 */
[C---:B------:R-:W-:Y:S01]  /*1a490*/  HMMA.1688.F32.TF32 R168, R232.reuse, R20, R168 ;  /* 0x00000014e8a8723c */ /* 0x040fe200000810a8 */
[----:B------:R3:W-:Y:S04]  /*1a4a0*/  STL.64 [R1+0x1248], R214 ;  /* 0x001248d601007387 */ /* 0x0007e80000100a00 */
[----:B------:R4:W-:Y:S03]  /*1a4b0*/  STL.64 [R1+0x1230], R204 ;  /* 0x001230cc01007387 */ /* 0x0009e60000100a00 */
[C---:B------:R-:W-:Y:S01]  /*1a4c0*/  HMMA.1688.F32.TF32 R164, R232.reuse, R16, R164 ;  /* 0x00000010e8a4723c */ /* 0x040fe200000810a4 */
[----:B------:R1:W-:Y:S04]  /*1a4d0*/  STL.64 [R1+0x1238], R206 ;  /* 0x001238ce01007387 */ /* 0x0003e80000100a00 */
[----:B------:R1:W-:Y:S03]  /*1a4e0*/  STL.64 [R1+0x1220], R200 ;  /* 0x001220c801007387 */ /* 0x0003e60000100a00 */
        /* <DEDUP_REMOVED lines=18> */
[----:B--2---:R-:W2:Y:S04]  /*1a610*/  LDL.LU.64 R212, [R1+0x9a0] ;  /* 0x0009a00001d47983 */ /* 0x004ea80000300a00 */
[----:B------:R1:W-:Y:S04]  /*1a620*/  STL.64 [R1+0x1190], R164 ;  /* 0x001190a401007387 */ /* 0x0003e80000100a00 */
[----:B------:R1:W-:Y:S04]  /*1a630*/  STL.64 [R1+0x1198], R166 ;  /* 0x001198a601007387 */ /* 0x0003e80000100a00 */
[----:B---3--:R-:W2:Y:S04]  /*1a640*/  LDL.LU.64 R214, [R1+0x9a8] ;  /* 0x0009a80001d67983 */ /* 0x008ea80000300a00 */
[----:B------:R3:W-:Y:S04]  /*1a650*/  STL.64 [R1+0x1090], R160 ;  /* 0x001090a001007387 */ /* 0x0007e80000100a00 */
[----:B------:R1:W-:Y:S04]  /*1a660*/  STL.64 [R1+0x1098], R162 ;  /* 0x001098a201007387 */ /* 0x0003e80000100a00 */
[----:B------:R-:W2:Y:S04]  /*1a670*/  LDL.LU.64 R224, [R1+0x990] ;  /* 0x0009900001e07983 */ /* 0x000ea80000300a00 */
[----:B------:R-:W2:Y:S04]  /*1a680*/  LDL.LU.64 R226, [R1+0x998] ;  /* 0x0009980001e27983 */ /* 0x000ea80000300a00 */
[----:B------:R-:W2:Y:S04]  /*1a690*/  LDL.LU.64 R220, [R1+0x980] ;  /* 0x0009800001dc7983 */ /* 0x000ea80000300a00 */
[----:B------:R-:W2:Y:S04]  /*1a6a0*/  LDL.LU.64 R222, [R1+0x988] ;  /* 0x0009880001de7983 */ /* 0x000ea80000300a00 */
[----:B------:R-:W2:Y:S04]  /*1a6b0*/  LDL.LU.64 R216, [R1+0x970] ;  /* 0x0009700001d87983 */ /* 0x000ea80000300a00 */
[----:B------:R-:W2:Y:S04]  /*1a6c0*/  LDL.LU.64 R218, [R1+0x978] ;  /* 0x0009780001da7983 */ /* 0x000ea80000300a00 */
[----:B----4-:R-:W4:Y:S04]  /*1a6d0*/  LDL.LU.64 R204, [R1+0x960] ;  /* 0x0009600001cc7983 */ /* 0x010f280000300a00 */
[----:B-1----:R-:W4:Y:S04]  /*1a6e0*/  LDL.LU.64 R206, [R1+0x968] ;  /* 0x0009680001ce7983 */ /* 0x002f280000300a00 */
        /* <DEDUP_REMOVED lines=20> */
[----:B---3--:R-:W3:Y:S04]  /*1a830*/  LDL.LU.64 R160, [R1+0x4d0] ;  /* 0x0004d00001a07983 */ /* 0x008ee80000300a00 */
[----:B------:R-:W3:Y:S04]  /*1a840*/  LDL.LU.64 R162, [R1+0x4d8] ;  /* 0x0004d80001a27983 */ /* 0x000ee80000300a00 */
[----:B------:R-:W-:Y:S04]  /*1a850*/  LDS R232, [R2+0x20100] ;  /* 0x0201000002e87984 */ /* 0x000fe80000000800 */
[----:B------:R-:W-:Y:S04]  /*1a860*/  LDS R234, [R2+0x21100] ;  /* 0x0211000002ea7984 */ /* 0x000fe80000000800 */
[----:B------:R-:W-:Y:S04]  /*1a870*/  LDS R233, [R0+0x20100] ;  /* 0x0201000000e97984 */ /* 0x000fe80000000800 */
[----:B------:R-:W1:Y:S01]  /*1a880*/  LDS R235, [R0+0x21100] ;  /* 0x0211000000eb7984 */ /* 0x000e620000000800 */
[C---:B--2---:R-:W-:Y:S08]  /*1a890*/  HMMA.1688.F32.TF32 R212, R236.reuse, R64, R212 ;  /* 0x00000040ecd4723c */ /* 0x044ff000000810d4 */
[C---:B------:R-:W-:Y:S08]  /*1a8a0*/  HMMA.1688.F32.TF32 R224, R236.reuse, R60, R224 ;  /* 0x0000003cece0723c */ /* 0x040ff000000810e0 */
[C---:B------:R-:W-:Y:S08]  /*1a8b0*/  HMMA.1688.F32.TF32 R220, R236.reuse, R4, R220 ;  /* 0x00000004ecdc723c */ /* 0x040ff000000810dc */
[C---:B------:R-:W-:Y:S08]  /*1a8c0*/  HMMA.1688.F32.TF32 R216, R236.reuse, R8, R216 ;  /* 0x00000008ecd8723c */ /* 0x040ff000000810d8 */
[C---:B----4-:R-:W-:Y:S08]  /*1a8d0*/  HMMA.1688.F32.TF32 R204, R236.reuse, R56, R204 ;  /* 0x00000038eccc723c */ /* 0x050ff000000810cc */
[C---:B------:R-:W-:Y:S08]  /*1a8e0*/  HMMA.1688.F32.TF32 R200, R236.reuse, R52, R200 ;  /* 0x00000034ecc8723c */ /* 0x040ff000000810c8 */
[C---:B------:R-:W-:Y:S01]  /*1a8f0*/  HMMA.1688.F32.TF32 R196, R236.reuse, R48, R196 ;  /* 0x00000030ecc4723c */ /* 0x040fe200000810c4 */
[----:B------:R-:W-:Y:S07]  /*1a900*/  STL.64 [R1+0xc20], R212 ;  /* 0x000c20d401007387 */ /* 0x000fee0000100a00 */
[C---:B------:R-:W-:Y:S01]  /*1a910*/  HMMA.1688.F32.TF32 R192, R236.reuse, R44, R192 ;  /* 0x0000002cecc0723c */ /* 0x040fe200000810c0 */
[----:B------:R2:W-:Y:S07]  /*1a920*/  STL.64 [R1+0xc28], R214 ;  /* 0x000c28d601007387 */ /* 0x0005ee0000100a00 */
[C---:B------:R-:W-:Y:S01]  /*1a930*/  HMMA.1688.F32.TF32 R188, R236.reuse, R40, R188 ;  /* 0x00000028ecbc723c */ /* 0x040fe200000810bc */
[----:B--2---:R-:W2:Y:S07]  /*1a940*/  LDL.LU.64 R214, [R1+0x2668] ;  /* 0x0026680001d67983 */ /* 0x004eae0000300a00 */
[C---:B------:R-:W-:Y:S01]  /*1a950*/  HMMA.1688.F32.TF32 R184, R236.reuse, R36, R184 ;  /* 0x00000024ecb8723c */ /* 0x040fe200000810b8 */
[----:B------:R-:W2:Y:S07]  /*1a960*/  LDL.LU.64 R212, [R1+0x2660] ;  /* 0x0026600001d47983 */ /* 0x000eae0000300a00 */
[C---:B------:R-:W-:Y:S01]  /*1a970*/  HMMA.1688.F32.TF32 R180, R236.reuse, R32, R180 ;  /* 0x00000020ecb4723c */ /* 0x040fe200000810b4 */
[----:B------:R-:W-:Y:S07]  /*1a980*/  STL.64 [R1+0xc10], R224 ;  /* 0x000c10e001007387 */ /* 0x000fee0000100a00 */
[C---:B------:R-:W-:Y:S01]  /*1a990*/  HMMA.1688.F32.TF32 R176, R236.reuse, R28, R176 ;  /* 0x0000001cecb0723c */ /* 0x040fe200000810b0 */
[----:B------:R-:W-:Y:S04]  /*1a9a0*/  STL.64 [R1+0xc18], R226 ;  /* 0x000c18e201007387 */ /* 0x000fe80000100a00 */
[----:B------:R-:W-:Y:S03]  /*1a9b0*/  STL.64 [R1+0xc00], R220 ;  /* 0x000c00dc01007387 */ /* 0x000fe60000100a00 */
[C---:B------:R-:W-:Y:S01]  /*1a9c0*/  HMMA.1688.F32.TF32 R172, R236.reuse, R24, R172 ;  /* 0x00000018ecac723c */ /* 0x040fe200000810ac */
[----:B------:R-:W-:Y:S04]  /*1a9d0*/  STL.64 [R1+0xc08], R222 ;  /* 0x000c08de01007387 */ /* 0x000fe80000100a00 */
[----:B------:R4:W-:Y:S03]  /*1a9e0*/  STL.64 [R1+0xbf0], R216 ;  /* 0x000bf0d801007387 */ /* 0x0009e60000100a00 */
[C---:B------:R-:W-:Y:S01]  /*1a9f0*/  HMMA.1688.F32.TF32 R168, R236.reuse, R20, R168 ;  /* 0x00000014eca8723c */ /* 0x040fe200000810a8 */
[----:B------:R1:W-:Y:S04]  /*1aa00*/  STL.64 [R1+0xbf8], R218 ;  /* 0x000bf8da01007387 */ /* 0x0003e80000100a00 */
[----:B------:R-:W-:Y:S03]  /*1aa10*/  STL.64 [R1+0xbe0], R204 ;  /* 0x000be0cc01007387 */ /* 0x000fe60000100a00 */
[C---:B------:R-:W-:Y:S01]  /*1aa20*/  HMMA.1688.F32.TF32 R164, R236.reuse, R16, R164 ;  /* 0x00000010eca4723c */ /* 0x040fe200000810a4 */
[----:B------:R-:W-:Y:S04]  /*1aa30*/  STL.64 [R1+0xbe8], R206 ;  /* 0x000be8ce01007387 */ /* 0x000fe80000100a00 */
[----:B------:R-:W-:Y:S03]  /*1aa40*/  STL.64 [R1+0xbd0], R200 ;  /* 0x000bd0c801007387 */ /* 0x000fe60000100a00 */
[----:B---3--:R-:W-:Y:S01]  /*1aa50*/  HMMA.1688.F32.TF32 R160, R236, R12, R160 ;  /* 0x0000000ceca0723c */ /* 0x008fe200000810a0 */
        /* <DEDUP_REMOVED lines=17> */
[----:B----4-:R-:W3:Y:S04]  /*1ab70*/  LDL.LU.64 R216, [R1+0x4b0] ;  /* 0x0004b00001d87983 */ /* 0x010ee80000300a00 */
[----:B------:R-:W-:Y:S04]  /*1ab80*/  STL.64 [R1+0xb10], R164 ;  /* 0x000b10a401007387 */ /* 0x000fe80000100a00 */
[----:B------:R-:W-:Y:S04]  /*1ab90*/  STL.64 [R1+0xb18], R166 ;  /* 0x000b18a601007387 */ /* 0x000fe80000100a00 */
[----:B-1----:R-:W3:Y:S04]  /*1aba0*/  LDL.LU.64 R218, [R1+0x4b8] ;  /* 0x0004b80001da7983 */ /* 0x002ee80000300a00 */
[----:B------:R1:W-:Y:S04]  /*1abb0*/  STL.64 [R1+0xae0], R160 ;  /* 0x000ae0a001007387 */ /* 0x0003e80000100a00 */
[----:B------:R4:W-:Y:S04]  /*1abc0*/  STL.64 [R1+0xae8], R162 ;  /* 0x000ae8a201007387 */ /* 0x0009e80000100a00 */
[----:B------:R-:W-:Y:S04]  /*1abd0*/  LDS R236, [R243+0x20180] ;  /* 0x02018000f3ec7984 */ /* 0x000fe80000000800 */
[----:B-1----:R-:W2:Y:S04]  /*1abe0*/  LDL.LU.64 R160, [R1+0x4a0] ;  /* 0x0004a00001a07983 */ /* 0x002ea80000300a00 */
[----:B----4-:R-:W2:Y:S04]  /*1abf0*/  LDL.LU.64 R162, [R1+0x4a8] ;  /* 0x0004a80001a27983 */ /* 0x010ea80000300a00 */
        /* <DEDUP_REMOVED lines=28> */
[----:B------:R-:W1:Y:S01]  /*1adc0*/  LDS R239, [R252+0x21180] ;  /* 0x02118000fcef7984 */ /* 0x000e620000000800 */
[C---:B---3--:R-:W-:Y:S08]  /*1add0*/  HMMA.1688.F32.TF32 R216, R232.reuse, R64, R216 ;  /* 0x00000040e8d8723c */ /* 0x048ff000000810d8 */
[C---:B--2---:R-:W-:Y:S08]  /*1ade0*/  HMMA.1688.F32.TF32 R160, R232.reuse, R60, R160 ;  /* 0x0000003ce8a0723c */ /* 0x044ff000000810a0 */
[C---:B----4-:R-:W-:Y:S07]  /*1adf0*/  HMMA.1688.F32.TF32 R224, R232.reuse, R4, R224 ;  /* 0x00000004e8e0723c */ /* 0x050fee00000810e0 */
[----:B------:R-:W-:Y:S04]  /*1ae00*/  STL.64 [R1+0x1070], R216 ;  /* 0x001070d801007387 */ /* 0x000fe80000100a00 */
[----:B------:R2:W-:Y:S04]  /*1ae10*/  STL.64 [R1+0x1078], R218 ;  /* 0x001078da01007387 */ /* 0x0005e80000100a00 */
[----:B--2---:R-:W2:Y:S04]  /*1ae20*/  LDL.LU.64 R218, [R1+0x2658] ;  /* 0x0026580001da7983 */ /* 0x004ea80000300a00 */
[----:B------:R-:W2:Y:S04]  /*1ae30*/  LDL.LU.64 R216, [R1+0x2650] ;  /* 0x0026500001d87983 */ /* 0x000ea80000300a00 */
[----:B------:R-:W-:Y:S04]  /*1ae40*/  STL.64 [R1+0x1060], R160 ;  /* 0x001060a001007387 */ /* 0x000fe80000100a00 */
[----:B------:R3:W-:Y:S04]  /*1ae50*/  STL.64 [R1+0x1068], R162 ;  /* 0x001068a201007387 */ /* 0x0007e80000100a00 */
[----:B---3--:R-:W3:Y:S04]  /*1ae60*/  LDL.LU.64 R162, [R1+0x2648] ;  /* 0x0026480001a27983 */ /* 0x008ee80000300a00 */
[----:B------:R-:W3:Y:S04]  /*1ae70*/  LDL.LU.64 R160, [R1+0x2640] ;  /* 0x0026400001a07983 */ /* 0x000ee80000300a00 */
[----:B------:R-:W-:Y:S04]  /*1ae80*/  STL.64 [R1+0x1050], R224 ;  /* 0x001050e001007387 */ /* 0x000fe80000100a00 */
[----:B------:R4:W-:Y:S02]  /*1ae90*/  STL.64 [R1+0x1058], R226 ;  /* 0x001058e201007387 */ /* 0x0009e40000100a00 */
[C---:B----4-:R-:W-:Y:S08]  /*1aea0*/  HMMA.1688.F32.TF32 R224, R232.reuse, R8, R220 ;  /* 0x00000008e8e0723c */ /* 0x050ff000000810dc */
[C---:B------:R-:W-:Y:S08]  /*1aeb0*/  HMMA.1688.F32.TF32 R220, R232.reuse, R56, R204 ;  /* 0x00000038e8dc723c */ /* 0x040ff000000810cc */
[C---:B------:R-:W-:Y:S08]  /*1aec0*/  HMMA.1688.F32.TF32 R204, R232.reuse, R52, R200 ;  /* 0x00000034e8cc723c */ /* 0x040ff000000810c8 */
[C---:B------:R-:W-:Y:S08]  /*1aed0*/  HMMA.1688.F32.TF32 R200, R232.reuse, R48, R196 ;  /* 0x00000030e8c8723c */ /* 0x040ff000000810c4 */
[C---:B------:R-:W-:Y:S08]  /*1aee0*/  HMMA.1688.F32.TF32 R196, R232.reuse, R44, R192 ;  /* 0x0000002ce8c4723c */ /* 0x040ff000000810c0 */
[C---:B------:R-:W-:Y:S08]  /*1aef0*/  HMMA.1688.F32.TF32 R192, R232.reuse, R40, R188 ;  /* 0x00000028e8c0723c */ /* 0x040ff000000810bc */
[C---:B------:R-:W-:Y:S08]  /*1af00*/  HMMA.1688.F32.TF32 R188, R232.reuse, R36, R184 ;  /* 0x00000024e8bc723c */ /* 0x040ff000000810b8 */
        /* <DEDUP_REMOVED lines=8> */
[----:B------:R-:W-:Y:S03]  /*1af90*/  STL.64 [R1+0x1020], R204 ;  /* 0x001020cc01007387 */ /* 0x000fe60000100a00 */
[C---:B------:R-:W-:Y:S01]  /*1afa0*/  HMMA.1688.F32.TF32 R168, R232.reuse, R16, R164 ;  /* 0x00000010e8a8723c */ /* 0x040fe200000810a4 */
        /* <DEDUP_REMOVED lines=19> */
[----:B------:R1:W-:Y:S04]  /*1b0e0*/  STL.64 [R1+0xf90], R168 ;  /* 0x000f90a801007387 */ /* 0x0003e80000100a00 */
[----:B------:R1:W-:Y:S04]  /*1b0f0*/  STL.64 [R1+0xf98], R170 ;  /* 0x000f98aa01007387 */ /* 0x0003e80000100a00 */
[----:B-1----:R-:W2:Y:S04]  /*1b100*/  LDL.LU.64 R168, [R1+0x180] ;  /* 0x0001800001a87983 */ /* 0x002ea80000300a00 */
[----:B------:R-:W2:Y:S04]  /*1b110*/  LDL.LU.64 R170, [R1+0x188] ;  /* 0x0001880001aa7983 */ /* 0x000ea80000300a00 */
        /* <DEDUP_REMOVED lines=21> */
[----:B------:R-:W3:Y:S01]  /*1b270*/  LDL.LU.64 R178, [R1+0x38] ;  /* 0x0000380001b27983 */ /* 0x000ee20000300a00 */
[----:B----4-:R-:W-:Y:S03]  /*1b280*/  HMMA.1688.F32.TF32 R232, R232, R12, R164 ;  /* 0x0000000ce8e8723c */ /* 0x010fe600000810a4 */
[----:B------:R-:W4:Y:S04]  /*1b290*/  LDL.LU.64 R166, [R1+0x2638] ;  /* 0x0026380001a67983 */ /* 0x000f280000300a00 */
[----:B------:R-:W4:Y:S01]  /*1b2a0*/  LDL.LU.64 R164, [R1+0x2630] ;  /* 0x0026300001a47983 */ /* 0x000f220000300a00 */
[C---:B--2---:R-:W-:Y:S08]  /*1b2b0*/  HMMA.1688.F32.TF32 R168, R236.reuse, R64, R168 ;  /* 0x00000040eca8723c */ /* 0x044ff000000810a8 */
[C---:B---3--:R-:W-:Y:S08]  /*1b2c0*/  HMMA.1688.F32.TF32 R172, R236.reuse, R60, R172 ;  /* 0x0000003cecac723c */ /* 0x048ff000000810ac */
[C---:B------:R-:W-:Y:S01]  /*1b2d0*/  HMMA.1688.F32.TF32 R224, R236.reuse, R4, R224 ;  /* 0x00000004ece0723c */ /* 0x040fe200000810e0 */
[----:B------:R-:W-:Y:S04]  /*1b2e0*/  STL.64 [R1+0xf30], R232 ;  /* 0x000f30e801007387 */ /* 0x000fe80000100a00 */
[----:B------:R-:W-:Y:S04]  /*1b2f0*/  STL.64 [R1+0xf38], R234 ;  /* 0x000f38ea01007387 */ /* 0x000fe80000100a00 */
[----:B------:R-:W-:Y:S04]  /*1b300*/  STL.64 [R1+0xa10], R168 ;  /* 0x000a10a801007387 */ /* 0x000fe80000100a00 */
[----:B------:R1:W-:Y:S04]  /*1b310*/  STL.64 [R1+0xa18], R170 ;  /* 0x000a18aa01007387 */ /* 0x0003e80000100a00 */
[----:B------:R-:W-:Y:S04]  /*1b320*/  LDS R232, [R2+0x20180] ;  /* 0x0201800002e87984 */ /* 0x000fe80000000800 */
[----:B------:R-:W-:Y:S04]  /*1b330*/  LDS R234, [R2+0x21180] ;  /* 0x0211800002ea7984 */ /* 0x000fe80000000800 */
[----:B-1----:R-:W2:Y:S04]  /*1b340*/  LDL.LU.64 R170, [R1+0x2628] ;  /* 0x0026280001aa7983 */ /* 0x002ea80000300a00 */
[----:B------:R-:W2:Y:S04]  /*1b350*/  LDL.LU.64 R168, [R1+0x2620] ;  /* 0x0026200001a87983 */ /* 0x000ea80000300a00 */
[----:B------:R-:W-:Y:S04]  /*1b360*/  STL.64 [R1+0xa00], R172 ;  /* 0x000a00ac01007387 */ /* 0x000fe80000100a00 */
[----:B------:R1:W-:Y:S04]  /*1b370*/  STL.64 [R1+0xa08], R174 ;  /* 0x000a08ae01007387 */ /* 0x0003e80000100a00 */
[----:B------:R-:W-:Y:S04]  /*1b380*/  LDS R233, [R0+0x20180] ;  /* 0x0201800000e97984 */ /* 0x000fe80000000800 */
[----:B------:R-:W3:Y:S04]  /*1b390*/  LDS R235, [R0+0x21180] ;  /* 0x0211800000eb7984 */ /* 0x000ee80000000800 */
[----:B-1----:R-:W2:Y:S04]  /*1b3a0*/  LDL.LU.64 R174, [R1+0x2618] ;  /* 0x0026180001ae7983 */ /* 0x002ea80000300a00 */
[----:B------:R-:W2:Y:S04]  /*1b3b0*/  LDL.LU.64 R172, [R1+0x2610] ;  /* 0x0026100001ac7983 */ /* 0x000ea80000300a00 */
[----:B------:R-:W-:Y:S04]  /*1b3c0*/  STL.64 [R1+0x9f0], R224 ;  /* 0x0009f0e001007387 */ /* 0x000fe80000100a00 */
[----:B------:R1:W-:Y:S02]  /*1b3d0*/  STL.64 [R1+0x9f8], R226 ;  /* 0x0009f8e201007387 */ /* 0x0003e40000100a00 */
[C---:B-1----:R-:W-:Y:S08]  /*1b3e0*/  HMMA.1688.F32.TF32 R224, R236.reuse, R8, R220 ;  /* 0x00000008ece0723c */ /* 0x042ff000000810dc */
        /* <DEDUP_REMOVED lines=22> */
[----:B------:R-:W2:Y:S04]  /*1b550*/  LDL.LU.64 R176, [R1+0x20] ;  /* 0x0000200001b07983 */ /* 0x000ea80000300a00 */
[----:B------:R-:W-:Y:S04]  /*1b560*/  STL.64 [R1+0x970], R184 ;  /* 0x000970b801007387 */ /* 0x000fe80000100a00 */
[----:B------:R-:W-:Y:S04]  /*1b570*/  STL.64 [R1+0x978], R186 ;  /* 0x000978ba01007387 */ /* 0x000fe80000100a00 */
[----:B------:R-:W2:Y:S04]  /*1b580*/  LDL.LU.64 R178, [R1+0x28] ;  /* 0x0000280001b27983 */ /* 0x000ea80000300a00 */
[----:B------:R1:W-:Y:S04]  /*1b590*/  STL.64 [R1+0x960], R180 ;  /* 0x000960b401007387 */ /* 0x0003e80000100a00 */
[----:B------:R3:W-:Y:S04]  /*1b5a0*/  STL.64 [R1+0x968], R182 ;  /* 0x000968b601007387 */ /* 0x0007e80000100a00 */
[----:B-1----:R-:W4:Y:S04]  /*1b5b0*/  LDL.LU.64 R180, [R1+0x10] ;  /* 0x0000100001b47983 */ /* 0x002f280000300a00 */
[----:B---3--:R-:W4:Y:S04]  /*1b5c0*/  LDL.LU.64 R182, [R1+0x18] ;  /* 0x0000180001b67983 */ /* 0x008f280000300a00 */
[----:B------:R-:W3:Y:S04]  /*1b5d0*/  LDL.LU.64 R184, [R1] ;  /* 0x0000000001b87983 */ /* 0x000ee80000300a00 */
        /* <DEDUP_REMOVED lines=15> */
[C---:B--2---:R-:W-:Y:S08]  /*1b6d0*/  HMMA.1688.F32.TF32 R176, R236.reuse, R24, R176 ;  /* 0x00000018ecb0723c */ /* 0x044ff000000810b0 */
[C---:B----4-:R-:W-:Y:S08]  /*1b6e0*/  HMMA.1688.F32.TF32 R180, R236.reuse, R20, R180 ;  /* 0x00000014ecb4723c */ /* 0x050ff000000810b4 */
[C---:B---3--:R-:W-:Y:S07]  /*1b6f0*/  HMMA.1688.F32.TF32 R184, R236.reuse, R16, R184 ;  /* 0x00000010ecb8723c */ /* 0x048fee00000810b8 */
[----:B------:R-:W-:Y:S04]  /*1b700*/  STL.64 [R1+0x950], R176 ;  /* 0x000950b001007387 */ /* 0x000fe80000100a00 */
[----:B------:R1:W-:Y:S01]  /*1b710*/  STL.64 [R1+0x958], R178 ;  /* 0x000958b201007387 */ /* 0x0003e20000100a00 */
[----:B------:R-:W-:Y:S03]  /*1b720*/  HMMA.1688.F32.TF32 R236, R236, R12, R248 ;  /* 0x0000000cecec723c */ /* 0x000fe600000810f8 */
[----:B-1----:R-:W2:Y:S04]  /*1b730*/  LDL.LU.64 R178, [R1+0x2608] ;  /* 0x0026080001b27983 */ /* 0x002ea80000300a00 */
[----:B------:R-:W2:Y:S04]  /*1b740*/  LDL.LU.64 R176, [R1+0x2600] ;  /* 0x0026000001b07983 */ /* 0x000ea80000300a00 */
[----:B------:R-:W-:Y:S04]  /*1b750*/  STL.64 [R1+0x940], R180 ;  /* 0x000940b401007387 */ /* 0x000fe80000100a00 */
[----:B------:R1:W-:Y:S04]  /*1b760*/  STL.64 [R1+0x948], R182 ;  /* 0x000948b601007387 */ /* 0x0003e80000100a00 */
[----:B-1----:R-:W3:Y:S04]  /*1b770*/  LDL.LU.64 R182, [R1+0x25f8] ;  /* 0x0025f80001b67983 */ /* 0x002ee80000300a00 */
[----:B------:R-:W3:Y:S04]  /*1b780*/  LDL.LU.64 R180, [R1+0x25f0] ;  /* 0x0025f00001b47983 */ /* 0x000ee80000300a00 */
[----:B------:R-:W-:Y:S04]  /*1b790*/  STL.64 [R1+0x930], R184 ;  /* 0x000930b801007387 */ /* 0x000fe80000100a00 */
[----:B------:R1:W-:Y:S04]  /*1b7a0*/  STL.64 [R1+0x938], R186 ;  /* 0x000938ba01007387 */ /* 0x0003e80000100a00 */
[----:B-1----:R-:W4:Y:S04]  /*1b7b0*/  LDL.LU.64 R186, [R1+0x25e8] ;  /* 0x0025e80001ba7983 */ /* 0x002f280000300a00 */
[----:B------:R-:W4:Y:S04]  /*1b7c0*/  LDL.LU.64 R184, [R1+0x25e0] ;  /* 0x0025e00001b87983 */ /* 0x000f280000300a00 */
[----:B------:R-:W2:Y:S04]  /*1b7d0*/  LDL.LU.64 R248, [R1+0xd0] ;  /* 0x0000d00001f87983 */ /* 0x000ea80000300a00 */
[----:B------:R-:W2:Y:S01]  /*1b7e0*/  LDL.LU.64 R250, [R1+0xd8] ;  /* 0x0000d80001fa7983 */ /* 0x000ea20000300a00 */
[C---:B------:R-:W-:Y:S08]  /*1b7f0*/  HMMA.1688.F32.TF32 R188, R232.reuse, R64, R188 ;  /* 0x00000040e8bc723c */ /* 0x040ff000000810bc */
[C---:B------:R-:W-:Y:S08]  /*1b800*/  HMMA.1688.F32.TF32 R192, R232.reuse, R60, R192 ;  /* 0x0000003ce8c0723c */ /* 0x040ff000000810c0 */
[C---:B------:R-:W-:Y:S08]  /*1b810*/  HMMA.1688.F32.TF32 R196, R232.reuse, R4, R196 ;  /* 0x00000004e8c4723c */ /* 0x040ff000000810c4 */
[C---:B------:R-:W-:Y:S01]  /*1b820*/  HMMA.1688.F32.TF32 R200, R232.reuse, R8, R200 ;  /* 0x00000008e8c8723c */ /* 0x040fe200000810c8 */
[----:B------:R-:W-:Y:S07]  /*1b830*/  STL.64 [R1+0x920], R236 ;  /* 0x000920ec01007387 */ /* 0x000fee0000100a00 */
[C---:B------:R-:W-:Y:S01]  /*1b840*/  HMMA.1688.F32.TF32 R204, R232.reuse, R56, R204 ;  /* 0x00000038e8cc723c */ /* 0x040fe200000810cc */
[----:B------:R-:W-:Y:S04]  /*1b850*/  STL.64 [R1+0x928], R238 ;  /* 0x000928ee01007387 */ /* 0x000fe80000100a00 */
[----:B------:R-:W-:Y:S03]  /*1b860*/  STL.64 [R1+0xf20], R188 ;  /* 0x000f20bc01007387 */ /* 0x000fe60000100a00 */
[C---:B------:R-:W-:Y:S01]  /*1b870*/  HMMA.1688.F32.TF32 R220, R232.reuse, R52, R220 ;  /* 0x00000034e8dc723c */ /* 0x040fe200000810dc */
[----:B------:R1:W-:Y:S04]  /*1b880*/  STL.64 [R1+0xf28], R190 ;  /* 0x000f28be01007387 */ /* 0x0003e80000100a00 */
[----:B------:R-:W-:Y:S03]  /*1b890*/  LDS R236, [R243+0x20200] ;  /* 0x02020000f3ec7984 */ /* 0x000fe60000000800 */
[C---:B------:R-:W-:Y:S01]  /*1b8a0*/  HMMA.1688.F32.TF32 R224, R232.reuse, R48, R224 ;  /* 0x00000030e8e0723c */ /* 0x040fe200000810e0 */
[----:B------:R-:W-:Y:S04]  /*1b8b0*/  LDS R238, [R243+0x21200] ;  /* 0x02120000f3ee7984 */ /* 0x000fe80000000800 */
[----:B-1----:R-:W3:Y:S04]  /*1b8c0*/  LDL.LU.64 R190, [R1+0x25d8] ;  /* 0x0025d80001be7983 */ /* 0x002ee80000300a00 */
[----:B------:R-:W3:Y:S04]  /*1b8d0*/  LDL.LU.64 R188, [R1+0x25d0] ;  /* 0x0025d00001bc7983 */ /* 0x000ee80000300a00 */
[----:B------:R-:W-:Y:S04]  /*1b8e0*/  STL.64 [R1+0xf10], R192 ;  /* 0x000f10c001007387 */ /* 0x000fe80000100a00 */
[----:B------:R1:W-:Y:S01]  /*1b8f0*/  STL.64 [R1+0xf18], R194 ;  /* 0x000f18c201007387 */ /* 0x0003e20000100a00 */
[C---:B------:R-:W-:Y:S03]  /*1b900*/  HMMA.1688.F32.TF32 R76, R232.reuse, R28, R76 ;  /* 0x0000001ce84c723c */ /* 0x040fe6000008104c */
[----:B------:R-:W-:Y:S04]  /*1b910*/  LDS R237, [R252+0x20200] ;  /* 0x02020000fced7984 */ /* 0x000fe80000000800 */
[----:B------:R-:W2:Y:S04]  /*1b920*/  LDS R239, [R252+0x21200] ;  /* 0x02120000fcef7984 */ /* 0x000ea80000000800 */
[----:B-1----:R-:W3:Y:S04]  /*1b930*/  LDL.LU.64 R194, [R1+0x25c8] ;  /* 0x0025c80001c27983 */ /* 0x002ee80000300a00 */
[----:B------:R-:W3:Y:S04]  /*1b940*/  LDL.LU.64 R192, [R1+0x25c0] ;  /* 0x0025c00001c07983 */ /* 0x000ee80000300a00 */
[----:B------:R-:W-:Y:S04]  /*1b950*/  STL.64 [R1+0xf00], R196 ;  /* 0x000f00c401007387 */ /* 0x000fe80000100a00 */
[----:B------:R1:W-:Y:S04]  /*1b960*/  STL.64 [R1+0xf08], R198 ;  /* 0x000f08c601007387 */ /* 0x0003e80000100a00 */
        /* <DEDUP_REMOVED lines=17> */
[----:B------:R-:W3:Y:S01]  /*1ba80*/  LDL.LU.64 R224, [R1+0x2570] ;  /* 0x0025700001e07983 */ /* 0x000ee20000300a00 */
[C---:B--2---:R-:W-:Y:S11]  /*1ba90*/  HMMA.1688.F32.TF32 R248, R232.reuse, R44, R248 ;  /* 0x0000002ce8f8723c */ /* 0x044ff600000810f8 */
[----:B------:R-:W-:Y:S11]  /*1baa0*/  @!UPT UIADD3 URZ, URZ, URZ, URZ ;  /* 0x0000003f3f3ff290 */ /* 0x000ff6000fffe03f */
[----:B------:R-:W-:Y:S01]  /*1bab0*/  @!UPT UIADD3 URZ, URZ, URZ, URZ ;  /* 0x0000003f3f3ff290 */ /* 0x000fe2000fffe03f */
[----:B------:R-:W-:Y:S04]  /*1bac0*/  STL.64 [R1+0xeb0], R248 ;  /* 0x000eb0f801007387 */ /* 0x000fe80000100a00 */
[----:B------:R1:W-:Y:S02]  /*1bad0*/  STL.64 [R1+0xeb8], R250 ;  /* 0x000eb8fa01007387 */ /* 0x0003e40000100a00 */
[C---:B-1----:R-:W-:Y:S08]  /*1bae0*/  HMMA.1688.F32.TF32 R248, R232.reuse, R40, R244 ;  /* 0x00000028e8f8723c */ /* 0x042ff000000810f4 */
        /* <DEDUP_REMOVED lines=8> */
[----:B------:R1:W-:Y:S04]  /*1bb70*/  STL.64 [R1+0xe68], R70 ;  /* 0x000e684601007387 */ /* 0x0003e80000100a00 */
[----:B------:R-:W-:Y:S04]  /*1bb80*/  STL.64 [R1+0xe40], R76 ;  /* 0x000e404c01007387 */ /* 0x000fe80000100a00 */
[----:B------:R2:W-:Y:S01]  /*1bb90*/  STL.64 [R1+0xe48], R78 ;  /* 0x000e484e01007387 */ /* 0x0005e20000100a00 */
[C---:B-1----:R-:W-:Y:S03]  /*1bba0*/  HMMA.1688.F32.TF32 R68, R232.reuse, R20, R84 ;  /* 0x00000014e844723c */ /* 0x042fe60000081054 */
[----:B------:R-:W-:Y:S04]  /*1bbb0*/  STL.64 [R1+0xe30], R72 ;  /* 0x000e304801007387 */ /* 0x000fe80000100a00 */
[----:B------:R1:W-:Y:S01]  /*1bbc0*/  STL.64 [R1+0xe38], R74 ;  /* 0x000e384a01007387 */ /* 0x0003e20000100a00 */
[C---:B--2---:R-:W-:Y:S03]  /*1bbd0*/  HMMA.1688.F32.TF32 R76, R232.reuse, R16, R88 ;  /* 0x00000010e84c723c */ /* 0x044fe60000081058 */
[----:B------:R-:W-:Y:S04]  /*1bbe0*/  LDS R244, [R243+0x20280] ;  /* 0x02028000f3f47984 */ /* 0x000fe80000000800 */
[----:B------:R-:W-:Y:S01]  /*1bbf0*/  LDS R246, [R243+0x21280] ;  /* 0x02128000f3f67984 */ /* 0x000fe20000000800 */
[----:B-1----:R-:W-:Y:S03]  /*1bc00*/  HMMA.1688.F32.TF32 R72, R232, R12, R92 ;  /* 0x0000000ce848723c */ /* 0x002fe6000008105c */
[----:B------:R-:W-:Y:S04]  /*1bc10*/  LDS R245, [R252+0x20280] ;  /* 0x02028000fcf57984 */ /* 0x000fe80000000800 */
[----:B------:R-:W-:Y:S04]  /*1bc20*/  LDS R247, [R252+0x21280] ;  /* 0x02128000fcf77984 */ /* 0x000fe80000000800 */
[----:B------:R-:W-:Y:S04]  /*1bc30*/  STL.64 [R1+0xe10], R68 ;  /* 0x000e104401007387 */ /* 0x000fe80000100a00 */
[----:B------:R-:W-:Y:S04]  /*1bc40*/  STL.64 [R1+0xe18], R70 ;  /* 0x000e184601007387 */ /* 0x000fe80000100a00 */
[----:B------:R-:W-:Y:S04]  /*1bc50*/  STL.64 [R1+0xe00], R76 ;  /* 0x000e004c01007387 */ /* 0x000fe80000100a00 */
[----:B------:R-:W-:Y:S04]  /*1bc60*/  STL.64 [R1+0xe08], R78 ;  /* 0x000e084e01007387 */ /* 0x000fe80000100a00 */
[----:B------:R-:W-:Y:S04]  /*1bc70*/  STL.64 [R1+0xd30], R72 ;  /* 0x000d304801007387 */ /* 0x000fe80000100a00 */
[----:B------:R1:W-:Y:S01]  /*1bc80*/  STL.64 [R1+0xd38], R74 ;  /* 0x000d384a01007387 */ /* 0x0003e20000100a00 */
[C---:B------:R-:W-:Y:S03]  /*1bc90*/  HMMA.1688.F32.TF32 R80, R236.reuse, R60, R148 ;  /* 0x0000003cec50723c */ /* 0x040fe60000081094 */
[----:B------:R-:W-:Y:S04]  /*1bca0*/  LDS R68, [R2+0x20200] ;  /* 0x0202000002447984 */ /* 0x000fe80000000800 */
[----:B------:R-:W-:Y:S01]  /*1bcb0*/  LDS R70, [R2+0x21200] ;  /* 0x0212000002467984 */ /* 0x000fe20000000800 */
[C---:B-1----:R-:W-:Y:S03]  /*1bcc0*/  HMMA.1688.F32.TF32 R72, R236.reuse, R64, R144 ;  /* 0x00000040ec48723c */ /* 0x042fe60000081090 */
[----:B------:R-:W-:Y:S04]  /*1bcd0*/  LDS R69, [R0+0x20200] ;  /* 0x0202000000457984 */ /* 0x000fe80000000800 */
[----:B------:R-:W1:Y:S01]  /*1bce0*/  LDS R71, [R0+0x21200] ;  /* 0x0212000000477984 */ /* 0x000e620000000800 */
[C---:B------:R-:W-:Y:S11]  /*1bcf0*/  HMMA.1688.F32.TF32 R76, R236.reuse, R4, R152 ;  /* 0x00000004ec4c723c */ /* 0x040ff60000081098 */
[----:B------:R-:W-:Y:S04]  /*1bd00*/  @!UPT UIADD3 URZ, URZ, URZ, URZ ;  /* 0x0000003f3f3ff290 */ /* 0x000fe8000fffe03f */
[----:B------:R-:W-:Y:S04]  /*1bd10*/  STL.64 [R1+0x650], R72 ;  /* 0x0006504801007387 */ /* 0x000fe80000100a00 */
[----:B------:R2:W-:Y:S04]  /*1bd20*/  STL.64 [R1+0x658], R74 ;  /* 0x0006584a01007387 */ /* 0x0005e80000100a00 */
[----:B------:R-:W-:Y:S04]  /*1bd30*/  STL.64 [R1+0x600], R80 ;  /* 0x0006005001007387 */ /* 0x000fe80000100a00 */
[----:B------:R1:W-:Y:S01]  /*1bd40*/  STL.64 [R1+0x608], R82 ;  /* 0x0006085201007387 */ /* 0x0003e20000100a00 */
[C---:B--2---:R-:W-:Y:S03]  /*1bd50*/  HMMA.1688.F32.TF32 R72, R236.reuse, R8, R156 ;  /* 0x00000008ec48723c */ /* 0x044fe6000008109c */
[----:B------:R-:W-:Y:S04]  /*1bd60*/  STL.64 [R1+0x5e0], R76 ;  /* 0x0005e04c01007387 */ /* 0x000fe80000100a00 */
[----:B------:R2:W-:Y:S01]  /*1bd70*/  STL.64 [R1+0x5e8], R78 ;  /* 0x0005e84e01007387 */ /* 0x0005e20000100a00 */
[C---:B-1----:R-:W-:Y:S08]  /*1bd80*/  HMMA.1688.F32.TF32 R80, R236.reuse, R56, R96 ;  /* 0x00000038ec50723c */ /* 0x042ff00000081060 */
[C---:B--2---:R-:W-:Y:S07]  /*1bd90*/  HMMA.1688.F32.TF32 R76, R236.reuse, R52, R100 ;  /* 0x00000034ec4c723c */ /* 0x044fee0000081064 */
[----:B------:R-:W-:Y:S04]  /*1bda0*/  STL.64 [R1+0x5d0], R72 ;  /* 0x0005d04801007387 */ /* 0x000fe80000100a00 */
[----:B------:R1:W-:Y:S04]  /*1bdb0*/  STL.64 [R1+0x5d8], R74 ;  /* 0x0005d84a01007387 */ /* 0x0003e80000100a00 */
[----:B------:R-:W-:Y:S04]  /*1bdc0*/  STL.64 [R1+0x5c0], R80 ;  /* 0x0005c05001007387 */ /* 0x000fe80000100a00 */
[----:B------:R2:W-:Y:S01]  /*1bdd0*/  STL.64 [R1+0x5c8], R82 ;  /* 0x0005c85201007387 */ /* 0x0005e20000100a00 */
[C---:B-1----:R-:W-:Y:S03]  /*1bde0*/  HMMA.1688.F32.TF32 R72, R236.reuse, R48, R104 ;  /* 0x00000030ec48723c */ /* 0x042fe60000081068 */
[----:B------:R-:W-:Y:S04]  /*1bdf0*/  STL.64 [R1+0x5b0], R76 ;  /* 0x0005b04c01007387 */ /* 0x000fe80000100a00 */
[----:B------:R1:W-:Y:S01]  /*1be00*/  STL.64 [R1+0x5b8], R78 ;  /* 0x0005b84e01007387 */ /* 0x0003e20000100a00 */
[C---:B--2---:R-:W-:Y:S08]  /*1be10*/  HMMA.1688.F32.TF32 R80, R236.reuse, R44, R108 ;  /* 0x0000002cec50723c */ /* 0x044ff0000008106c */
[C---:B-1----:R-:W-:Y:S07]  /*1be20*/  HMMA.1688.F32.TF32 R76, R236.reuse, R40, R112 ;  /* 0x00000028ec4c723c */ /* 0x042fee0000081070 */
        /* <DEDUP_REMOVED lines=10> */
[C---:B-1----:R-:W-:Y:S03]  /*1bed0*/  HMMA.1688.F32.TF32 R76, R236.reuse, R28, R124 ;  /* 0x0000001cec4c723c */ /* 0x042fe6000008107c */
[----:B------:R-:W-:Y:S04]  /*1bee0*/  LDS R121, [R252+0x20300] ;  /* 0x02030000fc797984 */ /* 0x000fe80000000800 */
[----:B------:R-:W1:Y:S04]  /*1bef0*/  LDS R123, [R252+0x21300] ;  /* 0x02130000fc7b7984 */ /* 0x000e680000000800 */
[----:B------:R-:W-:Y:S04]  /*1bf00*/  STL.64 [R1+0x570], R72 ;  /* 0x0005704801007387 */ /* 0x000fe80000100a00 */
[----:B------:R2:W-:Y:S04]  /*1bf10*/  STL.64 [R1+0x578], R74 ;  /* 0x0005784a01007387 */ /* 0x0005e80000100a00 */
[----:B------:R-:W-:Y:S04]  /*1bf20*/  STL.64 [R1+0x4d0], R80 ;  /* 0x0004d05001007387 */ /* 0x000fe80000100a00 */
[----:B------:R3:W-:Y:S01]  /*1bf30*/  STL.64 [R1+0x4d8], R82 ;  /* 0x0004d85201007387 */ /* 0x0007e20000100a00 */
[C---:B--2---:R-:W-:Y:S03]  /*1bf40*/  HMMA.1688.F32.TF32 R72, R236.reuse, R24, R128 ;  /* 0x00000018ec48723c */ /* 0x044fe60000081080 */
[----:B------:R-:W-:Y:S04]  /*1bf50*/  STL.64 [R1+0x4b0], R76 ;  /* 0x0004b04c01007387 */ /* 0x000fe80000100a00 */
[----:B------:R2:W-:Y:S01]  /*1bf60*/  STL.64 [R1+0x4b8], R78 ;  /* 0x0004b84e01007387 */ /* 0x0005e20000100a00 */
[C---:B---3--:R-:W-:Y:S08]  /*1bf70*/  HMMA.1688.F32.TF32 R80, R236.reuse, R20, R132 ;  /* 0x00000014ec50723c */ /* 0x048ff00000081084 */
[C---:B--2---:R-:W-:Y:S07]  /*1bf80*/  HMMA.1688.F32.TF32 R76, R236.reuse, R16, R136 ;  /* 0x00000010ec4c723c */ /* 0x044fee0000081088 */
[----:B------:R-:W-:Y:S04]  /*1bf90*/  STL.64 [R1+0x4a0], R72 ;  /* 0x0004a04801007387 */ /* 0x000fe80000100a00 */
[----:B------:R2:W-:Y:S04]  /*1bfa0*/  STL.64 [R1+0x4a8], R74 ;  /* 0x0004a84a01007387 */ /* 0x0005e80000100a00 */
[----:B------:R-:W-:Y:S04]  /*1bfb0*/  STL.64 [R1+0x460], R80 ;  /* 0x0004605001007387 */ /* 0x000fe80000100a00 */
[----:B------:R3:W-:Y:S01]  /*1bfc0*/  STL.64 [R1+0x468], R82 ;  /* 0x0004685201007387 */ /* 0x0007e20000100a00 */
[----:B--2---:R-:W-:Y:S03]  /*1bfd0*/  HMMA.1688.F32.TF32 R72, R236, R12, R140 ;  /* 0x0000000cec48723c */ /* 0x004fe6000008108c */
[----:B------:R-:W-:Y:S04]  /*1bfe0*/  STL.64 [R1+0x450], R76 ;  /* 0x0004504c01007387 */ /* 0x000fe80000100a00 */
[----:B------:R2:W-:Y:S01]  /*1bff0*/  STL.64 [R1+0x458], R78 ;  /* 0x0004584e01007387 */ /* 0x0005e20000100a00 */
[C---:B---3--:R-:W-:Y:S03]  /*1c000*/  HMMA.1688.F32.TF32 R80, R68.reuse, R4, R212 ;  /* 0x000000044450723c */ /* 0x048fe600000810d4 */
[----:B------:R-:W-:Y:S04]  /*1c010*/  LDS R237, [R252+0x22080] ;  /* 0x02208000fced7984 */ /* 0x000fe80000000800 */
[----:B------:R-:W-:Y:S01]  /*1c020*/  LDS R239, [R252+0x23080] ;  /* 0x02308000fcef7984 */ /* 0x000fe20000000800 */
[C---:B--2---:R-:W-:Y:S07]  /*1c030*/  HMMA.1688.F32.TF32 R76, R68.reuse, R64, R208 ;  /* 0x00000040444c723c */ /* 0x044fee00000810d0 */
[----:B------:R-:W-:Y:S04]  /*1c040*/  STL.64 [R1+0x420], R72 ;  /* 0x0004204801007387 */ /* 0x000fe80000100a00 */
[----:B------:R2:W-:Y:S02]  /*1c050*/  STL.64 [R1+0x428], R74 ;  /* 0x0004284a01007387 */ /* 0x0005e40000100a00 */
[C---:B--2---:R-:W-:Y:S10]  /*1c060*/  HMMA.1688.F32.TF32 R72, R68.reuse, R60, R228 ;  /* 0x0000003c4448723c */ /* 0x044ff400000810e4 */
[----:B------:R-:W-:Y:S04]  /*1c070*/  STL.64 [R1+0xb60], R76 ;  /* 0x000b604c01007387 */ /* 0x000fe80000100a00 */
[----:B------:R2:W-:Y:S01]  /*1c080*/  STL.64 [R1+0xb68], R78 ;  /* 0x000b684e01007387 */ /* 0x0005e20000100a00 */
[C---:B------:R-:W-:Y:S03]  /*1c090*/  HMMA.1688.F32.TF32 R92, R68.reuse, R16, R200 ;  /* 0x00000010445c723c */ /* 0x040fe600000810c8 */
[----:B------:R-:W-:Y:S04]  /*1c0a0*/  LDS R228, [R2+0x20380] ;  /* 0x0203800002e47984 */ /* 0x000fe80000000800 */
[----:B------:R-:W-:Y:S01]  /*1c0b0*/  LDS R230, [R2+0x21380] ;  /* 0x0213800002e67984 */ /* 0x000fe20000000800 */
[C---:B--2---:R-:W-:Y:S03]  /*1c0c0*/  HMMA.1688.F32.TF32 R76, R68.reuse, R8, R216 ;  /* 0x00000008444c723c */ /* 0x044fe600000810d8 */
[----:B------:R-:W-:Y:S04]  /*1c0d0*/  LDS R229, [R0+0x20380] ;  /* 0x0203800000e57984 */ /* 0x000fe80000000800 */
[----:B------:R-:W-:Y:S04]  /*1c0e0*/  LDS R231, [R0+0x21380] ;  /* 0x0213800000e77984 */ /* 0x000fe80000000800 */
        /* <DEDUP_REMOVED lines=13> */
[C---:B--2---:R-:W-:Y:S03]  /*1c1c0*/  HMMA.1688.F32.TF32 R72, R68.reuse, R44, R172 ;  /* 0x0000002c4448723c */ /* 0x044fe600000810ac */
[----:B------:R-:W2:Y:S04]  /*1c1d0*/  LDL.LU.64 R88, [R1+0x120] ;  /* 0x0001200001587983 */ /* 0x000ea80000300a00 */
[----:B------:R-:W-:Y:S01]  /*1c1e0*/  STL.64 [R1+0xac0], R76 ;  /* 0x000ac04c01007387 */ /* 0x000fe20000100a00 */
[C---:B---3--:R-:W-:Y:S03]  /*1c1f0*/  HMMA.1688.F32.TF32 R80, R68.reuse, R40, R176 ;  /* 0x000000284450723c */ /* 0x048fe600000810b0 */
[----:B------:R3:W-:Y:S04]  /*1c200*/  STL.64 [R1+0xac8], R78 ;  /* 0x000ac84e01007387 */ /* 0x0007e80000100a00 */
[----:B------:R-:W2:Y:S01]  /*1c210*/  LDL.LU.64 R90, [R1+0x128] ;  /* 0x00012800015a7983 */ /* 0x000ea20000300a00 */
[C---:B---3--:R-:W-:Y:S03]  /*1c220*/  HMMA.1688.F32.TF32 R76, R68.reuse, R36, R180 ;  /* 0x00000024444c723c */ /* 0x048fe600000810b4 */
[----:B------:R-:W-:Y:S04]  /*1c230*/  LDS R180, [R243+0x20380] ;  /* 0x02038000f3b47984 */ /* 0x000fe80000000800 */
[----:B------:R-:W-:Y:S04]  /*1c240*/  STL.64 [R1+0xab0], R72 ;  /* 0x000ab04801007387 */ /* 0x000fe80000100a00 */
[----:B------:R4:W-:Y:S04]  /*1c250*/  STL.64 [R1+0xab8], R74 ;  /* 0x000ab84a01007387 */ /* 0x0009e80000100a00 */
[----:B------:R-:W-:Y:S04]  /*1c260*/  STL.64 [R1+0xaa0], R80 ;  /* 0x000aa05001007387 */ /* 0x000fe80000100a00 */
[----:B------:R-:W-:Y:S04]  /*1c270*/  STL.64 [R1+0xaa8], R82 ;  /* 0x000aa85201007387 */ /* 0x000fe80000100a00 */
[----:B------:R-:W3:Y:S01]  /*1c280*/  LDL.LU.64 R84, [R1+0x170] ;  /* 0x0001700001547983 */ /* 0x000ee20000300a00 */
[----:B----4-:R-:W-:Y:S03]  /*1c290*/  HMMA.1688.F32.TF32 R72, R68, R32, R184 ;  /* 0x000000204448723c */ /* 0x010fe600000810b8 */
[----:B------:R-:W-:Y:S04]  /*1c2a0*/  STL.64 [R1+0xa80], R76 ;  /* 0x000a804c01007387 */ /* 0x000fe80000100a00 */
[----:B------:R-:W-:Y:S04]  /*1c2b0*/  STL.64 [R1+0xa88], R78 ;  /* 0x000a884e01007387 */ /* 0x000fe80000100a00 */
[----:B------:R-:W3:Y:S01]  /*1c2c0*/  LDL.LU.64 R86, [R1+0x178] ;  /* 0x0001780001567983 */ /* 0x000ee20000300a00 */
[----:B------:R-:W-:Y:S03]  /*1c2d0*/  HMMA.1688.F32.TF32 R96, R244, R64, R220 ;  /* 0x00000040f460723c */ /* 0x000fe600000810dc */
[----:B------:R-:W-:Y:S04]  /*1c2e0*/  LDS R182, [R243+0x21380] ;  /* 0x02138000f3b67984 */ /* 0x000fe80000000800 */
[----:B------:R-:W-:Y:S04]  /*1c2f0*/  LDS R181, [R252+0x20380] ;  /* 0x02038000fcb57984 */ /* 0x000fe80000000800 */
[----:B------:R4:W-:Y:S04]  /*1c300*/  STL.64 [R1+0xa70], R72 ;  /* 0x000a704801007387 */ /* 0x0009e80000100a00 */
[----:B------:R1:W-:Y:S04]  /*1c310*/  STL.64 [R1+0xa78], R74 ;  /* 0x000a784a01007387 */ /* 0x0003e80000100a00 */
[----:B------:R-:W2:Y:S04]  /*1c320*/  LDS R183, [R252+0x21380] ;  /* 0x02138000fcb77984 */ /* 0x000ea80000000800 */
[----:B----4-:R-:W4:Y:S04]  /*1c330*/  LDL.LU.64 R72, [R1+0x1a0] ;  /* 0x0001a00001487983 */ /* 0x010f280000300a00 */
[----:B-1----:R-:W4:Y:S01]  /*1c340*/  LDL.LU.64 R74, [R1+0x1a8] ;  /* 0x0001a800014a7983 */ /* 0x002f220000300a00 */
[C---:B------:R-:W-:Y:S03]  /*1c350*/  HMMA.1688.F32.TF32 R76, R68.reuse, R28, R188 ;  /* 0x0000001c444c723c */ /* 0x040fe600000810bc */
[----:B------:R-:W-:Y:S04]  /*1c360*/  LDS R188, [R2+0x20280] ;  /* 0x0202800002bc7984 */ /* 0x000fe80000000800 */
[----:B------:R-:W-:Y:S01]  /*1c370*/  LDS R190, [R2+0x21280] ;  /* 0x0212800002be7984 */ /* 0x000fe20000000800 */
[C---:B------:R-:W-:Y:S03]  /*1c380*/  HMMA.1688.F32.TF32 R80, R68.reuse, R24, R192 ;  /* 0x000000184450723c */ /* 0x040fe600000810c0 */
[----:B------:R-:W-:Y:S04]  /*1c390*/  LDS R189, [R0+0x20280] ;  /* 0x0202800000bd7984 */ /* 0x000fe80000000800 */
[----:B------:R-:W1:Y:S04]  /*1c3a0*/  LDS R191, [R0+0x21280] ;  /* 0x0212800000bf7984 */ /* 0x000e680000000800 */
[----:B------:R-:W-:Y:S04]  /*1c3b0*/  LDS R192, [R2+0x20300] ;  /* 0x0203000002c07984 */ /* 0x000fe80000000800 */
[----:B------:R1:W-:Y:S04]  /*1c3c0*/  STL.64 [R1+0xa60], R76 ;  /* 0x000a604c01007387 */ /* 0x0003e80000100a00 */
[----:B------:R1:W-:Y:S04]  /*1c3d0*/  STL.64 [R1+0xa68], R78 ;  /* 0x000a684e01007387 */ /* 0x0003e80000100a00 */
[----:B------:R-:W-:Y:S04]  /*1c3e0*/  LDS R194, [R2+0x21300] ;  /* 0x0213000002c27984 */ /* 0x000fe80000000800 */
[----:B-1----:R-:W4:Y:S04]  /*1c3f0*/  LDL.LU.64 R76, [R1+0x1c0] ;  /* 0x0001c000014c7983 */ /* 0x002f280000300a00 */
[----:B------:R-:W4:Y:S04]  /*1c400*/  LDL.LU.64 R78, [R1+0x1c8] ;  /* 0x0001c800014e7983 */ /* 0x000f280000300a00 */
[----:B------:R-:W-:Y:S04]  /*1c410*/  STL.64 [R1+0xa50], R80 ;  /* 0x000a505001007387 */ /* 0x000fe80000100a00 */
[----:B------:R1:W-:Y:S04]  /*1c420*/  STL.64 [R1+0xa58], R82 ;  /* 0x000a585201007387 */ /* 0x0003e80000100a00 */
[----:B------:R-:W-:Y:S04]  /*1c430*/  LDS R193, [R0+0x20300] ;  /* 0x0203000000c17984 */ /* 0x000fe80000000800 */
[----:B------:R-:W2:Y:S01]  /*1c440*/  LDS R195, [R0+0x21300] ;  /* 0x0213000000c37984 */ /* 0x000ea20000000800 */
[C---:B-1----:R-:W-:Y:S08]  /*1c450*/  HMMA.1688.F32.TF32 R80, R68.reuse, R20, R196 ;  /* 0x000000144450723c */ /* 0x042ff000000810c4 */
[----:B------:R-:W-:Y:S11]  /*1c460*/  HMMA.1688.F32.TF32 R68, R68, R12, R204 ;  /* 0x0000000c4444723c */ /* 0x000ff600000810cc */
[----:B------:R-:W-:Y:S04]  /*1c470*/  @!UPT UIADD3 URZ, URZ, URZ, URZ ;  /* 0x0000003f3f3ff290 */ /* 0x000fe8000fffe03f */
[----:B------:R1:W-:Y:S04]  /*1c480*/  STL.64 [R1+0xa40], R80 ;  /* 0x000a405001007387 */ /* 0x0003e80000100a00 */
[----:B------:R1:W-:Y:S04]  /*1c490*/  STL.64 [R1+0xa48], R82 ;  /* 0x000a485201007387 */ /* 0x0003e80000100a00 */
[----:B-1----:R-:W4:Y:S04]  /*1c4a0*/  LDL.LU.64 R80, [R1+0x1e0] ;  /* 0x0001e00001507983 */ /* 0x002f280000300a00 */
[----:B------:R-:W-:Y:S04]  /*1c4b0*/  STL.64 [R1+0xa30], R92 ;  /* 0x000a305c01007387 */ /* 0x000fe80000100a00 */
[----:B------:R1:W-:Y:S04]  /*1c4c0*/  STL.64 [R1+0xa38], R94 ;  /* 0x000a385e01007387 */ /* 0x0003e80000100a00 */
[----:B------:R-:W4:Y:S04]  /*1c4d0*/  LDL.LU.64 R82, [R1+0x1e8] ;  /* 0x0001e80001527983 */ /* 0x000f280000300a00 */
[----:B------:R-:W-:Y:S01]  /*1c4e0*/  STL.64 [R1+0xa20], R68 ;  /* 0x000a204401007387 */ /* 0x000fe20000100a00 */
[C---:B-1----:R-:W-:Y:S03]  /*1c4f0*/  HMMA.1688.F32.TF32 R92, R244.reuse, R60, R224 ;  /* 0x0000003cf45c723c */ /* 0x042fe600000810e0 */
[----:B------:R-:W-:Y:S04]  /*1c500*/  STL.64 [R1+0xa28], R70 ;  /* 0x000a284601007387 */ /* 0x000fe80000100a00 */
        /* <DEDUP_REMOVED lines=8> */
[----:B------:R1:W-:Y:S04]  /*1c590*/  STL.64 [R1+0xe0], R96 ;  /* 0x0000e06001007387 */ /* 0x0003e80000100a00 */
[----:B------:R1:W-:Y:S04]  /*1c5a0*/  STL.64 [R1+0xe8], R98 ;  /* 0x0000e86201007387 */ /* 0x0003e80000100a00 */
[----:B-1----:R-:W4:Y:S04]  /*1c5b0*/  LDL.LU.64 R96, [R1+0x280] ;  /* 0x0002800001607983 */ /* 0x002f280000300a00 */
[----:B------:R1:W-:Y:S04]  /*1c5c0*/  STL.64 [R1+0xc0], R92 ;  /* 0x0000c05c01007387 */ /* 0x0003e80000100a00 */
[----:B------:R1:W-:Y:S04]  /*1c5d0*/  STL.64 [R1+0xc8], R94 ;  /* 0x0000c85e01007387 */ /* 0x0003e80000100a00 */
[----:B------:R-:W4:Y:S01]  /*1c5e0*/  LDL.LU.64 R98, [R1+0x288] ;  /* 0x0002880001627983 */ /* 0x000f220000300a00 */
[C---:B--2---:R-:W-:Y:S11]  /*1c5f0*/  HMMA.1688.F32.TF32 R68, R244.reuse, R4, R88 ;  /* 0x00000004f444723c */ /* 0x044ff60000081058 */
[----:B------:R-:W-:Y:S11]  /*1c600*/  @!UPT UIADD3 URZ, URZ, URZ, URZ ;  /* 0x0000003f3f3ff290 */ /* 0x000ff6000fffe03f */
[----:B------:R-:W-:Y:S01]  /*1c610*/  @!UPT UIADD3 URZ, URZ, URZ, URZ ;  /* 0x0000003f3f3ff290 */ /* 0x000fe2000fffe03f */
[----:B------:R-:W-:Y:S04]  /*1c620*/  STL.64 [R1+0xb0], R68 ;  /* 0x0000b04401007387 */ /* 0x000fe80000100a00 */
[----:B------:R3:W-:Y:S04]  /*1c630*/  STL.64 [R1+0xb8], R70 ;  /* 0x0000b84601007387 */ /* 0x0007e80000100a00 */
[----:B-1----:R-:W2:Y:S04]  /*1c640*/  LDL.LU.64 R92, [R1+0x2a0] ;  /* 0x0002a000015c7983 */ /* 0x002ea80000300a00 */
[----:B------:R-:W2:Y:S04]  /*1c650*/  LDL.LU.64 R94, [R1+0x2a8] ;  /* 0x0002a800015e7983 */ /* 0x000ea80000300a00 */
[----:B------:R-:W2:Y:S01]  /*1c660*/  LDL.LU.64 R88, [R1+0x2c0] ;  /* 0x0002c00001587983 */ /* 0x000ea20000300a00 */
[C---:B---3--:R-:W-:Y:S03]  /*1c670*/  HMMA.1688.F32.TF32 R68, R244.reuse, R8, R84 ;  /* 0x00000008f444723c */ /* 0x048fe60000081054 */
[----:B------:R-:W3:Y:S11]  /*1c680*/  LDL.LU.64 R90, [R1+0x2c8] ;  /* 0x0002c800015a7983 */ /* 0x000ef60000300a00 */
[----:B------:R-:W-:Y:S09]  /*1c690*/  @!UPT UIADD3 URZ, URZ, URZ, URZ ;  /* 0x0000003f3f3ff290 */ /* 0x000ff2000fffe03f */
[----:B------:R-:W-:Y:S04]  /*1c6a0*/  STL.64 [R1+0xa0], R68 ;  /* 0x0000a04401007387 */ /* 0x000fe80000100a00 */
[----:B------:R4:W-:Y:S02]  /*1c6b0*/  STL.64 [R1+0xa8], R70 ;  /* 0x0000a84601007387 */ /* 0x0009e40000100a00 */
[C---:B----4-:R-:W-:Y:S02]  /*1c6c0*/  HMMA.1688.F32.TF32 R68, R244.reuse, R56, R72 ;  /* 0x00000038f444723c */ /* 0x050fe40000081048 */
[----:B------:R-:W4:Y:S04]  /*1c6d0*/  LDL.LU.64 R72, [R1+0x2f0] ;  /* 0x0002f00001487983 */ /* 0x000f280000300a00 */
[----:B------:R-:W4:Y:S11]  /*1c6e0*/  LDL.LU.64 R74, [R1+0x2f8] ;  /* 0x0002f800014a7983 */ /* 0x000f360000300a00 */
[----:B------:R-:W-:Y:S06]  /*1c6f0*/  @!UPT UIADD3 URZ, URZ, URZ, URZ ;  /* 0x0000003f3f3ff290 */ /* 0x000fec000fffe03f */
[----:B------:R-:W-:Y:S04]  /*1c700*/  STL.64 [R1+0x90], R68 ;  /* 0x0000904401007387 */ /* 0x000fe80000100a00 */
[----:B------:R1:W-:Y:S02]  /*1c710*/  STL.64 [R1+0x98], R70 ;  /* 0x0000984601007387 */ /* 0x0003e40000100a00 */
[C---:B-1----:R-:W-:Y:S02]  /*1c720*/  HMMA.1688.F32.TF32 R68, R244.reuse, R52, R76 ;  /* 0x00000034f444723c */ /* 0x042fe4000008104c */
[----:B------:R-:W4:Y:S04]  /*1c730*/  LDL.LU.64 R76, [R1+0x2e0] ;  /* 0x0002e000014c7983 */ /* 0x000f280000300a00 */
[----:B------:R-:W4:Y:S11]  /*1c740*/  LDL.LU.64 R78, [R1+0x2e8] ;  /* 0x0002e800014e7983 */ /* 0x000f360000300a00 */
[----:B------:R-:W-:Y:S06]  /*1c750*/  @!UPT UIADD3 URZ, URZ, URZ, URZ ;  /* 0x0000003f3f3ff290 */ /* 0x000fec000fffe03f */
[----:B------:R-:W-:Y:S04]  /*1c760*/  STL.64 [R1+0x80], R68 ;  /* 0x0000804401007387 */ /* 0x000fe80000100a00 */
[----:B------:R1:W-:Y:S04]  /*1c770*/  STL.64 [R1+0x88], R70 ;  /* 0x0000884601007387 */ /* 0x0003e80000100a00 */
[----:B------:R-:W4:Y:S04]  /*1c780*/  LDL.LU.64 R84, [R1+0x310] ;  /* 0x0003100001547983 */ /* 0x000f280000300a00 */
[----:B------:R-:W4:Y:S01]  /*1c790*/  LDL.LU.64 R86, [R1+0x318] ;  /* 0x0003180001567983 */ /* 0x000f220000300a00 */
[C---:B-1----:R-:W-:Y:S03]  /*1c7a0*/  HMMA.1688.F32.TF32 R68, R244.reuse, R48, R80 ;  /* 0x00000030f444723c */ /* 0x042fe60000081050 */
[----:B------:R-:W4:Y:S04]  /*1c7b0*/  LDL.LU.64 R80, [R1+0x330] ;  /* 0x0003300001507983 */ /* 0x000f280000300a00 */
[----:B------:R-:W4:Y:S01]  /*1c7c0*/  LDL.LU.64 R82, [R1+0x338] ;  /* 0x0003380001527983 */ /* 0x000f220000300a00 */
[C---:B------:R-:W-:Y:S08]  /*1c7d0*/  HMMA.1688.F32.TF32 R112, R244.reuse, R44, R112 ;  /* 0x0000002cf470723c */ /* 0x040ff00000081070 */
[C---:B------:R-:W-:Y:S08]  /*1c7e0*/  HMMA.1688.F32.TF32 R108, R244.reuse, R40, R108 ;  /* 0x00000028f46c723c */ /* 0x040ff0000008106c */
[C---:B------:R-:W-:Y:S08]  /*1c7f0*/  HMMA.1688.F32.TF32 R104, R244.reuse, R36, R104 ;  /* 0x00000024f468723c */ /* 0x040ff00000081068 */
[C---:B------:R-:W-:Y:S01]  /*1c800*/  HMMA.1688.F32.TF32 R100, R244.reuse, R32, R100 ;  /* 0x00000020f464723c */ /* 0x040fe20000081064 */
[----:B------:R1:W-:Y:S04]  /*1c810*/  STL.64 [R1+0x70], R68 ;  /* 0x0000704401007387 */ /* 0x0003e80000100a00 */
[----:B------:R1:W-:Y:S04]  /*1c820*/  STL.64 [R1+0x78], R70 ;  /* 0x0000784601007387 */ /* 0x0003e80000100a00 */
[----:B-1----:R-:W4:Y:S04]  /*1c830*/  LDL.LU.64 R68, [R1+0x340] ;  /* 0x0003400001447983 */ /* 0x002f280000300a00 */
[----:B------:R-:W4:Y:S01]  /*1c840*/  LDL.LU.64 R70, [R1+0x348] ;  /* 0x0003480001467983 */ /* 0x000f220000300a00 */
[C---:B------:R-:W-:Y:S03]  /*1c850*/  HMMA.1688.F32.TF32 R96, R244.reuse, R28, R96 ;  /* 0x0000001cf460723c */ /* 0x040fe60000081060 */
        /* <DEDUP_REMOVED lines=9> */
[----:B------:R-:W-:Y:S01]  /*1c8f0*/  STL.64 [R1+0x28], R98 ;  /* 0x0000286201007387 */ /* 0x000fe20000100a00 */
[C---:B--2---:R-:W-:Y:S08]  /*1c900*/  HMMA.1688.F32.TF32 R92, R244.reuse, R24, R92 ;  /* 0x00000018f45c723c */ /* 0x044ff0000008105c */
[C---:B---3--:R-:W-:Y:S11]  /*1c910*/  HMMA.1688.F32.TF32 R88, R244.reuse, R20, R88 ;  /* 0x00000014f458723c */ /* 0x048ff60000081058 */
[----:B------:R-:W-:Y:S04]  /*1c920*/  @!UPT UIADD3 URZ, URZ, URZ, URZ ;  /* 0x0000003f3f3ff290 */ /* 0x000fe8000fffe03f */
[----:B------:R-:W-:Y:S04]  /*1c930*/  STL.64 [R1+0x10], R92 ;  /* 0x0000105c01007387 */ /* 0x000fe80000100a00 */
[----:B------:R-:W-:Y:S01]  /*1c940*/  STL.64 [R1+0x18], R94 ;  /* 0x0000185e01007387 */ /* 0x000fe20000100a00 */
[C---:B----4-:R-:W-:Y:S03]  /*1c950*/  HMMA.1688.F32.TF32 R248, R244.reuse, R16, R72 ;  /* 0x00000010f4f8723c */ /* 0x050fe60000081048 */
[----:B------:R-:W2:Y:S04]  /*1c960*/  LDL.LU.64 R72, [R1+0x350] ;  /* 0x0003500001487983 */ /* 0x000ea80000300a00 */
[----:B------:R-:W-:Y:S04]  /*1c970*/  STL.64 [R1], R88 ;  /* 0x0000005801007387 */ /* 0x000fe80000100a00 */
[----:B------:R-:W-:Y:S04]  /*1c980*/  STL.64 [R1+0x8], R90 ;  /* 0x0000085a01007387 */ /* 0x000fe80000100a00 */
[----:B------:R-:W2:Y:S01]  /*1c990*/  LDL.LU.64 R74, [R1+0x358] ;  /* 0x00035800014a7983 */ /* 0x000ea20000300a00 */
[----:B------:R-:W-:Y:S07]  /*1c9a0*/  HMMA.1688.F32.TF32 R244, R244, R12, R76 ;  /* 0x0000000cf4f4723c */ /* 0x000fee000008104c */
[----:B------:R-:W-:Y:S04]  /*1c9b0*/  STL.64 [R1+0x23c0], R250 ;  /* 0x0023c0fa01007387 */ /* 0x000fe80000100a00 */
[----:B------:R-:W-:Y:S01]  /*1c9c0*/  STL.64 [R1+0x23b8], R248 ;  /* 0x0023b8f801007387 */ /* 0x000fe20000100a00 */
[C---:B------:R-:W-:Y:S11]  /*1c9d0*/  HMMA.1688.F32.TF32 R84, R120.reuse, R64, R84 ;  /* 0x000000407854723c */ /* 0x040ff60000081054 */
[----:B------:R-:W-:Y:S04]  /*1c9e0*/  STL.64 [R1+0x23d0], R246 ;  /* 0x0023d0f601007387 */ /* 0x000fe80000100a00 */
[----:B------:R-:W-:Y:S04]  /*1c9f0*/  STL.64 [R1+0x23c8], R244 ;  /* 0x0023c8f401007387 */ /* 0x000fe80000100a00 */
[----:B------:R-:W3:Y:S04]  /*1ca00*/  LDL.LU R243, [R1+0x2568] ;  /* 0x0025680001f37983 */ /* 0x000ee80000300800 */
[----:B------:R-:W4:Y:S04]  /*1ca10*/  LDL.LU.64 R76, [R1+0x360] ;  /* 0x00036000014c7983 */ /* 0x000f280000300a00 */
[----:B------:R-:W4:Y:S01]  /*1ca20*/  LDL.LU.64 R78, [R1+0x368] ;  /* 0x00036800014e7983 */ /* 0x000f220000300a00 */
[C---:B------:R-:W-:Y:S03]  /*1ca30*/  HMMA.1688.F32.TF32 R124, R120.reuse, R60, R80 ;  /* 0x0000003c787c723c */ /* 0x040fe60000081050 */
[----:B------:R-:W3:Y:S04]  /*1ca40*/  LDL.LU.64 R80, [R1+0x370] ;  /* 0x0003700001507983 */ /* 0x000ee80000300a00 */
[----:B------:R1:W-:Y:S04]  /*1ca50*/  STL.64 [R1+0xd0], R84 ;  /* 0x0000d05401007387 */ /* 0x0003e80000100a00 */
[----:B------:R1:W-:Y:S04]  /*1ca60*/  STL.64 [R1+0xd8], R86 ;  /* 0x0000d85601007387 */ /* 0x0003e80000100a00 */
[----:B------:R-:W3:Y:S04]  /*1ca70*/  LDL.LU.64 R82, [R1+0x378] ;  /* 0x0003780001527983 */ /* 0x000ee80000300a00 */
[----:B-1----:R-:W3:Y:S04]  /*1ca80*/  LDL.LU.64 R84, [R1+0x380] ;  /* 0x0003800001547983 */ /* 0x002ee80000300a00 */
[----:B------:R-:W3:Y:S04]  /*1ca90*/  LDL.LU.64 R86, [R1+0x388] ;  /* 0x0003880001567983 */ /* 0x000ee80000300a00 */
[----:B------:R-:W3:Y:S04]  /*1caa0*/  LDL.LU.64 R88, [R1+0x390] ;  /* 0x0003900001587983 */ /* 0x000ee80000300a00 */
[----:B------:R-:W3:Y:S04]  /*1cab0*/  LDL.LU.64 R90, [R1+0x398] ;  /* 0x00039800015a7983 */ /* 0x000ee80000300a00 */
[----:B------:R-:W-:Y:S04]  /*1cac0*/  STL.64 [R1+0x23e0], R126 ;  /* 0x0023e07e01007387 */ /* 0x000fe80000100a00 */
[----:B------:R-:W-:Y:S04]  /*1cad0*/  STL.64 [R1+0x23d8], R124 ;  /* 0x0023d87c01007387 */ /* 0x000fe80000100a00 */
[----:B------:R-:W3:Y:S04]  /*1cae0*/  LDL.LU.64 R92, [R1+0x3a0] ;  /* 0x0003a000015c7983 */ /* 0x000ee80000300a00 */
[----:B------:R-:W3:Y:S04]  /*1caf0*/  LDL.LU.64 R94, [R1+0x3a8] ;  /* 0x0003a800015e7983 */ /* 0x000ee80000300a00 */
[----:B------:R-:W3:Y:S01]  /*1cb00*/  LDL.LU.64 R96, [R1+0x3b0] ;  /* 0x0003b00001607983 */ /* 0x000ee20000300a00 */
[C---:B------:R-:W-:Y:S03]  /*1cb10*/  HMMA.1688.F32.TF32 R68, R120.reuse, R4, R68 ;  /* 0x000000047844723c */ /* 0x040fe60000081044 */
[----:B------:R-:W3:Y:S04]  /*1cb20*/  LDL.LU.64 R98, [R1+0x3b8] ;  /* 0x0003b80001627983 */ /* 0x000ee80000300a00 */
[----:B------:R-:W3:Y:S04]  /*1cb30*/  LDL.LU.64 R100, [R1+0x3c0] ;  /* 0x0003c00001647983 */ /* 0x000ee80000300a00 */
[----:B------:R-:W3:Y:S11]  /*1cb40*/  LDL.LU.64 R102, [R1+0x3c8] ;  /* 0x0003c80001667983 */ /* 0x000ef60000300a00 */
[----:B------:R-:W-:Y:S01]  /*1cb50*/  @!UPT UIADD3 URZ, URZ, URZ, URZ ;  /* 0x0000003f3f3ff290 */ /* 0x000fe2000fffe03f */
[----:B------:R-:W-:Y:S04]  /*1cb60*/  STL.64 [R1+0x23f0], R70 ;  /* 0x0023f04601007387 */ /* 0x000fe80000100a00 */
[----:B------:R-:W-:Y:S04]  /*1cb70*/  STL.64 [R1+0x23e8], R68 ;  /* 0x0023e84401007387 */ /* 0x000fe80000100a00 */
[----:B------:R-:W3:Y:S04]  /*1cb80*/  LDL.LU.64 R104, [R1+0x3d0] ;  /* 0x0003d00001687983 */ /* 0x000ee80000300a00 */
[----:B------:R-:W3:Y:S04]  /*1cb90*/  LDL.LU.64 R106, [R1+0x3d8] ;  /* 0x0003d800016a7983 */ /* 0x000ee80000300a00 */
[----:B------:R-:W3:Y:S04]  /*1cba0*/  LDL.LU.64 R108, [R1+0x3e0] ;  /* 0x0003e000016c7983 */ /* 0x000ee80000300a00 */
[----:B------:R-:W3:Y:S04]  /*1cbb0*/  LDL.LU.64 R110, [R1+0x3e8] ;  /* 0x0003e800016e7983 */ /* 0x000ee80000300a00 */
[----:B------:R-:W3:Y:S04]  /*1cbc0*/  LDL.LU.64 R112, [R1+0x3f0] ;  /* 0x0003f00001707983 */ /* 0x000ee80000300a00 */
[----:B------:R-:W3:Y:S01]  /*1cbd0*/  LDL.LU.64 R114, [R1+0x3f8] ;  /* 0x0003f80001727983 */ /* 0x000ee20000300a00 */
[C---:B--2---:R-:W-:Y:S11]  /*1cbe0*/  HMMA.1688.F32.TF32 R72, R120.reuse, R8, R72 ;  /* 0x000000087848723c */ /* 0x044ff60000081048 */
[----:B------:R-:W-:Y:S11]  /*1cbf0*/  @!UPT UIADD3 URZ, URZ, URZ, URZ ;  /* 0x0000003f3f3ff290 */ /* 0x000ff6000fffe03f */
[----:B------:R-:W-:Y:S01]  /*1cc00*/  @!UPT UIADD3 URZ, URZ, URZ, URZ ;  /* 0x0000003f3f3ff290 */ /* 0x000fe2000fffe03f */
[----:B------:R-:W-:Y:S04]  /*1cc10*/  STL.64 [R1+0x2400], R74 ;  /* 0x0024004a01007387 */ /* 0x000fe80000100a00 */
[----:B------:R1:W-:Y:S04]  /*1cc20*/  STL.64 [R1+0x23f8], R72 ;  /* 0x0023f84801007387 */ /* 0x0003e80000100a00 */
[----:B-1----:R-:W2:Y:S04]  /*1cc30*/  LDL.LU.64 R72, [R1+0x410] ;  /* 0x0004100001487983 */ /* 0x002ea80000300a00 */
[----:B------:R-:W2:Y:S04]  /*1cc40*/  LDL.LU.64 R74, [R1+0x418] ;  /* 0x00041800014a7983 */ /* 0x000ea80000300a00 */
[----:B------:R-:W2:Y:S04]  /*1cc50*/  LDL.LU.64 R68, [R1+0x400] ;  /* 0x0004000001447983 */ /* 0x000ea80000300a00 */
[----:B------:R-:W2:Y:S01]  /*1cc60*/  LDL.LU.64 R70, [R1+0x408] ;  /* 0x0004080001467983 */ /* 0x000ea20000300a00 */
[C---:B----4-:R-:W-:Y:S08]  /*1cc70*/  HMMA.1688.F32.TF32 R76, R120.reuse, R56, R76 ;  /* 0x00000038784c723c */ /* 0x050ff0000008104c */
[C---:B---3--:R-:W-:Y:S08]  /*1cc80*/  HMMA.1688.F32.TF32 R80, R120.reuse, R52, R80 ;  /* 0x000000347850723c */ /* 0x048ff00000081050 */
[C---:B------:R-:W-:Y:S08]  /*1cc90*/  HMMA.1688.F32.TF32 R84, R120.reuse, R48, R84 ;  /* 0x000000307854723c */ /* 0x040ff00000081054 */
[C---:B------:R-:W-:Y:S08]  /*1cca0*/  HMMA.1688.F32.TF32 R88, R120.reuse, R44, R88 ;  /* 0x0000002c7858723c */ /* 0x040ff00000081058 */
[C---:B------:R-:W-:Y:S08]  /*1ccb0*/  HMMA.1688.F32.TF32 R92, R120.reuse, R40, R92 ;  /* 0x00000028785c723c */ /* 0x040ff0000008105c */
[C---:B------:R-:W-:Y:S08]  /*1ccc0*/  HMMA.1688.F32.TF32 R96, R120.reuse, R36, R96 ;  /* 0x000000247860723c */ /* 0x040ff00000081060 */
[C---:B------:R-:W-:Y:S01]  /*1ccd0*/  HMMA.1688.F32.TF32 R100, R120.reuse, R32, R100 ;  /* 0x000000207864723c */ /* 0x040fe20000081064 */
[----:B------:R-:W-:Y:S04]  /*1cce0*/  STL [R1+0x23b4], R79 ;  /* 0x0023b44f01007387 */ /* 0x000fe80000100800 */
[----:B------:R-:W-:Y:S04]  /*1ccf0*/  STL.64 [R1+0x2410], R82 ;  /* 0x0024105201007387 */ /* 0x000fe80000100a00 */
[----:B------:R-:W-:Y:S04]  /*1cd00*/  STL.64 [R1+0x2408], R80 ;  /* 0x0024085001007387 */ /* 0x000fe80000100a00 */
[----:B------:R-:W-:Y:S01]  /*1cd10*/  STL.64 [R1+0x2420], R86 ;  /* 0x0024205601007387 */ /* 0x000fe20000100a00 */
        /* <DEDUP_REMOVED lines=13> */
[----:B------:R-:W-:Y:S04]  /*1cdf0*/  STL.64 [R1+0x2468], R104 ;  /* 0x0024686801007387 */ /* 0x000fe80000100a00 */
[----:B------:R-:W-:Y:S04]  /*1ce00*/  STL.64 [R1+0x2480], R110 ;  /* 0x0024806e01007387 */ /* 0x000fe80000100a00 */
[----:B------:R-:W-:Y:S04]  /*1ce10*/  STL.64 [R1+0x2478], R108 ;  /* 0x0024786c01007387 */ /* 0x000fe80000100a00 */
[----:B------:R-:W-:Y:S04]  /*1ce20*/  STL.64 [R1+0x2490], R114 ;  /* 0x0024907201007387 */ /* 0x000fe80000100a00 */
[----:B------:R-:W-:Y:S01]  /*1ce30*/  STL.64 [R1+0x2488], R112 ;  /* 0x0024887001007387 */ /* 0x000fe20000100a00 */
[C---:B--2---:R-:W-:Y:S11]  /*1ce40*/  HMMA.1688.F32.TF32 R116, R120.reuse, R16, R72 ;  /* 0x000000107874723c */ /* 0x044ff60000081048 */
[----:B------:R-:W-:Y:S11]  /*1ce50*/  @!UPT UIADD3 URZ, URZ, URZ, URZ ;  /* 0x0000003f3f3ff290 */ /* 0x000ff6000fffe03f */
[----:B------:R-:W-:Y:S01]  /*1ce60*/  @!UPT UIADD3 URZ, URZ, URZ, URZ ;  /* 0x0000003f3f3ff290 */ /* 0x000fe2000fffe03f */
[----:B------:R-:W-:Y:S04]  /*1ce70*/  STL.64 [R1+0x24a0], R118 ;  /* 0x0024a07601007387 */ /* 0x000fe80000100a00 */
[----:B------:R2:W-:Y:S04]  /*1ce80*/  STL.64 [R1+0x2498], R116 ;  /* 0x0024987401007387 */ /* 0x0005e80000100a00 */
[----:B------:R-:W3:Y:S04]  /*1ce90*/  LDL.LU.64 R128, [R1+0x430] ;  /* 0x0004300001807983 */ /* 0x000ee80000300a00 */
[----:B------:R-:W3:Y:S04]  /*1cea0*/  LDL.LU.64 R130, [R1+0x438] ;  /* 0x0004380001827983 */ /* 0x000ee80000300a00 */
[----:B------:R-:W4:Y:S04]  /*1ceb0*/  LDL.LU.64 R136, [R1+0x440] ;  /* 0x0004400001887983 */ /* 0x000f280000300a00 */
[----:B------:R-:W4:Y:S04]  /*1cec0*/  LDL.LU.64 R138, [R1+0x448] ;  /* 0x00044800018a7983 */ /* 0x000f280000300a00 */
[----:B-1----:R-:W3:Y:S04]  /*1ced0*/  LDL.LU.64 R100, [R1+0x470] ;  /* 0x0004700001647983 */ /* 0x002ee80000300a00 */
        /* <DEDUP_REMOVED lines=13> */
[----:B--2---:R-:W2:Y:S04]  /*1cfb0*/  LDL.LU.64 R116, [R1+0x510] ;  /* 0x0005100001747983 */ /* 0x004ea80000300a00 */
[----:B------:R-:W2:Y:S04]  /*1cfc0*/  LDL.LU.64 R118, [R1+0x518] ;  /* 0x0005180001767983 */ /* 0x000ea80000300a00 */
[----:B------:R-:W2:Y:S04]  /*1cfd0*/  LDL.LU.64 R112, [R1+0x520] ;  /* 0x0005200001707983 */ /* 0x000ea80000300a00 */
[----:B------:R-:W2:Y:S04]  /*1cfe0*/  LDL.LU.64 R114, [R1+0x528] ;  /* 0x0005280001727983 */ /* 0x000ea80000300a00 */
[----:B------:R-:W2:Y:S04]  /*1cff0*/  LDL.LU.64 R108, [R1+0x530] ;  /* 0x00053000016c7983 */ /* 0x000ea80000300a00 */
[----:B------:R-:W2:Y:S04]  /*1d000*/  LDL.LU.64 R110, [R1+0x538] ;  /* 0x00053800016e7983 */ /* 0x000ea80000300a00 */
[----:B------:R-:W2:Y:S04]  /*1d010*/  LDL.LU.64 R104, [R1+0x540] ;  /* 0x0005400001687983 */ /* 0x000ea80000300a00 */
[----:B------:R-:W2:Y:S01]  /*1d020*/  LDL.LU.64 R106, [R1+0x548] ;  /* 0x00054800016a7983 */ /* 0x000ea20000300a00 */
[----:B------:R-:W-:Y:S03]  /*1d030*/  HMMA.1688.F32.TF32 R120, R120, R12, R68 ;  /* 0x0000000c7878723c */ /* 0x000fe60000081044 */
[----:B------:R-:W2:Y:S04]  /*1d040*/  LDL.LU.64 R88, [R1+0x560] ;  /* 0x0005600001587983 */ /* 0x000ea80000300a00 */
[----:B------:R-:W2:Y:S04]  /*1d050*/  LDL.LU.64 R90, [R1+0x568] ;  /* 0x00056800015a7983 */ /* 0x000ea80000300a00 */
[----:B------:R-:W2:Y:S04]  /*1d060*/  LDL.LU.64 R72, [R1+0x550] ;  /* 0x0005500001487983 */ /* 0x000ea80000300a00 */
[----:B------:R-:W2:Y:S04]  /*1d070*/  LDL.LU.64 R74, [R1+0x558] ;  /* 0x00055800014a7983 */ /* 0x000ea80000300a00 */
[----:B------:R-:W2:Y:S04]  /*1d080*/  LDL.LU.64 R68, [R1+0x5f0] ;  /* 0x0005f00001447983 */ /* 0x000ea80000300a00 */
[----:B------:R-:W2:Y:S04]  /*1d090*/  LDL.LU.64 R70, [R1+0x5f8] ;  /* 0x0005f80001467983 */ /* 0x000ea80000300a00 */
[----:B------:R-:W-:Y:S04]  /*1d0a0*/  STL.64 [R1+0x24b0], R122 ;  /* 0x0024b07a01007387 */ /* 0x000fe80000100a00 */
[----:B------:R-:W-:Y:S01]  /*1d0b0*/  STL.64 [R1+0x24a8], R120 ;  /* 0x0024a87801007387 */ /* 0x000fe20000100a00 */
[C---:B------:R-:W-:Y:S03]  /*1d0c0*/  HMMA.1688.F32.TF32 R184, R180.reuse, R64, R240 ;  /* 0x00000040b4b8723c */ /* 0x040fe600000810f0 */
[----:B------:R-:W-:Y:S04]  /*1d0d0*/  LDS R241, [R252+0x22000] ;  /* 0x02200000fcf17984 */ /* 0x000fe80000000800 */
[----:B------:R-:W-:Y:S01]  /*1d0e0*/  LDS R243, [R252+0x23000] ;  /* 0x02300000fcf37984 */ /* 0x000fe20000000800 */
[C---:B----4-:R-:W-:Y:S08]  /*1d0f0*/  HMMA.1688.F32.TF32 R232, R180.reuse, R4, R136 ;  /* 0x00000004b4e8723c */ /* 0x050ff00000081088 */
[C---:B---3--:R-:W-:Y:S01]  /*1d100*/  HMMA.1688.F32.TF32 R148, R180.reuse, R48, R84 ;  /* 0x00000030b494723c */ /* 0x048fe20000081054 */
[----:B------:R-:W3:Y:S04]  /*1d110*/  LDL.LU.64 R84, [R1+0x610] ;  /* 0x0006100001547983 */ /* 0x000ee80000300a00 */
[----:B------:R-:W3:Y:S03]  /*1d120*/  LDL.LU.64 R86, [R1+0x618] ;  /* 0x0006180001567983 */ /* 0x000ee60000300a00 */
[C---:B------:R-:W-:Y:S01]  /*1d130*/  HMMA.1688.F32.TF32 R136, R180.reuse, R8, R100 ;  /* 0x00000008b488723c */ /* 0x040fe20000081064 */
[----:B------:R-:W4:Y:S04]  /*1d140*/  LDL.LU.64 R100, [R1+0x620] ;  /* 0x0006200001647983 */ /* 0x000f280000300a00 */
[----:B------:R-:W4:Y:S03]  /*1d150*/  LDL.LU.64 R102, [R1+0x628] ;  /* 0x0006280001667983 */ /* 0x000f260000300a00 */
        /* <DEDUP_REMOVED lines=9> */
[C---:B------:R-:W-:Y:S08]  /*1d1f0*/  HMMA.1688.F32.TF32 R156, R180.reuse, R40, R132 ;  /* 0x00000028b49c723c */ /* 0x040ff00000081084 */
[----:B--2---:R-:W-:Y:S01]  /*1d200*/  HMMA.1688.F32.TF32 R132, R180, R16, R88 ;  /* 0x00000010b484723c */ /* 0x004fe20000081058 */
[----:B------:R-:W2:Y:S04]  /*1d210*/  LDL.LU.64 R88, [R1+0x670] ;  /* 0x0006700001587983 */ /* 0x000ea80000300a00 */
[----:B------:R-:W2:Y:S03]  /*1d220*/  LDL.LU.64 R90, [R1+0x678] ;  /* 0x00067800015a7983 */ /* 0x000ea60000300a00 */
[----:B------:R-:W-:Y:S08]  /*1d230*/  HMMA.1688.F32.TF32 R68, R188, R64, R68 ;  /* 0x00000040bc44723c */ /* 0x000ff00000081044 */
[C---:B------:R-:W-:Y:S08]  /*1d240*/  HMMA.1688.F32.TF32 R128, R180.reuse, R60, R128 ;  /* 0x0000003cb480723c */ /* 0x040ff00000081080 */
[C---:B------:R-:W-:Y:S07]  /*1d250*/  HMMA.1688.F32.TF32 R160, R180.reuse, R36, R124 ;  /* 0x00000024b4a0723c */ /* 0x040fee000008107c */
[----:B------:R1:W-:Y:S01]  /*1d260*/  STL.64 [R1+0x250], R68 ;  /* 0x0002504401007387 */ /* 0x0003e20000100a00 */
[C---:B------:R-:W-:Y:S03]  /*1d270*/  HMMA.1688.F32.TF32 R164, R180.reuse, R32, R116 ;  /* 0x00000020b4a4723c */ /* 0x040fe60000081074 */
[----:B------:R1:W-:Y:S05]  /*1d280*/  STL.64 [R1+0x258], R70 ;  /* 0x0002584601007387 */ /* 0x0003ea0000100a00 */
[C---:B------:R-:W-:Y:S08]  /*1d290*/  HMMA.1688.F32.TF32 R168, R180.reuse, R28, R112 ;  /* 0x0000001cb4a8723c */ /* 0x040ff00000081070 */
[C---:B------:R-:W-:Y:S08]  /*1d2a0*/  HMMA.1688.F32.TF32 R172, R180.reuse, R24, R108 ;  /* 0x00000018b4ac723c */ /* 0x040ff0000008106c */
[C---:B------:R-:W-:Y:S08]  /*1d2b0*/  HMMA.1688.F32.TF32 R176, R180.reuse, R20, R104 ;  /* 0x00000014b4b0723c */ /* 0x040ff00000081068 */
[----:B------:R-:W-:Y:S01]  /*1d2c0*/  HMMA.1688.F32.TF32 R180, R180, R12, R72 ;  /* 0x0000000cb4b4723c */ /* 0x000fe20000081048 */
[----:B------:R-:W2:Y:S04]  /*1d2d0*/  LDL.LU.64 R72, [R1+0x680] ;  /* 0x0006800001487983 */ /* 0x000ea80000300a00 */
[----:B------:R-:W2:Y:S04]  /*1d2e0*/  LDL.LU.64 R74, [R1+0x688] ;  /* 0x00068800014a7983 */ /* 0x000ea80000300a00 */
[----:B-1----:R-:W2:Y:S04]  /*1d2f0*/  LDL.LU.64 R68, [R1+0x690] ;  /* 0x0006900001447983 */ /* 0x002ea80000300a00 */
[----:B------:R-:W2:Y:S04]  /*1d300*/  LDL.LU.64 R70, [R1+0x698] ;  /* 0x0006980001467983 */ /* 0x000ea80000300a00 */
[----:B------:R-:W-:Y:S01]  /*1d310*/  STL [R1+0x23b0], R3 ;  /* 0x0023b00301007387 */ /* 0x000fe20000100800 */
[C---:B---3--:R-:W-:Y:S03]  /*1d320*/  HMMA.1688.F32.TF32 R104, R188.reuse, R60, R84 ;  /* 0x0000003cbc68723c */ /* 0x048fe60000081054 */
[----:B------:R-:W3:Y:S04]  /*1d330*/  LDL.LU.64 R84, [R1+0x6a0] ;  /* 0x0006a00001547983 */ /* 0x000ee80000300a00 */
[----:B------:R-:W3:Y:S11]  /*1d340*/  LDL.LU.64 R86, [R1+0x6a8] ;  /* 0x0006a80001567983 */ /* 0x000ef60000300a00 */
[----:B------:R-:W-:Y:S05]  /*1d350*/  @!UPT UIADD3 URZ, URZ, URZ, URZ ;  /* 0x0000003f3f3ff290 */ /* 0x000fea000fffe03f */
[----:B------:R-:W-:Y:S04]  /*1d360*/  STL.64 [R1+0x330], R104 ;  /* 0x0003306801007387 */ /* 0x000fe80000100a00 */
[----:B------:R4:W-:Y:S02]  /*1d370*/  STL.64 [R1+0x338], R106 ;  /* 0x0003386a01007387 */ /* 0x0009e40000100a00 */
[C---:B----4-:R-:W-:Y:S08]  /*1d380*/  HMMA.1688.F32.TF32 R104, R188.reuse, R4, R100 ;  /* 0x00000004bc68723c */ /* 0x050ff00000081064 */
[C---:B------:R-:W-:Y:S08]  /*1d390*/  HMMA.1688.F32.TF32 R100, R188.reuse, R8, R96 ;  /* 0x00000008bc64723c */ /* 0x040ff00000081060 */
[C---:B------:R-:W-:Y:S07]  /*1d3a0*/  HMMA.1688.F32.TF32 R96, R188.reuse, R56, R92 ;  /* 0x00000038bc60723c */ /* 0x040fee000008105c */
[----:B------:R-:W-:Y:S01]  /*1d3b0*/  STL.64 [R1+0x320], R104 ;  /* 0x0003206801007387 */ /* 0x000fe20000100a00 */
[C---:B------:R-:W-:Y:S03]  /*1d3c0*/  HMMA.1688.F32.TF32 R92, R188.reuse, R52, R80 ;  /* 0x00000034bc5c723c */ /* 0x040fe60000081050 */
[----:B------:R-:W-:Y:S04]  /*1d3d0*/  STL.64 [R1+0x328], R106 ;  /* 0x0003286a01007387 */ /* 0x000fe80000100a00 */
[----:B------:R1:W-:Y:S04]  /*1d3e0*/  STL.64 [R1+0x310], R100 ;  /* 0x0003106401007387 */ /* 0x0003e80000100a00 */
[----:B------:R4:W-:Y:S04]  /*1d3f0*/  STL.64 [R1+0x318], R102 ;  /* 0x0003186601007387 */ /* 0x0009e80000100a00 */
[----:B------:R-:W3:Y:S04]  /*1d400*/  LDL.LU.64 R80, [R1+0x6b0] ;  /* 0x0006b00001507983 */ /* 0x000ee80000300a00 */
[----:B------:R-:W-:Y:S04]  /*1d410*/  STL.64 [R1+0x300], R96 ;  /* 0x0003006001007387 */ /* 0x000fe80000100a00 */
[----:B------:R-:W-:Y:S04]  /*1d420*/  STL.64 [R1+0x308], R98 ;  /* 0x0003086201007387 */ /* 0x000fe80000100a00 */
[----:B------:R-:W3:Y:S01]  /*1d430*/  LDL.LU.64 R82, [R1+0x6b8] ;  /* 0x0006b80001527983 */ /* 0x000ee20000300a00 */
[C---:B--2---:R-:W-:Y:S03]  /*1d440*/  HMMA.1688.F32.TF32 R88, R188.reuse, R48, R88 ;  /* 0x00000030bc58723c */ /* 0x044fe60000081058 */
[----:B------:R-:W-:Y:S04]  /*1d450*/  STL.64 [R1+0x2f0], R92 ;  /* 0x0002f05c01007387 */ /* 0x000fe80000100a00 */
[----:B------:R-:W-:Y:S04]  /*1d460*/  STL.64 [R1+0x2f8], R94 ;  /* 0x0002f85e01007387 */ /* 0x000fe80000100a00 */
[----:B-1----:R-:W2:Y:S04]  /*1d470*/  LDL.LU.64 R100, [R1+0x6c0] ;  /* 0x0006c00001647983 */ /* 0x002ea80000300a00 */
[----:B----4-:R-:W2:Y:S08]  /*1d480*/  LDL.LU.64 R102, [R1+0x6c8] ;  /* 0x0006c80001667983 */ /* 0x010eb00000300a00 */
[----:B------:R-:W-:Y:S04]  /*1d490*/  STL.64 [R1+0x2e0], R88 ;  /* 0x0002e05801007387 */ /* 0x000fe80000100a00 */
[----:B------:R1:W-:Y:S02]  /*1d4a0*/  STL.64 [R1+0x2e8], R90 ;  /* 0x0002e85a01007387 */ /* 0x0003e40000100a00 */
[C---:B-1----:R-:W-:Y:S02]  /*1d4b0*/  HMMA.1688.F32.TF32 R88, R188.reuse, R44, R72 ;  /* 0x0000002cbc58723c */ /* 0x042fe40000081048 */
[----:B------:R-:W2:Y:S04]  /*1d4c0*/  LDL.LU.64 R72, [R1+0x6d0] ;  /* 0x0006d00001487983 */ /* 0x000ea80000300a00 */
[----:B------:R-:W2:Y:S11]  /*1d4d0*/  LDL.LU.64 R74, [R1+0x6d8] ;  /* 0x0006d800014a7983 */ /* 0x000eb60000300a00 */
[----:B------:R-:W-:Y:S06]  /*1d4e0*/  @!UPT UIADD3 URZ, URZ, URZ, URZ ;  /* 0x0000003f3f3ff290 */ /* 0x000fec000fffe03f */
[----:B------:R-:W-:Y:S04]  /*1d4f0*/  STL.64 [R1+0x2d0], R88 ;  /* 0x0002d05801007387 */ /* 0x000fe80000100a00 */
[----:B------:R1:W-:Y:S02]  /*1d500*/  STL.64 [R1+0x2d8], R90 ;  /* 0x0002d85a01007387 */ /* 0x0003e40000100a00 */
[C---:B-1----:R-:W-:Y:S02]  /*1d510*/  HMMA.1688.F32.TF32 R88, R188.reuse, R40, R68 ;  /* 0x00000028bc58723c */ /* 0x042fe40000081044 */
[----:B------:R-:W2:Y:S04]  /*1d520*/  LDL.LU.64 R68, [R1+0x6e0] ;  /* 0x0006e00001447983 */ /* 0x000ea80000300a00 */
[----:B------:R-:W2:Y:S11]  /*1d530*/  LDL.LU.64 R70, [R1+0x6e8] ;  /* 0x0006e80001467983 */ /* 0x000eb60000300a00 */
[----:B------:R-:W-:Y:S06]  /*1d540*/  @!UPT UIADD3 URZ, URZ, URZ, URZ ;  /* 0x0000003f3f3ff290 */ /* 0x000fec000fffe03f */
[----:B------:R-:W-:Y:S04]  /*1d550*/  STL.64 [R1+0x2c0], R88 ;  /* 0x0002c05801007387 */ /* 0x000fe80000100a00 */
[----:B------:R-:W-:Y:S04]  /*1d560*/  STL.64 [R1+0x2c8], R90 ;  /* 0x0002c85a01007387 */ /* 0x000fe80000100a00 */
[----:B------:R-:W2:Y:S04]  /*1d570*/  LDL R79, [R1+0xa94] ;  /* 0x000a9400014f7983 */ /* 0x000ea80000100800 */
[----:B------:R-:W2:Y:S04]  /*1d580*/  LDL.LU.64 R96, [R1+0x720] ;  /* 0x0007200001607983 */ /* 0x000ea80000300a00 */
[----:B------:R-:W2:Y:S01]  /*1d590*/  LDL.LU.64 R98, [R1+0x728] ;  /* 0x0007280001627983 */ /* 0x000ea20000300a00 */
[C---:B---3--:R-:W-:Y:S11]  /*1d5a0*/  HMMA.1688.F32.TF32 R84, R188.reuse, R36, R84 ;  /* 0x00000024bc54723c */ /* 0x048ff60000081054 */
[----:B------:R-:W-:Y:S11]  /*1d5b0*/  @!UPT UIADD3 URZ, URZ, URZ, URZ ;  /* 0x0000003f3f3ff290 */ /* 0x000ff6000fffe03f */
[----:B------:R-:W-:Y:S01]  /*1d5c0*/  @!UPT UIADD3 URZ, URZ, URZ, URZ ;  /* 0x0000003f3f3ff290 */ /* 0x000fe2000fffe03f */
[----:B------:R1:W-:Y:S04]  /*1d5d0*/  STL.64 [R1+0x2b0], R84 ;  /* 0x0002b05401007387 */ /* 0x0003e80000100a00 */
[----:B------:R3:W-:Y:S04]  /*1d5e0*/  STL.64 [R1+0x2b8], R86 ;  /* 0x0002b85601007387 */ /* 0x0007e80000100a00 */
[----:B-1----:R-:W4:Y:S04]  /*1d5f0*/  LDL.LU.64 R84, [R1+0x710] ;  /* 0x0007100001547983 */ /* 0x002f280000300a00 */
[----:B---3--:R-:W4:Y:S04]  /*1d600*/  LDL.LU.64 R86, [R1+0x718] ;  /* 0x0007180001567983 */ /* 0x008f280000300a00 */
[----:B------:R-:W3:Y:S04]  /*1d610*/  LDL.LU.64 R92, [R1+0x6f0] ;  /* 0x0006f000015c7983 */ /* 0x000ee80000300a00 */
[----:B------:R-:W3:Y:S04]  /*1d620*/  LDL.LU.64 R94, [R1+0x6f8] ;  /* 0x0006f800015e7983 */ /* 0x000ee80000300a00 */
[----:B------:R-:W3:Y:S04]  /*1d630*/  LDL.LU.64 R88, [R1+0x730] ;  /* 0x0007300001587983 */ /* 0x000ee80000300a00 */
[----:B------:R-:W3:Y:S01]  /*1d640*/  LDL.LU.64 R90, [R1+0x738] ;  /* 0x00073800015a7983 */ /* 0x000ee20000300a00 */
[C---:B------:R-:W-:Y:S03]  /*1d650*/  HMMA.1688.F32.TF32 R104, R188.reuse, R32, R80 ;  /* 0x00000020bc68723c */ /* 0x040fe60000081050 */
[----:B------:R-:W3:Y:S04]  /*1d660*/  LDL.LU.64 R80, [R1+0x740] ;  /* 0x0007400001507983 */ /* 0x000ee80000300a00 */
[----:B------:R-:W3:Y:S01]  /*1d670*/  LDL.LU.64 R82, [R1+0x748] ;  /* 0x0007480001527983 */ /* 0x000ee20000300a00 */
[----:B--2---:R-:W-:Y:S11]  /*1d680*/  HMMA.1688.F32.TF32 R100, R188, R28, R100 ;  /* 0x0000001cbc64723c */ /* 0x004ff60000081064 */
[----:B------:R-:W-:Y:S04]  /*1d690*/  @!UPT UIADD3 URZ, URZ, URZ, URZ ;  /* 0x0000003f3f3ff290 */ /* 0x000fe8000fffe03f */
[----:B------:R-:W-:Y:S04]  /*1d6a0*/  STL.64 [R1+0x2a0], R104 ;  /* 0x0002a06801007387 */ /* 0x000fe80000100a00 */
[----:B------:R-:W-:Y:S04]  /*1d6b0*/  STL.64 [R1+0x2a8], R106 ;  /* 0x0002a86a01007387 */ /* 0x000fe80000100a00 */
[----:B------:R-:W-:Y:S01]  /*1d6c0*/  STL.64 [R1+0x290], R100 ;  /* 0x0002906401007387 */ /* 0x000fe20000100a00 */
[----:B------:R-:W-:-:S03]  /*1d6d0*/  IMAD.MOV.U32 R3, RZ, RZ, R103 ;  /* 0x000000ffff037224 */ /* 0x000fc600078e0067 */
[----:B------:R1:W-:Y:S02]  /*1d6e0*/  STL [R1+0x298], R102 ;  /* 0x0002986601007387 */ /* 0x0003e40000100800 */
        /* <DEDUP_REMOVED lines=11> */
[----:B------:R1:W-:Y:S01]  /*1d7a0*/  STL.64 [R1+0x278], R102 ;  /* 0x0002786601007387 */ /* 0x0003e20000100a00 */
[----:B------:R-:W-:Y:S02]  /*1d7b0*/  IMAD.MOV.U32 R124, RZ, RZ, R66 ;  /* 0x000000ffff7c7224 */ /* 0x000fe400078e0042 */
[----:B------:R-:W-:Y:S01]  /*1d7c0*/  IMAD.MOV.U32 R125, RZ, RZ, R67 ;  /* 0x000000ffff7d7224 */ /* 0x000fe200078e0043 */
[----:B------:R-:W-:Y:S04]  /*1d7d0*/  LDS R240, [R79+0x22000] ;  /* 0x022000004ff07984 */ /* 0x000fe80000000800 */
[----:B------:R-:W2:Y:S01]  /*1d7e0*/  LDS R242, [R79+0x23000] ;  /* 0x023000004ff27984 */ /* 0x000ea20000000800 */
[----:B-1----:R-:W-:Y:S01]  /*1d7f0*/  HMMA.1688.F32.TF32 R100, R188, R16, R96 ;  /* 0x00000010bc64723c */ /* 0x002fe20000081060 */
[----:B------:R-:W-:-:S02]  /*1d800*/  IMAD.MOV.U32 R127, RZ, RZ, R62 ;  /* 0x000000ffff7f7224 */ /* 0x000fc400078e003e */
[----:B------:R-:W-:Y:S04]  /*1d810*/  LDS R236, [R79+0x22080] ;  /* 0x022080004fec7984 */ /* 0x000fe80000000800 */
[----:B------:R-:W1:Y:S01]  /*1d820*/  LDS R238, [R79+0x23080] ;  /* 0x023080004fee7984 */ /* 0x000e620000000800 */
[----:B----4-:R-:W-:Y:S03]  /*1d830*/  HMMA.1688.F32.TF32 R96, R188, R12, R84 ;  /* 0x0000000cbc60723c */ /* 0x010fe60000081054 */
[----:B------:R-:W4:Y:S05]  /*1d840*/  LDL.LU.64 R84, [R1+0x770] ;  /* 0x0007700001547983 */ /* 0x000f2a0000300a00 */
[C---:B---3--:R-:W-:Y:S07]  /*1d850*/  HMMA.1688.F32.TF32 R92, R192.reuse, R64, R92 ;  /* 0x00000040c05c723c */ /* 0x048fee000008105c */
[----:B------:R3:W-:Y:S04]  /*1d860*/  STL.64 [R1+0x260], R100 ;  /* 0x0002606401007387 */ /* 0x0007e80000100a00 */
[----:B------:R1:W-:Y:S01]  /*1d870*/  STL.64 [R1+0x268], R102 ;  /* 0x0002686601007387 */ /* 0x0003e20000100a00 */
[C---:B------:R-:W-:Y:S03]  /*1d880*/  HMMA.1688.F32.TF32 R88, R192.reuse, R60, R88 ;  /* 0x0000003cc058723c */ /* 0x040fe60000081058 */
[----:B------:R-:W4:Y:S04]  /*1d890*/  LDL.LU.64 R86, [R1+0x778] ;  /* 0x0007780001567983 */ /* 0x000f280000300a00 */
[----:B------:R-:W-:Y:S04]  /*1d8a0*/  STL.64 [R1+0x240], R96 ;  /* 0x0002406001007387 */ /* 0x000fe80000100a00 */
[----:B------:R-:W-:Y:S04]  /*1d8b0*/  STL.64 [R1+0x248], R98 ;  /* 0x0002486201007387 */ /* 0x000fe80000100a00 */
[----:B------:R-:W4:Y:S04]  /*1d8c0*/  LDL.LU.64 R104, [R1+0x780] ;  /* 0x0007800001687983 */ /* 0x000f280000300a00 */
[----:B------:R-:W-:Y:S01]  /*1d8d0*/  STL.64 [R1+0x230], R92 ;  /* 0x0002305c01007387 */ /* 0x000fe20000100a00 */
[C---:B------:R-:W-:Y:S03]  /*1d8e0*/  HMMA.1688.F32.TF32 R80, R192.reuse, R4, R80 ;  /* 0x00000004c050723c */ /* 0x040fe60000081050 */
[----:B------:R-:W-:Y:S04]  /*1d8f0*/  STL.64 [R1+0x238], R94 ;  /* 0x0002385e01007387 */ /* 0x000fe80000100a00 */
[----:B------:R-:W4:Y:S04]  /*1d900*/  LDL.LU.64 R106, [R1+0x788] ;  /* 0x00078800016a7983 */ /* 0x000f280000300a00 */
[----:B------:R-:W-:Y:S04]  /*1d910*/  STL.64 [R1+0x220], R88 ;  /* 0x0002205801007387 */ /* 0x000fe80000100a00 */
[----:B------:R-:W-:Y:S04]  /*1d920*/  STL.64 [R1+0x228], R90 ;  /* 0x0002285a01007387 */ /* 0x000fe80000100a00 */
[----:B---3--:R-:W3:Y:S04]  /*1d930*/  LDL.LU.64 R100, [R1+0x790] ;  /* 0x0007900001647983 */ /* 0x008ee80000300a00 */
[----:B-1----:R-:W3:Y:S04]  /*1d940*/  LDL.LU.64 R102, [R1+0x798] ;  /* 0x0007980001667983 */ /* 0x002ee80000300a00 */
[----:B------:R1:W-:Y:S04]  /*1d950*/  STL.64 [R1+0x210], R80 ;  /* 0x0002105001007387 */ /* 0x0003e80000100a00 */
[----:B------:R1:W-:Y:S04]  /*1d960*/  STL.64 [R1+0x218], R82 ;  /* 0x0002185201007387 */ /* 0x0003e80000100a00 */
[----:B-1----:R-:W3:Y:S04]  /*1d970*/  LDL.LU.64 R80, [R1+0x7a0] ;  /* 0x0007a00001507983 */ /* 0x002ee80000300a00 */
[----:B------:R-:W3:Y:S01]  /*1d980*/  LDL.LU.64 R82, [R1+0x7a8] ;  /* 0x0007a80001527983 */ /* 0x000ee20000300a00 */
[C---:B--2---:R-:W-:Y:S03]  /*1d990*/  HMMA.1688.F32.TF32 R88, R192.reuse, R8, R72 ;  /* 0x00000008c058723c */ /* 0x044fe60000081048 */
[----:B------:R-:W3:Y:S04]  /*1d9a0*/  LDL.LU.64 R72, [R1+0x7b0] ;  /* 0x0007b00001487983 */ /* 0x000ee80000300a00 */
[----:B------:R-:W3:Y:S01]  /*1d9b0*/  LDL.LU.64 R74, [R1+0x7b8] ;  /* 0x0007b800014a7983 */ /* 0x000ee20000300a00 */
[C---:B------:R-:W-:Y:S11]  /*1d9c0*/  HMMA.1688.F32.TF32 R68, R192.reuse, R56, R68 ;  /* 0x00000038c044723c */ /* 0x040ff60000081044 */
[----:B------:R-:W-:Y:S04]  /*1d9d0*/  @!UPT UIADD3 URZ, URZ, URZ, URZ ;  /* 0x0000003f3f3ff290 */ /* 0x000fe8000fffe03f */
[----:B------:R-:W-:Y:S04]  /*1d9e0*/  STL.64 [R1+0x200], R88 ;  /* 0x0002005801007387 */ /* 0x000fe80000100a00 */
[----:B------:R-:W-:Y:S04]  /*1d9f0*/  STL.64 [R1+0x208], R90 ;  /* 0x0002085a01007387 */ /* 0x000fe80000100a00 */
[----:B------:R-:W3:Y:S04]  /*1da00*/  LDL.LU.64 R96, [R1+0x7c0] ;  /* 0x0007c00001607983 */ /* 0x000ee80000300a00 */
[----:B------:R-:W3:Y:S04]  /*1da10*/  LDL.LU.64 R98, [R1+0x7c8] ;  /* 0x0007c80001627983 */ /* 0x000ee80000300a00 */
[----:B------:R1:W-:Y:S04]  /*1da20*/  STL.64 [R1+0x1f0], R68 ;  /* 0x0001f04401007387 */ /* 0x0003e80000100a00 */
[----:B------:R1:W-:Y:S04]  /*1da30*/  STL.64 [R1+0x1f8], R70 ;  /* 0x0001f84601007387 */ /* 0x0003e80000100a00 */
[----:B-1----:R-:W3:Y:S04]  /*1da40*/  LDL.LU.64 R68, [R1+0x7d0] ;  /* 0x0007d00001447983 */ /* 0x002ee80000300a00 */
[----:B------:R-:W3:Y:S04]  /*1da50*/  LDL.LU.64 R70, [R1+0x7d8] ;  /* 0x0007d80001467983 */ /* 0x000ee80000300a00 */
[----:B------:R-:W3:Y:S04]  /*1da60*/  LDL.LU.64 R92, [R1+0x7e0] ;  /* 0x0007e000015c7983 */ /* 0x000ee80000300a00 */
[----:B------:R-:W3:Y:S01]  /*1da70*/  LDL.LU.64 R94, [R1+0x7e8] ;  /* 0x0007e800015e7983 */ /* 0x000ee20000300a00 */
[C---:B----4-:R-:W-:Y:S11]  /*1da80*/  HMMA.1688.F32.TF32 R84, R192.reuse, R52, R84 ;  /* 0x00000034c054723c */ /* 0x050ff60000081054 */
[----:B------:R-:W-:Y:S11]  /*1da90*/  @!UPT UIADD3 URZ, URZ, URZ, URZ ;  /* 0x0000003f3f3ff290 */ /* 0x000ff6000fffe03f */
[----:B------:R-:W-:Y:S01]  /*1daa0*/  @!UPT UIADD3 URZ, URZ, URZ, URZ ;  /* 0x0000003f3f3ff290 */ /* 0x000fe2000fffe03f */
[----:B------:R1:W-:Y:S04]  /*1dab0*/  STL.64 [R1+0x1e0], R84 ;  /* 0x0001e05401007387 */ /* 0x0003e80000100a00 */
[----:B------:R4:W-:Y:S04]  /*1dac0*/  STL.64 [R1+0x1e8], R86 ;  /* 0x0001e85601007387 */ /* 0x0009e80000100a00 */
[----:B------:R-:W2:Y:S04]  /*1dad0*/  LDL.LU.64 R88, [R1+0x820] ;  /* 0x0008200001587983 */ /* 0x000ea80000300a00 */
[----:B------:R-:W2:Y:S01]  /*1dae0*/  LDL.LU.64 R90, [R1+0x828] ;  /* 0x00082800015a7983 */ /* 0x000ea20000300a00 */
[C---:B------:R-:W-:Y:S03]  /*1daf0*/  HMMA.1688.F32.TF32 R108, R192.reuse, R48, R104 ;  /* 0x00000030c06c723c */ /* 0x040fe60000081068 */
[----:B-1----:R-:W2:Y:S04]  /*1db00*/  LDL.LU.64 R84, [R1+0x910] ;  /* 0x0009100001547983 */ /* 0x002ea80000300a00 */
[----:B----4-:R-:W4:Y:S01]  /*1db10*/  LDL.LU.64 R86, [R1+0x918] ;  /* 0x0009180001567983 */ /* 0x010f220000300a00 */
[C---:B---3--:R-:W-:Y:S08]  /*1db20*/  HMMA.1688.F32.TF32 R104, R192.reuse, R44, R100 ;  /* 0x0000002cc068723c */ /* 0x048ff00000081064 */
[C---:B------:R-:W-:Y:S07]  /*1db30*/  HMMA.1688.F32.TF32 R100, R192.reuse, R40, R80 ;  /* 0x00000028c064723c */ /* 0x040fee0000081050 */
        /* <DEDUP_REMOVED lines=14> */
[C---:B-1----:R-:W-:Y:S08]  /*1dc20*/  HMMA.1688.F32.TF32 R100, R192.reuse, R32, R96 ;  /* 0x00000020c064723c */ /* 0x042ff00000081060 */
[C---:B------:R-:W-:Y:S01]  /*1dc30*/  HMMA.1688.F32.TF32 R96, R192.reuse, R28, R68 ;  /* 0x0000001cc060723c */ /* 0x040fe20000081044 */
[----:B------:R-:W3:Y:S11]  /*1dc40*/  LDL.LU.64 R68, [R1+0x800] ;  /* 0x0008000001447983 */ /* 0x000ef60000300a00 */
[----:B------:R-:W-:Y:S03]  /*1dc50*/  @!UPT UIADD3 URZ, URZ, URZ, URZ ;  /* 0x0000003f3f3ff290 */ /* 0x000fe6000fffe03f */
        /* <DEDUP_REMOVED lines=11> */
[C---:B--2---:R-:W-:Y:S02]  /*1dd10*/  HMMA.1688.F32.TF32 R96, R192.reuse, R20, R88 ;  /* 0x00000014c060723c */ /* 0x044fe40000081058 */
[----:B------:R-:W2:Y:S06]  /*1dd20*/  LDL.LU.64 R88, [R1+0x8e0] ;  /* 0x0008e00001587983 */ /* 0x000eac0000300a00 */
[C---:B----4-:R-:W-:Y:S11]  /*1dd30*/  HMMA.1688.F32.TF32 R84, R192.reuse, R16, R84 ;  /* 0x00000010c054723c */ /* 0x050ff60000081054 */
[----:B------:R-:W-:Y:S04]  /*1dd40*/  @!UPT UIADD3 URZ, URZ, URZ, URZ ;  /* 0x0000003f3f3ff290 */ /* 0x000fe8000fffe03f */
[----:B------:R-:W-:Y:S04]  /*1dd50*/  STL.64 [R1+0x160], R96 ;  /* 0x0001606001007387 */ /* 0x000fe80000100a00 */
[----:B------:R-:W-:Y:S04]  /*1dd60*/  STL.64 [R1+0x168], R98 ;  /* 0x0001686201007387 */ /* 0x000fe80000100a00 */
[----:B------:R-:W2:Y:S04]  /*1dd70*/  LDL.LU.64 R90, [R1+0x8e8] ;  /* 0x0008e800015a7983 */ /* 0x000ea80000300a00 */
[----:B------:R1:W-:Y:S04]  /*1dd80*/  STL.64 [R1+0x150], R84 ;  /* 0x0001505401007387 */ /* 0x0003e80000100a00 */
[----:B------:R4:W-:Y:S04]  /*1dd90*/  STL.64 [R1+0x158], R86 ;  /* 0x0001585601007387 */ /* 0x0009e80000100a00 */
[----:B-1----:R-:W2:Y:S04]  /*1dda0*/  LDL.LU.64 R84, [R1+0x8d0] ;  /* 0x0008d00001547983 */ /* 0x002ea80000300a00 */
[----:B----4-:R-:W4:Y:S01]  /*1ddb0*/  LDL.LU.64 R86, [R1+0x8d8] ;  /* 0x0008d80001567983 */ /* 0x010f220000300a00 */
[----:B---3--:R-:W-:Y:S03]  /*1ddc0*/  HMMA.1688.F32.TF32 R96, R192, R12, R80 ;  /* 0x0000000cc060723c */ /* 0x008fe60000081050 */
[----:B------:R-:W3:Y:S04]  /*1ddd0*/  LDL.LU.64 R80, [R1+0x8c0] ;  /* 0x0008c00001507983 */ /* 0x000ee80000300a00 */
[----:B------:R-:W3:Y:S01]  /*1dde0*/  LDL.LU.64 R82, [R1+0x8c8] ;  /* 0x0008c80001527983 */ /* 0x000ee20000300a00 */
[C---:B------:R-:W-:Y:S11]  /*1ddf0*/  HMMA.1688.F32.TF32 R72, R228.reuse, R64, R72 ;  /* 0x00000040e448723c */ /* 0x040ff60000081048 */
[----:B------:R-:W-:Y:S04]  /*1de00*/  @!UPT UIADD3 URZ, URZ, URZ, URZ ;  /* 0x0000003f3f3ff290 */ /* 0x000fe8000fffe03f */
[----:B------:R-:W-:Y:S04]  /*1de10*/  STL.64 [R1+0x140], R96 ;  /* 0x0001406001007387 */ /* 0x000fe80000100a00 */
[----:B------:R-:W-:Y:S04]  /*1de20*/  STL.64 [R1+0x148], R98 ;  /* 0x0001486201007387 */ /* 0x000fe80000100a00 */
[----:B------:R1:W-:Y:S01]  /*1de30*/  STL.64 [R1+0x130], R72 ;  /* 0x0001304801007387 */ /* 0x0003e20000100a00 */
[----:B------:R-:W-:Y:S02]  /*1de40*/  IMAD.MOV.U32 R2, RZ, RZ, R74 ;  /* 0x000000ffff027224 */ /* 0x000fe400078e004a */
[----:B------:R-:W-:Y:S01]  /*1de50*/  IMAD.MOV.U32 R0, RZ, RZ, R75 ;  /* 0x000000ffff007224 */ /* 0x000fe200078e004b */
[----:B-1----:R-:W3:Y:S04]  /*1de60*/  LDL.LU.64 R72, [R1+0x8b0] ;  /* 0x0008b00001487983 */ /* 0x002ee80000300a00 */
[----:B------:R-:W3:Y:S04]  /*1de70*/  LDL.LU.64 R74, [R1+0x8b8] ;  /* 0x0008b800014a7983 */ /* 0x000ee80000300a00 */
[----:B------:R-:W-:Y:S01]  /*1de80*/  STL [R1+0x23a4], R0 ;  /* 0x0023a40001007387 */ /* 0x000fe20000100800 */
[C---:B------:R-:W-:Y:S03]  /*1de90*/  HMMA.1688.F32.TF32 R96, R228.reuse, R60, R68 ;  /* 0x0000003ce460723c */ /* 0x040fe60000081044 */
[----:B------:R-:W-:Y:S04]  /*1dea0*/  STL [R1+0x23a0], R2 ;  /* 0x0023a00201007387 */ /* 0x000fe80000100800 */
[----:B------:R-:W3:Y:S04]  /*1deb0*/  LDL.LU.64 R68, [R1+0x8a0] ;  /* 0x0008a00001447983 */ /* 0x000ee80000300a00 */
[----:B------:R-:W3:Y:S01]  /*1dec0*/  LDL.LU.64 R70, [R1+0x8a8] ;  /* 0x0008a80001467983 */ /* 0x000ee20000300a00 */
[C---:B------:R-:W-:Y:S11]  /*1ded0*/  HMMA.1688.F32.TF32 R92, R228.reuse, R4, R92 ;  /* 0x00000004e45c723c */ /* 0x040ff6000008105c */
[----:B------:R1:W-:Y:S04]  /*1dee0*/  STL.64 [R1+0x120], R96 ;  /* 0x0001206001007387 */ /* 0x0003e80000100a00 */
[----:B------:R1:W-:Y:S04]  /*1def0*/  STL.64 [R1+0x128], R98 ;  /* 0x0001286201007387 */ /* 0x0003e80000100a00 */
[----:B------:R-:W3:Y:S04]  /*1df00*/  LDL.LU.64 R100, [R1+0x890] ;  /* 0x0008900001647983 */ /* 0x000ee80000300a00 */
[----:B------:R-:W3:Y:S04]  /*1df10*/  LDL.LU.64 R102, [R1+0x898] ;  /* 0x0008980001667983 */ /* 0x000ee80000300a00 */
[----:B------:R2:W-:Y:S04]  /*1df20*/  STL.64 [R1+0x110], R92 ;  /* 0x0001105c01007387 */ /* 0x0005e80000100a00 */
[----:B------:R2:W-:Y:S04]  /*1df30*/  STL.64 [R1+0x118], R94 ;  /* 0x0001185e01007387 */ /* 0x0005e80000100a00 */
[----:B-1----:R-:W3:Y:S04]  /*1df40*/  LDL.LU.64 R96, [R1+0x880] ;  /* 0x0008800001607983 */ /* 0x002ee80000300a00 */
[----:B------:R-:W3:Y:S01]  /*1df50*/  LDL.LU.64 R98, [R1+0x888] ;  /* 0x0008880001627983 */ /* 0x000ee20000300a00 */
[C---:B--2---:R-:W-:Y:S08]  /*1df60*/  HMMA.1688.F32.TF32 R88, R228.reuse, R8, R88 ;  /* 0x00000008e458723c */ /* 0x044ff00000081058 */
[C---:B----4-:R-:W-:Y:S11]  /*1df70*/  HMMA.1688.F32.TF32 R84, R228.reuse, R56, R84 ;  /* 0x00000038e454723c */ /* 0x050ff60000081054 */
[----:B------:R-:W-:Y:S04]  /*1df80*/  @!UPT UIADD3 URZ, URZ, URZ, URZ ;  /* 0x0000003f3f3ff290 */ /* 0x000fe8000fffe03f */
[----:B------:R1:W-:Y:S01]  /*1df90*/  STL.64 [R1+0x100], R88 ;  /* 0x0001005801007387 */ /* 0x0003e20000100a00 */
[C---:B---3--:R-:W-:Y:S03]  /*1dfa0*/  HMMA.1688.F32.TF32 R188, R228.reuse, R52, R80 ;  /* 0x00000034e4bc723c */ /* 0x048fe60000081050 */
[----:B------:R2:W-:Y:S04]  /*1dfb0*/  STL.64 [R1+0x108], R90 ;  /* 0x0001085a01007387 */ /* 0x0005e80000100a00 */
[----:B------:R3:W-:Y:S01]  /*1dfc0*/  STL.64 [R1+0xf0], R84 ;  /* 0x0000f05401007387 */ /* 0x0007e20000100a00 */
[----:B------:R-:W-:Y:S02]  /*1dfd0*/  IMAD.MOV.U32 R2, RZ, RZ, R87 ;  /* 0x000000ffff027224 */ /* 0x000fe400078e0057 */
[----:B------:R-:W-:Y:S01]  /*1dfe0*/  IMAD.MOV.U32 R0, RZ, RZ, R86 ;  /* 0x000000ffff007224 */ /* 0x000fe200078e0056 */
[----:B------:R-:W4:Y:S04]  /*1dff0*/  LDL.LU.64 R92, [R1+0x870] ;  /* 0x00087000015c7983 */ /* 0x000f280000300a00 */
[----:B------:R-:W4:Y:S04]  /*1e000*/  LDL.LU.64 R94, [R1+0x878] ;  /* 0x00087800015e7983 */ /* 0x000f280000300a00 */
[----:B-1----:R-:W4:Y:S04]  /*1e010*/  LDL.LU.64 R88, [R1+0x860] ;  /* 0x0008600001587983 */ /* 0x002f280000300a00 */
[----:B--2---:R-:W2:Y:S04]  /*1e020*/  LDL.LU.64 R90, [R1+0x868] ;  /* 0x00086800015a7983 */ /* 0x004ea80000300a00 */
[----:B------:R-:W-:Y:S04]  /*1e030*/  STL [R1+0x23ac], R2 ;  /* 0x0023ac0201007387 */ /* 0x000fe80000100800 */
[----:B------:R-:W-:Y:S04]  /*1e040*/  STL [R1+0x23a8], R0 ;  /* 0x0023a80001007387 */ /* 0x000fe80000100800 */
[----:B---3--:R-:W3:Y:S04]  /*1e050*/  LDL.LU.64 R84, [R1+0x850] ;  /* 0x0008500001547983 */ /* 0x008ee80000300a00 */
[----:B------:R-:W3:Y:S01]  /*1e060*/  LDL.LU.64 R86, [R1+0x858] ;  /* 0x0008580001567983 */ /* 0x000ee20000300a00 */
[C---:B------:R-:W-:Y:S03]  /*1e070*/  HMMA.1688.F32.TF32 R192, R228.reuse, R48, R72 ;  /* 0x00000030e4c0723c */ /* 0x040fe60000081048 */
[----:B------:R-:W-:Y:S04]  /*1e080*/  STL.64 [R1+0x2268], R190 ;  /* 0x002268be01007387 */ /* 0x000fe80000100a00 */
[----:B------:R-:W-:Y:S04]  /*1e090*/  STL.64 [R1+0x2260], R188 ;  /* 0x002260bc01007387 */ /* 0x000fe80000100a00 */
[----:B------:R-:W3:Y:S04]  /*1e0a0*/  LDL.LU.64 R80, [R1+0x840] ;  /* 0x0008400001507983 */ /* 0x000ee80000300a00 */
[----:B------:R-:W3:Y:S08]  /*1e0b0*/  LDL.LU.64 R82, [R1+0x848] ;  /* 0x0008480001527983 */ /* 0x000ef00000300a00 */
[----:B------:R-:W-:Y:S04]  /*1e0c0*/  STL.64 [R1+0x2278], R194 ;  /* 0x002278c201007387 */ /* 0x000fe80000100a00 */
[----:B------:R-:W-:Y:S04]  /*1e0d0*/  STL.64 [R1+0x2270], R192 ;  /* 0x002270c001007387 */ /* 0x000fe80000100a00 */
[----:B------:R-:W3:Y:S04]  /*1e0e0*/  LDL.LU.64 R72, [R1+0x830] ;  /* 0x0008300001487983 */ /* 0x000ee80000300a00 */
[----:B------:R-:W3:Y:S01]  /*1e0f0*/  LDL.LU.64 R74, [R1+0x838] ;  /* 0x00083800014a7983 */ /* 0x000ee20000300a00 */
[C---:B------:R-:W-:Y:S03]  /*1e100*/  HMMA.1688.F32.TF32 R196, R228.reuse, R44, R68 ;  /* 0x0000002ce4c4723c */ /* 0x040fe60000081044 */
[----:B------:R-:W3:Y:S04]  /*1e110*/  LDL.LU.64 R68, [R1+0x7f0] ;  /* 0x0007f00001447983 */ /* 0x000ee80000300a00 */
[----:B------:R-:W3:Y:S01]  /*1e120*/  LDL.LU.64 R70, [R1+0x7f8] ;  /* 0x0007f80001467983 */ /* 0x000ee20000300a00 */
[C---:B------:R-:W-:Y:S11]  /*1e130*/  HMMA.1688.F32.TF32 R200, R228.reuse, R40, R100 ;  /* 0x00000028e4c8723c */ /* 0x040ff60000081064 */
[----:B------:R-:W-:Y:S04]  /*1e140*/  @!UPT UIADD3 URZ, URZ, URZ, URZ ;  /* 0x0000003f3f3ff290 */ /* 0x000fe8000fffe03f */
[----:B------:R-:W-:Y:S04]  /*1e150*/  STL.64 [R1+0x2288], R198 ;  /* 0x002288c601007387 */ /* 0x000fe80000100a00 */
[----:B------:R-:W-:Y:S01]  /*1e160*/  STL.64 [R1+0x2280], R196 ;  /* 0x002280c401007387 */ /* 0x000fe20000100a00 */
[C---:B------:R-:W-:Y:S03]  /*1e170*/  HMMA.1688.F32.TF32 R204, R228.reuse, R36, R96 ;  /* 0x00000024e4cc723c */ /* 0x040fe60000081060 */
[----:B------:R-:W-:Y:S04]  /*1e180*/  STL.64 [R1+0x2298], R202 ;  /* 0x002298ca01007387 */ /* 0x000fe80000100a00 */
[----:B------:R-:W-:Y:S04]  /*1e190*/  STL.64 [R1+0x2290], R200 ;  /* 0x002290c801007387 */ /* 0x000fe80000100a00 */
[----:B------:R-:W3:Y:S04]  /*1e1a0*/  LDL.LU R244, [R1+0xe90] ;  /* 0x000e900001f47983 */ /* 0x000ee80000300800 */
[----:B------:R-:W3:Y:S04]  /*1e1b0*/  LDL.LU R245, [R1+0xe94] ;  /* 0x000e940001f57983 */ /* 0x000ee80000300800 */
[----:B------:R-:W3:Y:S04]  /*1e1c0*/  LDL.LU R246, [R1+0xe98] ;  /* 0x000e980001f67983 */ /* 0x000ee80000300800 */
[----:B------:R-:W3:Y:S04]  /*1e1d0*/  LDL.LU R247, [R1+0xe9c] ;  /* 0x000e9c0001f77983 */ /* 0x000ee80000300800 */
[----:B------:R-:W-:Y:S04]  /*1e1e0*/  STL.64 [R1+0x22a8], R206 ;  /* 0x0022a8ce01007387 */ /* 0x000fe80000100a00 */
[----:B------:R-:W-:Y:S01]  /*1e1f0*/  STL.64 [R1+0x22a0], R204 ;  /* 0x0022a0cc01007387 */ /* 0x000fe20000100a00 */
[C---:B----4-:R-:W-:Y:S08]  /*1e200*/  HMMA.1688.F32.TF32 R208, R228.reuse, R32, R92 ;  /* 0x00000020e4d0723c */ /* 0x050ff0000008105c */
[C---:B--2---:R-:W-:Y:S08]  /*1e210*/  HMMA.1688.F32.TF32 R212, R228.reuse, R28, R88 ;  /* 0x0000001ce4d4723c */ /* 0x044ff00000081058 */
[C---:B---3--:R-:W-:Y:S07]  /*1e220*/  HMMA.1688.F32.TF32 R216, R228.reuse, R24, R84 ;  /* 0x00000018e4d8723c */ /* 0x048fee0000081054 */
[----:B------:R-:W-:Y:S04]  /*1e230*/  STL.64 [R1+0x22b8], R210 ;  /* 0x0022b8d201007387 */ /* 0x000fe80000100a00 */
[----:B------:R-:W-:Y:S04]  /*1e240*/  STL.64 [R1+0x22b0], R208 ;  /* 0x0022b0d001007387 */ /* 0x000fe80000100a00 */
[----:B------:R-:W-:Y:S04]  /*1e250*/  STL.64 [R1+0x22c8], R214 ;  /* 0x0022c8d601007387 */ /* 0x000fe80000100a00 */
[----:B------:R-:W-:Y:S04]  /*1e260*/  STL.64 [R1+0x22c0], R212 ;  /* 0x0022c0d401007387 */ /* 0x000fe80000100a00 */
[----:B------:R-:W2:Y:S04]  /*1e270*/  LDL.LU R248, [R1+0xe80] ;  /* 0x000e800001f87983 */ /* 0x000ea80000300800 */
[----:B------:R-:W2:Y:S04]  /*1e280*/  LDL.LU R249, [R1+0xe84] ;  /* 0x000e840001f97983 */ /* 0x000ea80000300800 */
[----:B------:R-:W2:Y:S04]  /*1e290*/  LDL.LU R250, [R1+0xe88] ;  /* 0x000e880001fa7983 */ /* 0x000ea80000300800 */
[----:B------:R-:W2:Y:S01]  /*1e2a0*/  LDL.LU R251, [R1+0xe8c] ;  /* 0x000e8c0001fb7983 */ /* 0x000ea20000300800 */
[C---:B------:R-:W-:Y:S03]  /*1e2b0*/  HMMA.1688.F32.TF32 R220, R228.reuse, R20, R80 ;  /* 0x00000014e4dc723c */ /* 0x040fe60000081050 */
[----:B------:R-:W-:Y:S05]  /*1e2c0*/  STL.64 [R1+0x22d8], R218 ;  /* 0x0022d8da01007387 */ /* 0x000fea0000100a00 */
[C---:B------:R-:W-:Y:S01]  /*1e2d0*/  HMMA.1688.F32.TF32 R224, R228.reuse, R16, R72 ;  /* 0x00000010e4e0723c */ /* 0x040fe20000081048 */
[----:B------:R-:W-:Y:S11]  /*1e2e0*/  STL.64 [R1+0x22d0], R216 ;  /* 0x0022d0d801007387 */ /* 0x000ff60000100a00 */
[----:B------:R-:W-:Y:S03]  /*1e2f0*/  @!UPT UIADD3 URZ, URZ, URZ, URZ ;  /* 0x0000003f3f3ff290 */ /* 0x000fe6000fffe03f */
[----:B------:R-:W-:Y:S04]  /*1e300*/  STL.64 [R1+0x22e8], R222 ;  /* 0x0022e8de01007387 */ /* 0x000fe80000100a00 */
[----:B------:R-:W-:Y:S04]  /*1e310*/  STL.64 [R1+0x22e0], R220 ;  /* 0x0022e0dc01007387 */ /* 0x000fe80000100a00 */
[----:B------:R-:W-:Y:S04]  /*1e320*/  STL.64 [R1+0x22f8], R226 ;  /* 0x0022f8e201007387 */ /* 0x000fe80000100a00 */
[----:B------:R-:W-:Y:S04]  /*1e330*/  STL.64 [R1+0x22f0], R224 ;  /* 0x0022f0e001007387 */ /* 0x000fe80000100a00 */
[----:B------:R-:W3:Y:S04]  /*1e340*/  LDL.LU R66, [R1+0x2564] ;  /* 0x0025640001427983 */ /* 0x000ee80000300800 */
[----:B------:R-:W3:Y:S01]  /*1e350*/  LDL.LU R67, [R1+0x2560] ;  /* 0x0025600001437983 */ /* 0x000ee20000300800 */
[----:B------:R-:W-:Y:S03]  /*1e360*/  HMMA.1688.F32.TF32 R228, R228, R12, R68 ;  /* 0x0000000ce4e4723c */ /* 0x000fe60000081044 */
[----:B------:R-:W4:Y:S04]  /*1e370*/  LDL.LU R126, [R1+0xe58] ;  /* 0x000e5800017e7983 */ /* 0x000f280000300800 */
[----:B------:R-:W2:Y:S11]  /*1e380*/  LDL.LU R62, [R1+0x255c] ;  /* 0x00255c00013e7983 */ /* 0x000eb60000300800 */
[----:B------:R-:W-:Y:S05]  /*1e390*/  @!UPT UIADD3 URZ, URZ, URZ, URZ ;  /* 0x0000003f3f3ff290 */ /* 0x000fea000fffe03f */
[----:B------:R-:W-:Y:S04]  /*1e3a0*/  STL.64 [R1+0x2308], R230 ;  /* 0x002308e601007387 */ /* 0x000fe80000100a00 */
[----:B------:R-:W-:Y:S01]  /*1e3b0*/  STL.64 [R1+0x2300], R228 ;  /* 0x002300e401007387 */ /* 0x000fe20000100a00 */
[----:B---3--:R-:W-:Y:S07]  /*1e3c0*/  HMMA.1688.F32.TF32 R68, R240, R66, R244 ;  /* 0x00000042f044723c */ /* 0x008fee00000810f4 */
[----:B------:R-:W-:-:S02]  /*1e3d0*/  IMAD.MOV.U32 R244, RZ, RZ, R63 ;  /* 0x000000fffff47224 */ /* 0x000fc400078e003f */
[----:B------:R-:W2:Y:S01]  /*1e3e0*/  LDL.LU R63, [R1+0x2558] ;  /* 0x00255800013f7983 */ /* 0x000ea20000300800 */
[----:B------:R-:W-:-:S03]  /*1e3f0*/  IMAD.MOV.U32 R247, RZ, RZ, R6 ;  /* 0x000000fffff77224 */ /* 0x000fc600078e0006 */
[----:B------:R-:W3:Y:S04]  /*1e400*/  LDL.LU R245, [R1+0xe24] ;  /* 0x000e240001f57983 */ /* 0x000ee80000300800 */
[----:B------:R-:W3:Y:S04]  /*1e410*/  LDL.LU R246, [R1+0xe28] ;  /* 0x000e280001f67983 */ /* 0x000ee80000300800 */
[----:B------:R-:W4:Y:S03]  /*1e420*/  LDL.LU R6, [R1+0x2554] ;  /* 0x0025540001067983 */ /* 0x000f260000300800 */
[----:B------:R-:W-:-:S02]  /*1e430*/  IMAD.MOV.U32 R9, RZ, RZ, R68 ;  /* 0x000000ffff097224 */ /* 0x000fc400078e0044 */
[----:B------:R-:W-:Y:S02]  /*1e440*/  IMAD.MOV.U32 R8, RZ, RZ, R69 ;  /* 0x000000ffff087224 */ /* 0x000fe400078e0045 */
[----:B------:R-:W-:Y:S02]  /*1e450*/  IMAD.MOV.U32 R5, RZ, RZ, R70 ;  /* 0x000000ffff057224 */ /* 0x000fe400078e0046 */
[----:B------:R-:W-:-:S05]  /*1e460*/  IMAD.MOV.U32 R4, RZ, RZ, R71 ;  /* 0x000000ffff047224 */ /* 0x000fca00078e0047 */
[----:B------:R1:W-:Y:S04]  /*1e470*/  STL [R1+0x21fc], R4 ;  /* 0x0021fc0401007387 */ /* 0x0003e80000100800 */
[----:B------:R1:W-:Y:S04]  /*1e480*/  STL [R1+0x21f8], R5 ;  /* 0x0021f80501007387 */ /* 0x0003e80000100800 */
[----:B------:R1:W-:Y:S04]  /*1e490*/  STL [R1+0x21f4], R8 ;  /* 0x0021f40801007387 */ /* 0x0003e80000100800 */
[----:B------:R1:W-:Y:S01]  /*1e4a0*/  STL [R1+0x21f0], R9 ;  /* 0x0021f00901007387 */ /* 0x0003e20000100800 */
[----:B------:R-:W-:Y:S01]  /*1e4b0*/  IMAD.MOV.U32 R72, RZ, RZ, R11 ;  /* 0x000000ffff487224 */ /* 0x000fe200078e000b */
[----:B--2---:R-:W-:Y:S07]  /*1e4c0*/  HMMA.1688.F32.TF32 R68, R240, R62, R248 ;  /* 0x0000003ef044723c */ /* 0x004fee00000810f8 */
[----:B------:R-:W-:-:S02]  /*1e4d0*/  IMAD.MOV.U32 R248, RZ, RZ, R7 ;  /* 0x000000fffff87224 */ /* 0x000fc400078e0007 */
[----:B------:R-:W4:Y:S01]  /*1e4e0*/  LDL.LU R7, [R1+0x2550] ;  /* 0x0025500001077983 */ /* 0x000f220000300800 */
[----:B------:R-:W-:-:S03]  /*1e4f0*/  IMAD.MOV.U32 R251, RZ, RZ, R10 ;  /* 0x000000fffffb7224 */ /* 0x000fc600078e000a */
[----:B------:R-:W2:Y:S04]  /*1e500*/  LDL.LU R249, [R1+0xdf4] ;  /* 0x000df40001f97983 */ /* 0x000ea80000300800 */
[----:B------:R-:W2:Y:S04]  /*1e510*/  LDL.LU R250, [R1+0xdf8] ;  /* 0x000df80001fa7983 */ /* 0x000ea80000300800 */
[----:B------:R-:W3:Y:S03]  /*1e520*/  LDL.LU R10, [R1+0x254c] ;  /* 0x00254c00010a7983 */ /* 0x000ee60000300800 */
[----:B------:R-:W-:-:S02]  /*1e530*/  IMAD.MOV.U32 R12, RZ, RZ, R71 ;  /* 0x000000ffff0c7224 */ /* 0x000fc400078e0047 */
[----:B------:R-:W-:Y:S02]  /*1e540*/  IMAD.MOV.U32 R13, RZ, RZ, R70 ;  /* 0x000000ffff0d7224 */ /* 0x000fe400078e0046 */
[----:B------:R-:W-:Y:S02]  /*1e550*/  IMAD.MOV.U32 R16, RZ, RZ, R69 ;  /* 0x000000ffff107224 */ /* 0x000fe400078e0045 */
[----:B------:R-:W-:Y:S01]  /*1e560*/  IMAD.MOV.U32 R17, RZ, RZ, R68 ;  /* 0x000000ffff117224 */ /* 0x000fe200078e0044 */
[----:B------:R1:W-:Y:S04]  /*1e570*/  STL [R1+0x220c], R12 ;  /* 0x00220c0c01007387 */ /* 0x0003e80000100800 */
[----:B------:R1:W-:Y:S04]  /*1e580*/  STL [R1+0x2208], R13 ;  /* 0x0022080d01007387 */ /* 0x0003e80000100800 */
[----:B------:R1:W-:Y:S04]  /*1e590*/  STL [R1+0x2204], R16 ;  /* 0x0022041001007387 */ /* 0x0003e80000100800 */
[----:B------:R1:W-:Y:S04]  /*1e5a0*/  STL [R1+0x2200], R17 ;  /* 0x0022001101007387 */ /* 0x0003e80000100800 */
[----:B------:R-:W3:Y:S01]  /*1e5b0*/  LDL.LU R11, [R1+0x2548] ;  /* 0x00254800010b7983 */ /* 0x000ee20000300800 */
[----:B------:R-:W-:-:S03]  /*1e5c0*/  IMAD.MOV.U32 R75, RZ, RZ, R58 ;  /* 0x000000ffff4b7224 */ /* 0x000fc600078e003a */
[----:B------:R-:W2:Y:S04]  /*1e5d0*/  LDL.LU R73, [R1+0xde4] ;  /* 0x000de40001497983 */ /* 0x000ea80000300800 */
[----:B------:R-:W2:Y:S04]  /*1e5e0*/  LDL.LU R74, [R1+0xde8] ;  /* 0x000de800014a7983 */ /* 0x000ea80000300800 */
[----:B------:R-:W2:Y:S01]  /*1e5f0*/  LDL.LU R58, [R1+0x2544] ;  /* 0x00254400013a7983 */ /* 0x000ea20000300800 */
[C---:B----4-:R-:W-:Y:S11]  /*1e600*/  HMMA.1688.F32.TF32 R68, R240.reuse, R6, R124 ;  /* 0x00000006f044723c */ /* 0x050ff6000008107c */
[----:B------:R-:W-:Y:S11]  /*1e610*/  @!UPT UIADD3 URZ, URZ, URZ, URZ ;  /* 0x0000003f3f3ff290 */ /* 0x000ff6000fffe03f */
[----:B------:R-:W-:Y:S02]  /*1e620*/  @!UPT UIADD3 URZ, URZ, URZ, URZ ;  /* 0x0000003f3f3ff290 */ /* 0x000fe4000fffe03f */
[----:B------:R-:W-:Y:S02]  /*1e630*/  IMAD.MOV.U32 R25, RZ, RZ, R68 ;  /* 0x000000ffff197224 */ /* 0x000fe400078e0044 */
[----:B------:R-:W-:Y:S02]  /*1e640*/  IMAD.MOV.U32 R24, RZ, RZ, R69 ;  /* 0x000000ffff187224 */ /* 0x000fe400078e0045 */
[----:B------:R-:W-:Y:S02]  /*1e650*/  IMAD.MOV.U32 R21, RZ, RZ, R70 ;  /* 0x000000ffff157224 */ /* 0x000fe400078e0046 */
[----:B------:R-:W-:Y:S02]  /*1e660*/  IMAD.MOV.U32 R20, RZ, RZ, R71 ;  /* 0x000000ffff147224 */ /* 0x000fe400078e0047 */
[----:B---3--:R-:W-:Y:S03]  /*1e670*/  HMMA.1688.F32.TF32 R68, R240, R10, R244 ;  /* 0x0000000af044723c */ /* 0x008fe600000810f4 */
[----:B------:R-:W-:Y:S04]  /*1e680*/  STL [R1+0x221c], R20 ;  /* 0x00221c1401007387 */ /* 0x000fe80000100800 */
[----:B------:R-:W-:Y:S04]  /*1e690*/  STL [R1+0x2218], R21 ;  /* 0x0022181501007387 */ /* 0x000fe80000100800 */
[----:B------:R-:W-:Y:S04]  /*1e6a0*/  STL [R1+0x2214], R24 ;  /* 0x0022141801007387 */ /* 0x000fe80000100800 */
[----:B------:R-:W-:Y:S09]  /*1e6b0*/  STL [R1+0x2210], R25 ;  /* 0x0022101901007387 */ /* 0x000ff20000100800 */
[----:B------:R-:W-:-:S02]  /*1e6c0*/  IMAD.MOV.U32 R33, RZ, RZ, R68 ;  /* 0x000000ffff217224 */ /* 0x000fc400078e0044 */
[----:B------:R-:W-:Y:S02]  /*1e6d0*/  IMAD.MOV.U32 R68, RZ, RZ, R59 ;  /* 0x000000ffff447224 */ /* 0x000fe400078e003b */
[----:B------:R-:W2:Y:S01]  /*1e6e0*/  LDL.LU R59, [R1+0x2540] ;  /* 0x00254000013b7983 */ /* 0x000ea20000300800 */
[----:B------:R-:W-:Y:S02]  /*1e6f0*/  IMAD.MOV.U32 R28, RZ, RZ, R71 ;  /* 0x000000ffff1c7224 */ /* 0x000fe400078e0047 */
[----:B------:R-:W-:Y:S02]  /*1e700*/  IMAD.MOV.U32 R32, RZ, RZ, R69 ;  /* 0x000000ffff207224 */ /* 0x000fe400078e0045 */
[----:B------:R-:W-:Y:S01]  /*1e710*/  IMAD.MOV.U32 R29, RZ, RZ, R70 ;  /* 0x000000ffff1d7224 */ /* 0x000fe200078e0046 */
[----:B------:R-:W3:Y:S04]  /*1e720*/  LDL.LU R69, [R1+0xdd4] ;  /* 0x000dd40001457983 */ /* 0x000ee80000300800 */
[----:B------:R-:W3:Y:S04]  /*1e730*/  LDL.LU R70, [R1+0xdd8] ;  /* 0x000dd80001467983 */ /* 0x000ee80000300800 */
[----:B------:R-:W3:Y:S04]  /*1e740*/  LDL.LU R71, [R1+0xddc] ;  /* 0x000ddc0001477983 */ /* 0x000ee80000300800 */
[----:B------:R-:W-:Y:S04]  /*1e750*/  STL [R1+0x222c], R28 ;  /* 0x00222c1c01007387 */ /* 0x000fe80000100800 */
[----:B------:R-:W-:Y:S01]  /*1e760*/  STL [R1+0x2228], R29 ;  /* 0x0022281d01007387 */ /* 0x000fe20000100800 */
[----:B------:R-:W-:-:S03]  /*1e770*/  IMAD.MOV.U32 R126, RZ, RZ, R38 ;  /* 0x000000ffff7e7224 */ /* 0x000fc600078e0026 */
[----:B------:R-:W-:Y:S01]  /*1e780*/  STL [R1+0x2224], R32 ;  /* 0x0022242001007387 */ /* 0x000fe20000100800 */
[----:B------:R-:W-:-:S03]  /*1e790*/  IMAD.MOV.U32 R127, RZ, RZ, R39 ;  /* 0x000000ffff7f7224 */ /* 0x000fc600078e0027 */
[----:B------:R-:W-:Y:S01]  /*1e7a0*/  STL [R1+0x2220], R33 ;  /* 0x0022202101007387 */ /* 0x000fe20000100800 */
[----:B------:R-:W-:-:S03]  /*1e7b0*/  IMAD.MOV.U32 R244, RZ, RZ, R42 ;  /* 0x000000fffff47224 */ /* 0x000fc600078e002a */
[----:B------:R-:W4:Y:S01]  /*1e7c0*/  LDL.LU R124, [R1+0xdc0] ;  /* 0x000dc000017c7983 */ /* 0x000f220000300800 */
[----:B------:R-:W-:-:S03]  /*1e7d0*/  IMAD.MOV.U32 R245, RZ, RZ, R43 ;  /* 0x000000fffff57224 */ /* 0x000fc600078e002b */
[----:B------:R-:W4:Y:S01]  /*1e7e0*/  LDL.LU R125, [R1+0xdc4] ;  /* 0x000dc400017d7983 */ /* 0x000f220000300800 */
[----:B------:R-:W-:-:S03]  /*1e7f0*/  IMAD.MOV.U32 R246, RZ, RZ, R46 ;  /* 0x000000fffff67224 */ /* 0x000fc600078e002e */
[----:B------:R-:W3:Y:S01]  /*1e800*/  LDL.LU R38, [R1+0x253c] ;  /* 0x00253c0001267983 */ /* 0x000ee20000300800 */
[----:B------:R-:W-:-:S03]  /*1e810*/  IMAD.MOV.U32 R247, RZ, RZ, R54 ;  /* 0x000000fffff77224 */ /* 0x000fc600078e0036 */
[----:B------:R-:W3:Y:S04]  /*1e820*/  LDL.LU R39, [R1+0x2538] ;  /* 0x0025380001277983 */ /* 0x000ee80000300800 */
[----:B------:R-:W3:Y:S04]  /*1e830*/  LDL.LU R42, [R1+0x2534] ;  /* 0x00253400012a7983 */ /* 0x000ee80000300800 */
[----:B------:R-:W3:Y:S04]  /*1e840*/  LDL.LU R43, [R1+0x2530] ;  /* 0x00253000012b7983 */ /* 0x000ee80000300800 */
[----:B------:R-:W4:Y:S04]  /*1e850*/  LDL.LU R46, [R1+0x252c] ;  /* 0x00252c00012e7983 */ /* 0x000f280000300800 */
[----:B------:R-:W3:Y:S01]  /*1e860*/  LDL.LU R54, [R1+0x2528] ;  /* 0x0025280001367983 */ /* 0x000ee20000300800 */
[----:B--2---:R-:W-:Y:S07]  /*1e870*/  HMMA.1688.F32.TF32 R80, R240, R58, R248 ;  /* 0x0000003af050723c */ /* 0x004fee00000810f8 */
[----:B------:R-:W-:-:S02]  /*1e880*/  IMAD.MOV.U32 R248, RZ, RZ, R55 ;  /* 0x000000fffff87224 */ /* 0x000fc400078e0037 */
[----:B------:R-:W2:Y:S01]  /*1e890*/  LDL.LU R55, [R1+0x2524] ;  /* 0x0025240001377983 */ /* 0x000ea20000300800 */
[----:B------:R-:W-:Y:S02]  /*1e8a0*/  IMAD.MOV.U32 R249, RZ, RZ, R47 ;  /* 0x000000fffff97224 */ /* 0x000fe400078e002f */
[----:B------:R-:W-:Y:S01]  /*1e8b0*/  IMAD.MOV.U32 R250, RZ, RZ, R50 ;  /* 0x000000fffffa7224 */ /* 0x000fe200078e0032 */
[----:B------:R-:W4:Y:S01]  /*1e8c0*/  LDL.LU R47, [R1+0x2520] ;  /* 0x00252000012f7983 */ /* 0x000f220000300800 */
[----:B------:R-:W-:-:S03]  /*1e8d0*/  IMAD.MOV.U32 R251, RZ, RZ, R51 ;  /* 0x000000fffffb7224 */ /* 0x000fc600078e0033 */
[----:B------:R-:W3:Y:S04]  /*1e8e0*/  LDL.LU R50, [R1+0x251c] ;  /* 0x00251c0001327983 */ /* 0x000ee80000300800 */
[----:B------:R-:W3:Y:S03]  /*1e8f0*/  LDL.LU R51, [R1+0x2518] ;  /* 0x0025180001337983 */ /* 0x000ee60000300800 */
[----:B------:R-:W-:Y:S02]  /*1e900*/  IMAD.MOV.U32 R36, RZ, RZ, R83 ;  /* 0x000000ffff247224 */ /* 0x000fe400078e0053 */
[----:B------:R-:W-:Y:S02]  /*1e910*/  IMAD.MOV.U32 R37, RZ, RZ, R82 ;  /* 0x000000ffff257224 */ /* 0x000fe400078e0052 */
[----:B------:R-:W-:-:S02]  /*1e920*/  IMAD.MOV.U32 R40, RZ, RZ, R81 ;  /* 0x000000ffff287224 */ /* 0x000fc400078e0051 */
[----:B------:R-:W-:Y:S01]  /*1e930*/  IMAD.MOV.U32 R41, RZ, RZ, R80 ;  /* 0x000000ffff297224 */ /* 0x000fe200078e0050 */
[----:B------:R-:W-:Y:S04]  /*1e940*/  STL [R1+0x223c], R36 ;  /* 0x00223c2401007387 */ /* 0x000fe80000100800 */
[----:B------:R-:W-:Y:S04]  /*1e950*/  STL [R1+0x2238], R37 ;  /* 0x0022382501007387 */ /* 0x000fe80000100800 */
[----:B------:R-:W-:Y:S04]  /*1e960*/  STL [R1+0x2234], R40 ;  /* 0x0022342801007387 */ /* 0x000fe80000100800 */
[----:B------:R-:W-:Y:S01]  /*1e970*/  STL [R1+0x2230], R41 ;  /* 0x0022302901007387 */ /* 0x000fe20000100800 */
[C---:B---3--:R-:W-:Y:S08]  /*1e980*/  HMMA.1688.F32.TF32 R68, R240.reuse, R50, R68 ;  /* 0x00000032f044723c */ /* 0x048ff00000081044 */
[C---:B--2---:R-:W-:Y:S11]  /*1e990*/  HMMA.1688.F32.TF32 R72, R240.reuse, R54, R72 ;  /* 0x00000036f048723c */ /* 0x044ff60000081048 */
[----:B------:R-:W-:Y:S05]  /*1e9a0*/  @!UPT UIADD3 URZ, URZ, URZ, URZ ;  /* 0x0000003f3f3ff290 */ /* 0x000fea000fffe03f */
[----:B------:R-:W-:Y:S02]  /*1e9b0*/  IMAD.MOV.U32 R57, RZ, RZ, R68 ;  /* 0x000000ffff397224 */ /* 0x000fe400078e0044 */
[----:B------:R-:W-:Y:S02]  /*1e9c0*/  IMAD.MOV.U32 R56, RZ, RZ, R69 ;  /* 0x000000ffff387224 */ /* 0x000fe400078e0045 */
[----:B------:R-:W-:Y:S02]  /*1e9d0*/  IMAD.MOV.U32 R53, RZ, RZ, R70 ;  /* 0x000000ffff357224 */ /* 0x000fe400078e0046 */
[----:B------:R-:W-:Y:S02]  /*1e9e0*/  IMAD.MOV.U32 R52, RZ, RZ, R71 ;  /* 0x000000ffff347224 */ /* 0x000fe400078e0047 */
[----:B----4-:R-:W-:Y:S01]  /*1e9f0*/  HMMA.1688.F32.TF32 R68, R240, R46, R124 ;  /* 0x0000002ef044723c */ /* 0x010fe2000008107c */
[----:B------:R-:W-:Y:S02]  /*1ea00*/  IMAD.MOV.U32 R44, RZ, RZ, R75 ;  /* 0x000000ffff2c7224 */ /* 0x000fe400078e004b */
[----:B------:R-:W-:-:S02]  /*1ea10*/  IMAD.MOV.U32 R45, RZ, RZ, R74 ;  /* 0x000000ffff2d7224 */ /* 0x000fc400078e004a */
[----:B------:R-:W-:Y:S11]  /*1ea20*/  IMAD.MOV.U32 R48, RZ, RZ, R73 ;  /* 0x000000ffff307224 */ /* 0x000ff600078e0049 */
[----:B------:R-:W-:Y:S08]  /*1ea30*/  @!UPT UIADD3 URZ, URZ, URZ, URZ ;  /* 0x0000003f3f3ff290 */ /* 0x000ff0000fffe03f */
[----:B------:R-:W-:Y:S02]  /*1ea40*/  IMAD.MOV.U32 R65, RZ, RZ, R68 ;  /* 0x000000ffff417224 */ /* 0x000fe400078e0044 */
[----:B------:R-:W-:Y:S02]  /*1ea50*/  IMAD.MOV.U32 R64, RZ, RZ, R69 ;  /* 0x000000ffff407224 */ /* 0x000fe400078e0045 */
[----:B------:R-:W-:Y:S02]  /*1ea60*/  IMAD.MOV.U32 R61, RZ, RZ, R70 ;  /* 0x000000ffff3d7224 */ /* 0x000fe400078e0046 */
[----:B------:R-:W-:Y:S02]  /*1ea70*/  IMAD.MOV.U32 R60, RZ, RZ, R71 ;  /* 0x000000ffff3c7224 */ /* 0x000fe400078e0047 */
[----:B------:R-:W-:Y:S01]  /*1ea80*/  HMMA.1688.F32.TF32 R68, R240, R42, R244 ;  /* 0x0000002af044723c */ /* 0x000fe200000810f4 */
[----:B------:R-:W-:Y:S01]  /*1ea90*/  IMAD.MOV.U32 R49, RZ, RZ, R72 ;  /* 0x000000ffff317224 */ /* 0x000fe200078e0048 */
[----:B------:R-:W-:Y:S04]  /*1eaa0*/  STL [R1+0x224c], R44 ;  /* 0x00224c2c01007387 */ /* 0x000fe80000100800 */
[----:B------:R-:W-:Y:S04]  /*1eab0*/  STL [R1+0x2248], R45 ;  /* 0x0022482d01007387 */ /* 0x000fe80000100800 */
[----:B------:R-:W-:Y:S04]  /*1eac0*/  STL [R1+0x2244], R48 ;  /* 0x0022443001007387 */ /* 0x000fe80000100800 */
[----:B------:R-:W-:Y:S04]  /*1ead0*/  STL [R1+0x2240], R49 ;  /* 0x0022403101007387 */ /* 0x000fe80000100800 */
[----:B------:R-:W-:Y:S04]  /*1eae0*/  STL [R1+0x225c], R52 ;  /* 0x00225c3401007387 */ /* 0x000fe80000100800 */
[----:B------:R-:W-:Y:S02]  /*1eaf0*/  STL [R1+0x2258], R53 ;  /* 0x0022583501007387 */ /* 0x000fe40000100800 */
[----:B-1----:R-:W-:-:S02]  /*1eb00*/  IMAD.MOV.U32 R4, RZ, RZ, R68 ;  /* 0x000000ffff047224 */ /* 0x002fc400078e0044 */
[----:B------:R-:W-:Y:S01]  /*1eb10*/  IMAD.MOV.U32 R5, RZ, RZ, R69 ;  /* 0x000000ffff057224 */ /* 0x000fe200078e0045 */
[----:B------:R-:W-:Y:S01]  /*1eb20*/  STL [R1+0x2254], R56 ;  /* 0x0022543801007387 */ /* 0x000fe20000100800 */
[----:B------:R-:W-:Y:S02]  /*1eb30*/  IMAD.MOV.U32 R8, RZ, RZ, R70 ;  /* 0x000000ffff087224 */ /* 0x000fe400078e0046 */
[----:B------:R-:W-:Y:S01]  /*1eb40*/  IMAD.MOV.U32 R9, RZ, RZ, R71 ;  /* 0x000000ffff097224 */ /* 0x000fe200078e0047 */
[----:B------:R-:W-:Y:S01]  /*1eb50*/  STL [R1+0x2250], R57 ;  /* 0x0022503901007387 */ /* 0x000fe20000100800 */
[----:B------:R-:W-:Y:S01]  /*1eb60*/  HMMA.1688.F32.TF32 R68, R240, R38, R248 ;  /* 0x00000026f044723c */ /* 0x000fe200000810f8 */
[----:B------:R-:W-:-:S06]  /*1eb70*/  IMAD.MOV.U32 R244, RZ, RZ, R27 ;  /* 0x000000fffff47224 */ /* 0x000fcc00078e001b */
[----:B------:R-:W-:Y:S02]  /*1eb80*/  IMAD.MOV.U32 R248, RZ, RZ, R30 ;  /* 0x000000fffff87224 */ /* 0x000fe400078e001e */
[----:B------:R-:W2:Y:S01]  /*1eb90*/  LDL.LU R30, [R1+0x2514] ;  /* 0x00251400011e7983 */ /* 0x000ea20000300800 */
[----:B------:R-:W-:Y:S02]  /*1eba0*/  IMAD.MOV.U32 R249, RZ, RZ, R35 ;  /* 0x000000fffff97224 */ /* 0x000fe400078e0023 */
[----:B------:R-:W-:Y:S01]  /*1ebb0*/  IMAD.MOV.U32 R250, RZ, RZ, R34 ;  /* 0x000000fffffa7224 */ /* 0x000fe200078e0022 */
[----:B------:R-:W3:Y:S01]  /*1ebc0*/  LDL.LU R35, [R1+0x2510] ;  /* 0x0025100001237983 */ /* 0x000ee20000300800 */
[----:B------:R-:W-:-:S03]  /*1ebd0*/  IMAD.MOV.U32 R251, RZ, RZ, R22 ;  /* 0x000000fffffb7224 */ /* 0x000fc600078e0016 */
[----:B------:R-:W4:Y:S01]  /*1ebe0*/  LDL.LU R34, [R1+0x250c] ;  /* 0x00250c0001227983 */ /* 0x000f220000300800 */
[----:B------:R-:W-:-:S03]  /*1ebf0*/  IMAD.MOV.U32 R245, RZ, RZ, R26 ;  /* 0x000000fffff57224 */ /* 0x000fc600078e001a */
[----:B------:R-:W4:Y:S01]  /*1ec00*/  LDL.LU R22, [R1+0x2508] ;  /* 0x0025080001167983 */ /* 0x000f220000300800 */
[----:B------:R-:W-:-:S03]  /*1ec10*/  IMAD.MOV.U32 R246, RZ, RZ, R23 ;  /* 0x000000fffff67224 */ /* 0x000fc600078e0017 */
[----:B------:R-:W4:Y:S01]  /*1ec20*/  LDL.LU R27, [R1+0x2504] ;  /* 0x00250400011b7983 */ /* 0x000f220000300800 */
[----:B------:R-:W-:-:S03]  /*1ec30*/  IMAD.MOV.U32 R247, RZ, RZ, R31 ;  /* 0x000000fffff77224 */ /* 0x000fc600078e001f */
[----:B------:R-:W4:Y:S04]  /*1ec40*/  LDL.LU R26, [R1+0x2500] ;  /* 0x00250000011a7983 */ /* 0x000f280000300800 */
[----:B------:R-:W4:Y:S04]  /*1ec50*/  LDL.LU R23, [R1+0x24fc] ;  /* 0x0024fc0001177983 */ /* 0x000f280000300800 */
[----:B------:R-:W4:Y:S04]  /*1ec60*/  LDL.LU R31, [R1+0x24f8] ;  /* 0x0024f800011f7983 */ /* 0x000f280000300800 */
[----:B------:R-:W4:Y:S04]  /*1ec70*/  LDL.LU R100, [R1+0xd90] ;  /* 0x000d900001647983 */ /* 0x000f280000300800 */
[----:B------:R-:W4:Y:S04]  /*1ec80*/  LDL.LU R101, [R1+0xd94] ;  /* 0x000d940001657983 */ /* 0x000f280000300800 */
[----:B------:R-:W4:Y:S04]  /*1ec90*/  LDL.LU R102, [R1+0xd98] ;  /* 0x000d980001667983 */ /* 0x000f280000300800 */
[----:B------:R-:W4:Y:S01]  /*1eca0*/  LDL.LU R103, [R1+0xd9c] ;  /* 0x000d9c0001677983 */ /* 0x000f220000300800 */
        /* <DEDUP_REMOVED lines=23> */
[----:B------:R-:W4:Y:S01]  /*1ee20*/  LDL.LU R87, [R1+0xd5c] ;  /* 0x000d5c0001577983 */ /* 0x000f220000300800 */
[----:B------:R-:W-:-:S02]  /*1ee30*/  IMAD.MOV.U32 R12, RZ, RZ, R68 ;  /* 0x000000ffff0c7224 */ /* 0x000fc400078e0044 */
[----:B------:R-:W-:Y:S02]  /*1ee40*/  IMAD.MOV.U32 R13, RZ, RZ, R69 ;  /* 0x000000ffff0d7224 */ /* 0x000fe400078e0045 */
[----:B------:R-:W-:Y:S02]  /*1ee50*/  IMAD.MOV.U32 R16, RZ, RZ, R70 ;  /* 0x000000ffff107224 */ /* 0x000fe400078e0046 */
[----:B------:R-:W-:Y:S02]  /*1ee60*/  IMAD.MOV.U32 R17, RZ, RZ, R71 ;  /* 0x000000ffff117224 */ /* 0x000fe400078e0047 */
[----:B--2---:R-:W-:Y:S02]  /*1ee70*/  IMAD.MOV.U32 R71, RZ, RZ, R30 ;  /* 0x000000ffff477224 */ /* 0x004fe400078e001e */
[----:B---3--:R-:W-:Y:S02]  /*1ee80*/  IMAD.MOV.U32 R70, RZ, RZ, R35 ;  /* 0x000000ffff467224 */ /* 0x008fe400078e0023 */
[----:B----4-:R-:W-:-:S02]  /*1ee90*/  IMAD.MOV.U32 R69, RZ, RZ, R34 ;  /* 0x000000ffff457224 */ /* 0x010fc400078e0022 */
[----:B------:R-:W-:Y:S02]  /*1eea0*/  IMAD.MOV.U32 R68, RZ, RZ, R22 ;  /* 0x000000ffff447224 */ /* 0x000fe400078e0016 */
[----:B------:R-:W-:Y:S02]  /*1eeb0*/  IMAD.MOV.U32 R81, RZ, RZ, R15 ;  /* 0x000000ffff517224 */ /* 0x000fe400078e000f */
[----:B------:R-:W-:Y:S02]  /*1eec0*/  IMAD.MOV.U32 R80, RZ, RZ, R14 ;  /* 0x000000ffff507224 */ /* 0x000fe400078e000e */
[----:B------:R-:W2:Y:S04]  /*1eed0*/  LDL.LU R14, [R1+0x24e4] ;  /* 0x0024e400010e7983 */ /* 0x000ea80000300800 */
[----:B------:R-:W2:Y:S01]  /*1eee0*/  LDL.LU R15, [R1+0x24e0] ;  /* 0x0024e000010f7983 */ /* 0x000ea20000300800 */
[----:B------:R-:W-:-:S02]  /*1eef0*/  IMAD.MOV.U32 R82, RZ, RZ, R18 ;  /* 0x000000ffff527224 */ /* 0x000fc400078e0012 */
[----:B------:R-:W-:Y:S01]  /*1ef00*/  IMAD.MOV.U32 R83, RZ, RZ, R19 ;  /* 0x000000ffff537224 */ /* 0x000fe200078e0013 */
[----:B------:R-:W3:Y:S04]  /*1ef10*/  LDL.LU R18, [R1+0x24dc] ;  /* 0x0024dc0001127983 */ /* 0x000ee80000300800 */
[----:B------:R-:W3:Y:S01]  /*1ef20*/  LDL.LU R19, [R1+0x24d8] ;  /* 0x0024d80001137983 */ /* 0x000ee20000300800 */
[----:B------:R-:W-:-:S03]  /*1ef30*/  IMAD.MOV.U32 R72, RZ, RZ, R31 ;  /* 0x000000ffff487224 */ /* 0x000fc600078e001f */
[----:B------:R-:W4:Y:S01]  /*1ef40*/  LDL.LU R22, [R1+0x24d4] ;  /* 0x0024d40001167983 */ /* 0x000f220000300800 */
[----:B------:R-:W-:-:S03]  /*1ef50*/  IMAD.MOV.U32 R73, RZ, RZ, R23 ;  /* 0x000000ffff497224 */ /* 0x000fc600078e0017 */
[----:B------:R-:W3:Y:S04]  /*1ef60*/  LDL.LU R34, [R1+0x24d0] ;  /* 0x0024d00001227983 */ /* 0x000ee80000300800 */
[----:B------:R-:W3:Y:S04]  /*1ef70*/  LDL.LU R35, [R1+0x24cc] ;  /* 0x0024cc0001237983 */ /* 0x000ee80000300800 */
[----:B------:R-:W3:Y:S04]  /*1ef80*/  LDL.LU R30, [R1+0x24c8] ;  /* 0x0024c800011e7983 */ /* 0x000ee80000300800 */
[----:B------:R-:W3:Y:S04]  /*1ef90*/  LDL.LU R31, [R1+0x24c4] ;  /* 0x0024c400011f7983 */ /* 0x000ee80000300800 */
[----:B------:R-:W4:Y:S01]  /*1efa0*/  LDL.LU R23, [R1+0x24c0] ;  /* 0x0024c00001177983 */ /* 0x000f220000300800 */
[----:B------:R-:W-:-:S02]  /*1efb0*/  IMAD.MOV.U32 R74, RZ, RZ, R26 ;  /* 0x000000ffff4a7224 */ /* 0x000fc400078e001a */
[----:B------:R-:W-:Y:S01]  /*1efc0*/  IMAD.MOV.U32 R75, RZ, RZ, R27 ;  /* 0x000000ffff4b7224 */ /* 0x000fe200078e001b */
[----:B------:R-:W3:Y:S04]  /*1efd0*/  LDL.LU R26, [R1+0x24bc] ;  /* 0x0024bc00011a7983 */ /* 0x000ee80000300800 */
[----:B------:R-:W3:Y:S02]  /*1efe0*/  LDL.LU R27, [R1+0x24b8] ;  /* 0x0024b800011b7983 */ /* 0x000ee40000300800 */
[C---:B------:R-:W-:Y:S08]  /*1eff0*/  HMMA.1688.F32.TF32 R72, R236.reuse, R66, R72 ;  /* 0x00000042ec48723c */ /* 0x040ff00000081048 */
[----:B------:R-:W-:Y:S08]  /*1f000*/  HMMA.1688.F32.TF32 R68, R236, R62, R68 ;  /* 0x0000003eec44723c */ /* 0x000ff00000081044 */
[----:B--2---:R-:W-:Y:S11]  /*1f010*/  HMMA.1688.F32.TF32 R80, R240, R14, R80 ;  /* 0x0000000ef050723c */ /* 0x004ff60000081050 */
[----:B------:R-:W-:Y:S11]  /*1f020*/  @!UPT UIADD3 URZ, URZ, URZ, URZ ;  /* 0x0000003f3f3ff290 */ /* 0x000ff6000fffe03f */
[----:B------:R-:W-:Y:S01]  /*1f030*/  @!UPT UIADD3 URZ, URZ, URZ, URZ ;  /* 0x0000003f3f3ff290 */ /* 0x000fe2000fffe03f */
        /* <DEDUP_REMOVED lines=8> */
[----:B-1----:R-:W-:Y:S08]  /*1f0c0*/  HMMA.1688.F32.TF32 R68, R236, R58, R248 ;  /* 0x0000003aec44723c */ /* 0x002ff000000810f8 */
[C---:B---3--:R-:W-:Y:S01]  /*1f0d0*/  HMMA.1688.F32.TF32 R84, R240.reuse, R18, R84 ;  /* 0x00000012f054723c */ /* 0x048fe20000081054 */
[----:B------:R-:W-:Y:S04]  /*1f0e0*/  STL.64 [R1+0x620], R80 ;  /* 0x0006205001007387 */ /* 0x000fe80000100a00 */
[----:B------:R-:W-:Y:S03]  /*1f0f0*/  STL.64 [R1+0x628], R82 ;  /* 0x0006285201007387 */ /* 0x000fe60000100a00 */
[C---:B----4-:R-:W-:Y:S01]  /*1f100*/  HMMA.1688.F32.TF32 R88, R240.reuse, R22, R88 ;  /* 0x00000016f058723c */ /* 0x050fe20000081058 */
[----:B------:R-:W2:Y:S04]  /*1f110*/  LDL.LU R244, [R1+0xb10] ;  /* 0x000b100001f47983 */ /* 0x000ea80000300800 */
[----:B------:R-:W-:Y:S03]  /*1f120*/  STL.64 [R1+0x630], R72 ;  /* 0x0006304801007387 */ /* 0x000fe60000100a00 */
[C---:B------:R-:W-:Y:S01]  /*1f130*/  HMMA.1688.F32.TF32 R96, R240.reuse, R30, R96 ;  /* 0x0000001ef060723c */ /* 0x040fe20000081060 */
[----:B------:R-:W-:Y:S04]  /*1f140*/  STL.64 [R1+0x638], R74 ;  /* 0x0006384a01007387 */ /* 0x000fe80000100a00 */
[----:B------:R1:W-:Y:S04]  /*1f150*/  STL.64 [R1+0x640], R68 ;  /* 0x0006404401007387 */ /* 0x0003e80000100a00 */
[----:B------:R3:W-:Y:S01]  /*1f160*/  STL.64 [R1+0x648], R70 ;  /* 0x0006484601007387 */ /* 0x0007e20000100a00 */
[----:B------:R-:W-:Y:S03]  /*1f170*/  HMMA.1688.F32.TF32 R100, R240, R34, R100 ;  /* 0x00000022f064723c */ /* 0x000fe60000081064 */
[----:B------:R-:W2:Y:S04]  /*1f180*/  LDL.LU R245, [R1+0xb14] ;  /* 0x000b140001f57983 */ /* 0x000ea80000300800 */
[----:B------:R-:W2:Y:S04]  /*1f190*/  LDL.LU R246, [R1+0xb18] ;  /* 0x000b180001f67983 */ /* 0x000ea80000300800 */
[----:B------:R-:W2:Y:S04]  /*1f1a0*/  LDL.LU R247, [R1+0xb1c] ;  /* 0x000b1c0001f77983 */ /* 0x000ea80000300800 */
[----:B------:R-:W4:Y:S04]  /*1f1b0*/  LDL.LU R124, [R1+0xb30] ;  /* 0x000b3000017c7983 */ /* 0x000f280000300800 */
[----:B------:R-:W4:Y:S04]  /*1f1c0*/  LDL.LU R125, [R1+0xb34] ;  /* 0x000b3400017d7983 */ /* 0x000f280000300800 */
[----:B------:R-:W4:Y:S04]  /*1f1d0*/  LDL.LU R126, [R1+0xb38] ;  /* 0x000b3800017e7983 */ /* 0x000f280000300800 */
[----:B------:R-:W4:Y:S04]  /*1f1e0*/  LDL.LU R127, [R1+0xb3c] ;  /* 0x000b3c00017f7983 */ /* 0x000f280000300800 */
[----:B-1----:R-:W2:Y:S04]  /*1f1f0*/  LDL.LU R68, [R1+0xb50] ;  /* 0x000b500001447983 */ /* 0x002ea80000300800 */
[----:B------:R-:W2:Y:S04]  /*1f200*/  LDL.LU R69, [R1+0xb54] ;  /* 0x000b540001457983 */ /* 0x000ea80000300800 */
[----:B---3--:R-:W2:Y:S04]  /*1f210*/  LDL.LU R70, [R1+0xb58] ;  /* 0x000b580001467983 */ /* 0x008ea80000300800 */
[----:B------:R-:W2:Y:S01]  /*1f220*/  LDL.LU R71, [R1+0xb5c] ;  /* 0x000b5c0001477983 */ /* 0x000ea20000300800 */
[----:B------:R-:W-:-:S03]  /*1f230*/  IMAD.MOV.U32 R52, RZ, RZ, R84 ;  /* 0x000000ffff347224 */ /* 0x000fc600078e0054 */
[----:B------:R-:W3:Y:S01]  /*1f240*/  LDL.LU R80, [R1+0xb80] ;  /* 0x000b800001507983 */ /* 0x000ee20000300800 */
[----:B------:R-:W-:-:S03]  /*1f250*/  IMAD.MOV.U32 R53, RZ, RZ, R85 ;  /* 0x000000ffff357224 */ /* 0x000fc600078e0055 */
[----:B------:R-:W3:Y:S01]  /*1f260*/  LDL.LU R81, [R1+0xb84] ;  /* 0x000b840001517983 */ /* 0x000ee20000300800 */
[----:B------:R-:W-:-:S03]  /*1f270*/  IMAD.MOV.U32 R56, RZ, RZ, R86 ;  /* 0x000000ffff387224 */ /* 0x000fc600078e0056 */
[----:B------:R-:W3:Y:S01]  /*1f280*/  LDL.LU R82, [R1+0xb88] ;  /* 0x000b880001527983 */ /* 0x000ee20000300800 */
[----:B------:R-:W-:-:S03]  /*1f290*/  IMAD.MOV.U32 R57, RZ, RZ, R87 ;  /* 0x000000ffff397224 */ /* 0x000fc600078e0057 */
[----:B------:R-:W3:Y:S01]  /*1f2a0*/  LDL.LU R83, [R1+0xb8c] ;  /* 0x000b8c0001537983 */ /* 0x000ee20000300800 */
[----:B------:R-:W-:-:S03]  /*1f2b0*/  IMAD.MOV.U32 R44, RZ, RZ, R88 ;  /* 0x000000ffff2c7224 */ /* 0x000fc600078e0058 */
[----:B------:R-:W2:Y:S01]  /*1f2c0*/  LDL.LU R84, [R1+0xb90] ;  /* 0x000b900001547983 */ /* 0x000ea20000300800 */
        /* <DEDUP_REMOVED lines=21> */
[----:B------:R-:W2:Y:S04]  /*1f420*/  LDL.LU R99, [R1+0xbcc] ;  /* 0x000bcc0001637983 */ /* 0x000ea80000300800 */
        /* <DEDUP_REMOVED lines=20> */
[----:B------:R-:W3:Y:S04]  /*1f570*/  LDL.LU R204, [R1+0xc50] ;  /* 0x000c500001cc7983 */ /* 0x000ee80000300800 */
[----:B------:R-:W3:Y:S04]  /*1f580*/  LDL.LU R205, [R1+0xc54] ;  /* 0x000c540001cd7983 */ /* 0x000ee80000300800 */
[----:B------:R-:W3:Y:S04]  /*1f590*/  LDL.LU R206, [R1+0xc58] ;  /* 0x000c580001ce7983 */ /* 0x000ee80000300800 */
[----:B------:R-:W3:Y:S04]  /*1f5a0*/  LDL.LU R207, [R1+0xc5c] ;  /* 0x000c5c0001cf7983 */ /* 0x000ee80000300800 */
        /* <DEDUP_REMOVED lines=28> */
[----:B------:R-:W-:Y:S03]  /*1f770*/  HMMA.1688.F32.TF32 R92, R240, R26, R92 ;  /* 0x0000001af05c723c */ /* 0x000fe6000008105c */
        /* <DEDUP_REMOVED lines=17> */
[----:B------:R-:W-:Y:S01]  /*1f890*/  IMAD.MOV.U32 R37, RZ, RZ, R93 ;  /* 0x000000ffff257224 */ /* 0x000fe200078e005d */
[----:B------:R-:W4:Y:S01]  /*1f8a0*/  LDL.LU R92, [R1+0xbb0] ;  /* 0x000bb000015c7983 */ /* 0x000f220000300800 */
[----:B------:R-:W-:Y:S02]  /*1f8b0*/  IMAD.MOV.U32 R40, RZ, RZ, R94 ;  /* 0x000000ffff287224 */ /* 0x000fe400078e005e */
[----:B------:R-:W-:Y:S01]  /*1f8c0*/  IMAD.MOV.U32 R41, RZ, RZ, R95 ;  /* 0x000000ffff297224 */ /* 0x000fe200078e005f */
        /* <DEDUP_REMOVED lines=11> */
[----:B------:R-:W-:Y:S04]  /*1f980*/  LDS R240, [R79+0x22100] ;  /* 0x022100004ff07984 */ /* 0x000fe80000000800 */
[----:B------:R-:W-:Y:S04]  /*1f990*/  LDS R242, [R79+0x23100] ;  /* 0x023100004ff27984 */ /* 0x000fe80000000800 */
[----:B------:R-:W-:Y:S04]  /*1f9a0*/  LDS R241, [R252+0x22100] ;  /* 0x02210000fcf17984 */ /* 0x000fe80000000800 */
[----:B------:R-:W1:Y:S01]  /*1f9b0*/  LDS R243, [R252+0x23100] ;  /* 0x02310000fcf37984 */ /* 0x000e620000000800 */
[----:B--2---:R-:W-:Y:S08]  /*1f9c0*/  HMMA.1688.F32.TF32 R200, R236, R18, R200 ;  /* 0x00000012ecc8723c */ /* 0x004ff000000810c8 */
[----:B-1----:R-:W-:Y:S08]  /*1f9d0*/  HMMA.1688.F32.TF32 R188, R240, R62, R188 ;  /* 0x0000003ef0bc723c */ /* 0x002ff000000810bc */
[C---:B---3--:R-:W-:Y:S08]  /*1f9e0*/  HMMA.1688.F32.TF32 R204, R236.reuse, R22, R204 ;  /* 0x00000016eccc723c */ /* 0x048ff000000810cc */
[C---:B----4-:R-:W-:Y:S08]  /*1f9f0*/  HMMA.1688.F32.TF32 R208, R236.reuse, R26, R208 ;  /* 0x0000001aecd0723c */ /* 0x050ff000000810d0 */
[C---:B------:R-:W-:Y:S08]  /*1fa00*/  HMMA.1688.F32.TF32 R216, R236.reuse, R34, R216 ;  /* 0x00000022ecd8723c */ /* 0x040ff000000810d8 */
[C---:B------:R-:W-:Y:S08]  /*1fa10*/  HMMA.1688.F32.TF32 R220, R236.reuse, R38, R220 ;  /* 0x00000026ecdc723c */ /* 0x040ff000000810dc */
[C---:B------:R-:W-:Y:S08]  /*1fa20*/  HMMA.1688.F32.TF32 R224, R236.reuse, R42, R224 ;  /* 0x0000002aece0723c */ /* 0x040ff000000810e0 */
[C---:B------:R-:W-:Y:S08]  /*1fa30*/  HMMA.1688.F32.TF32 R116, R236.reuse, R50, R116 ;  /* 0x00000032ec74723c */ /* 0x040ff00000081074 */
[C---:B------:R-:W-:Y:S08]  /*1fa40*/  HMMA.1688.F32.TF32 R120, R236.reuse, R54, R120 ;  /* 0x00000036ec78723c */ /* 0x040ff00000081078 */
[C---:B------:R-:W-:Y:S11]  /*1fa50*/  HMMA.1688.F32.TF32 R228, R236.reuse, R46, R228 ;  /* 0x0000002eece4723c */ /* 0x040ff600000810e4 */
[----:B------:R-:W-:Y:S04]  /*1fa60*/  @!UPT UIADD3 URZ, URZ, URZ, URZ ;  /* 0x0000003f3f3ff290 */ /* 0x000fe8000fffe03f */
[----:B------:R-:W-:Y:S01]  /*1fa70*/  STL.64 [R1+0x660], R120 ;  /* 0x0006607801007387 */ /* 0x000fe20000100a00 */
[----:B------:R-:W-:Y:S03]  /*1fa80*/  HMMA.1688.F32.TF32 R212, R236, R30, R212 ;  /* 0x0000001eecd4723c */ /* 0x000fe600000810d4 */
[----:B------:R1:W-:Y:S05]  /*1fa90*/  STL.64 [R1+0x668], R122 ;  /* 0x0006687a01007387 */ /* 0x0003ea0000100a00 */
[----:B------:R-:W-:Y:S01]  /*1faa0*/  HMMA.1688.F32.TF32 R112, R240, R6, R112 ;  /* 0x00000006f070723c */ /* 0x000fe20000081070 */
[----:B-1----:R-:W2:Y:S07]  /*1fab0*/  LDL.LU.64 R122, [R1+0x24b0] ;  /* 0x0024b000017a7983 */ /* 0x002eae0000300a00 */
[----:B------:R-:W-:Y:S01]  /*1fac0*/  HMMA.1688.F32.TF32 R196, R236, R14, R196 ;  /* 0x0000000eecc4723c */ /* 0x000fe200000810c4 */
[----:B------:R-:W2:Y:S04]  /*1fad0*/  LDL.LU.64 R120, [R1+0x24a8] ;  /* 0x0024a80001787983 */ /* 0x000ea80000300a00 */
[----:B------:R-:W-:Y:S04]  /*1fae0*/  STL.64 [R1+0x670], R116 ;  /* 0x0006707401007387 */ /* 0x000fe80000100a00 */
[----:B------:R1:W-:Y:S01]  /*1faf0*/  STL.64 [R1+0x678], R118 ;  /* 0x0006787601007387 */ /* 0x0003e20000100a00 */
[C---:B------:R-:W-:Y:S03]  /*1fb00*/  HMMA.1688.F32.TF32 R104, R240.reuse, R58, R104 ;  /* 0x0000003af068723c */ /* 0x040fe60000081068 */
[----:B------:R-:W-:Y:S04]  /*1fb10*/  LDS R236, [R79+0x22180] ;  /* 0x022180004fec7984 */ /* 0x000fe80000000800 */
[----:B------:R-:W-:Y:S01]  /*1fb20*/  LDS R238, [R79+0x23180] ;  /* 0x023180004fee7984 */ /* 0x000fe20000000800 */
[C---:B------:R-:W-:Y:S03]  /*1fb30*/  HMMA.1688.F32.TF32 R192, R240.reuse, R66, R192 ;  /* 0x00000042f0c0723c */ /* 0x040fe600000810c0 */
[----:B-1----:R-:W3:Y:S04]  /*1fb40*/  LDL.LU.64 R118, [R1+0x24a0] ;  /* 0x0024a00001767983 */ /* 0x002ee80000300a00 */
[----:B------:R-:W3:Y:S04]  /*1fb50*/  LDL.LU.64 R116, [R1+0x2498] ;  /* 0x0024980001747983 */ /* 0x000ee80000300a00 */
[----:B------:R-:W-:Y:S01]  /*1fb60*/  STL.64 [R1+0x680], R228 ;  /* 0x000680e401007387 */ /* 0x000fe20000100a00 */
[C---:B------:R-:W-:Y:S03]  /*1fb70*/  HMMA.1688.F32.TF32 R108, R240.reuse, R10, R108 ;  /* 0x0000000af06c723c */ /* 0x040fe6000008106c */
[----:B------:R-:W-:Y:S04]  /*1fb80*/  STL.64 [R1+0x688], R230 ;  /* 0x000688e601007387 */ /* 0x000fe80000100a00 */
[----:B------:R-:W-:Y:S04]  /*1fb90*/  STL.64 [R1+0x690], R224 ;  /* 0x000690e001007387 */ /* 0x000fe80000100a00 */
[----:B------:R-:W-:Y:S01]  /*1fba0*/  STL.64 [R1+0x698], R226 ;  /* 0x000698e201007387 */ /* 0x000fe20000100a00 */
[C---:B------:R-:W-:Y:S03]  /*1fbb0*/  HMMA.1688.F32.TF32 R100, R240.reuse, R54, R100 ;  /* 0x00000036f064723c */ /* 0x040fe60000081064 */
        /* <DEDUP_REMOVED lines=48> */
[C---:B----4-:R-:W-:Y:S03]  /*1fec0*/  HMMA.1688.F32.TF32 R72, R240.reuse, R18, R244 ;  /* 0x00000012f048723c */ /* 0x050fe600000810f4 */
[----:B------:R-:W-:Y:S04]  /*1fed0*/  LDS R237, [R252+0x22180] ;  /* 0x02218000fced7984 */ /* 0x000fe80000000800 */
[----:B------:R-:W4:Y:S01]  /*1fee0*/  LDS R239, [R252+0x23180] ;  /* 0x02318000fcef7984 */ /* 0x000f220000000800 */
[-C--:B-1----:R-:W-:Y:S03]  /*1fef0*/  HMMA.1688.F32.TF32 R68, R240, R14.reuse, R248 ;  /* 0x0000000ef044723c */ /* 0x082fe600000810f8 */
[----:B------:R-:W-:Y:S04]  /*1ff00*/  LDS R240, [R79+0x22200] ;  /* 0x022200004ff07984 */ /* 0x000fe80000000800 */
[----:B------:R-:W-:Y:S04]  /*1ff10*/  LDS R242, [R79+0x23200] ;  /* 0x023200004ff27984 */ /* 0x000fe80000000800 */
[----:B------:R-:W-:Y:S04]  /*1ff20*/  STL.64 [R1+0x900], R80 ;  /* 0x0009005001007387 */ /* 0x000fe80000100a00 */
[----:B------:R-:W-:Y:S04]  /*1ff30*/  STL.64 [R1+0x908], R82 ;  /* 0x0009085201007387 */ /* 0x000fe80000100a00 */
[----:B------:R-:W2:Y:S04]  /*1ff40*/  LDL.LU R248, [R1+0x580] ;  /* 0x0005800001f87983 */ /* 0x000ea80000300800 */
[----:B------:R-:W-:Y:S04]  /*1ff50*/  STL.64 [R1+0x8e0], R72 ;  /* 0x0008e04801007387 */ /* 0x000fe80000100a00 */
[----:B------:R-:W-:Y:S04]  /*1ff60*/  STL.64 [R1+0x8e8], R74 ;  /* 0x0008e84a01007387 */ /* 0x000fe80000100a00 */
[----:B------:R1:W-:Y:S04]  /*1ff70*/  STL.64 [R1+0x8d0], R68 ;  /* 0x0008d04401007387 */ /* 0x0003e80000100a00 */
[----:B------:R1:W-:Y:S04]  /*1ff80*/  STL.64 [R1+0x8d8], R70 ;  /* 0x0008d84601007387 */ /* 0x0003e80000100a00 */
[----:B------:R-:W2:Y:S04]  /*1ff90*/  LDL.LU R249, [R1+0x584] ;  /* 0x0005840001f97983 */ /* 0x000ea80000300800 */
[----:B------:R-:W2:Y:S04]  /*1ffa0*/  LDL.LU R250, [R1+0x588] ;  /* 0x0005880001fa7983 */ /* 0x000ea80000300800 */
[----:B------:R-:W2:Y:S04]  /*1ffb0*/  LDL.LU R251, [R1+0x58c] ;  /* 0x00058c0001fb7983 */ /* 0x000ea80000300800 */
[----:B------:R-:W2:Y:S04]  /*1ffc0*/  LDL.LU R244, [R1+0x590] ;  /* 0x0005900001f47983 */ /* 0x000ea80000300800 */
[----:B------:R-:W2:Y:S04]  /*1ffd0*/  LDL.LU R245, [R1+0x594] ;  /* 0x0005940001f57983 */ /* 0x000ea80000300800 */
[----:B------:R-:W2:Y:S04]  /*1ffe0*/  LDL.LU R246, [R1+0x598] ;  /* 0x0005980001f67983 */ /* 0x000ea80000300800 */
[----:B------:R-:W2:Y:S04]  /*1fff0*/  LDL.LU R247, [R1+0x59c] ;  /* 0x00059c0001f77983 */ /* 0x000ea80000300800 */
[----:B-1----:R-:W2:Y:S04]  /*20000*/  LDL.LU R68, [R1+0x5b0] ;  /* 0x0005b00001447983 */ /* 0x002ea80000300800 */
        /* <DEDUP_REMOVED lines=15> */
[----:B------:R-:W4:Y:S04]  /*20100*/  LDL.LU R96, [R1+0x920] ;  /* 0x0009200001607983 */ /* 0x000f280000300800 */
[----:B------:R-:W4:Y:S04]  /*20110*/  LDL.LU R97, [R1+0x924] ;  /* 0x0009240001617983 */ /* 0x000f280000300800 */
[----:B------:R-:W4:Y:S04]  /*20120*/  LDL.LU R98, [R1+0x928] ;  /* 0x0009280001627983 */ /* 0x000f280000300800 */
[----:B------:R-:W4:Y:S04]  /*20130*/  LDL.LU R99, [R1+0x92c] ;  /* 0x00092c0001637983 */ /* 0x000f280000300800 */
        /* <DEDUP_REMOVED lines=72> */
[----:B------:R-:W-:Y:S04]  /*205c0*/  LDS R241, [R252+0x22200] ;  /* 0x02220000fcf17984 */ /* 0x000fe80000000800 */
[----:B------:R-:W1:Y:S01]  /*205d0*/  LDS R243, [R252+0x23200] ;  /* 0x02320000fcf37984 */ /* 0x000e620000000800 */
[C---:B----4-:R-:W-:Y:S08]  /*205e0*/  HMMA.1688.F32.TF32 R96, R236.reuse, R14, R96 ;  /* 0x0000000eec60723c */ /* 0x050ff00000081060 */
[C---:B--2---:R-:W-:Y:S08]  /*205f0*/  HMMA.1688.F32.TF32 R192, R236.reuse, R22, R192 ;  /* 0x00000016ecc0723c */ /* 0x044ff000000810c0 */
[C---:B---3--:R-:W-:Y:S08]  /*20600*/  HMMA.1688.F32.TF32 R196, R236.reuse, R26, R196 ;  /* 0x0000001aecc4723c */ /* 0x048ff000000810c4 */
[C---:B------:R-:W-:Y:S08]  /*20610*/  HMMA.1688.F32.TF32 R200, R236.reuse, R30, R200 ;  /* 0x0000001eecc8723c */ /* 0x040ff000000810c8 */
        /* <DEDUP_REMOVED lines=8> */
[C---:B------:R-:W-:Y:S11]  /*206a0*/  HMMA.1688.F32.TF32 R104, R236.reuse, R6, R104 ;  /* 0x00000006ec68723c */ /* 0x040ff60000081068 */
[----:B------:R-:W-:Y:S04]  /*206b0*/  @!UPT UIADD3 URZ, URZ, URZ, URZ ;  /* 0x0000003f3f3ff290 */ /* 0x000fe8000fffe03f */
[----:B------:R-:W-:Y:S04]  /*206c0*/  STL.64 [R1+0xd80], R112 ;  /* 0x000d807001007387 */ /* 0x000fe80000100a00 */
[----:B------:R2:W-:Y:S01]  /*206d0*/  STL.64 [R1+0xd88], R114 ;  /* 0x000d887201007387 */ /* 0x0005e20000100a00 */
[C---:B------:R-:W-:Y:S03]  /*206e0*/  HMMA.1688.F32.TF32 R220, R236.reuse, R50, R220 ;  /* 0x00000032ecdc723c */ /* 0x040fe600000810dc */
[----:B--2---:R-:W2:Y:S04]  /*206f0*/  LDL.LU.64 R114, [R1+0x2490] ;  /* 0x0024900001727983 */ /* 0x004ea80000300a00 */
[----:B------:R-:W2:Y:S04]  /*20700*/  LDL.LU.64 R112, [R1+0x2488] ;  /* 0x0024880001707983 */ /* 0x000ea80000300a00 */
[----:B------:R-:W-:Y:S01]  /*20710*/  STL.64 [R1+0xd70], R108 ;  /* 0x000d706c01007387 */ /* 0x000fe20000100a00 */
[C---:B------:R-:W-:Y:S03]  /*20720*/  HMMA.1688.F32.TF32 R204, R236.reuse, R34, R204 ;  /* 0x00000022eccc723c */ /* 0x040fe600000810cc */
[----:B------:R3:W-:Y:S04]  /*20730*/  STL.64 [R1+0xd78], R110 ;  /* 0x000d786e01007387 */ /* 0x0007e80000100a00 */
[----:B---3--:R-:W3:Y:S04]  /*20740*/  LDL.LU.64 R110, [R1+0x2480] ;  /* 0x00248000016e7983 */ /* 0x008ee80000300a00 */
[----:B------:R-:W3:Y:S04]  /*20750*/  LDL.LU.64 R108, [R1+0x2478] ;  /* 0x00247800016c7983 */ /* 0x000ee80000300a00 */
[----:B------:R-:W-:Y:S04]  /*20760*/  STL.64 [R1+0xd60], R104 ;  /* 0x000d606801007387 */ /* 0x000fe80000100a00 */
[----:B------:R4:W-:Y:S01]  /*20770*/  STL.64 [R1+0xd68], R106 ;  /* 0x000d686a01007387 */ /* 0x0009e20000100a00 */
[----:B------:R-:W-:Y:S03]  /*20780*/  HMMA.1688.F32.TF32 R188, R236, R18, R188 ;  /* 0x00000012ecbc723c */ /* 0x000fe600000810bc */
[----:B------:R-:W-:Y:S04]  /*20790*/  LDS R236, [R79+0x22280] ;  /* 0x022280004fec7984 */ /* 0x000fe80000000800 */
[----:B------:R-:W-:Y:S04]  /*207a0*/  LDS R238, [R79+0x23280] ;  /* 0x023280004fee7984 */ /* 0x000fe80000000800 */
[----:B----4-:R-:W4:Y:S04]  /*207b0*/  LDL.LU.64 R106, [R1+0x2470] ;  /* 0x00247000016a7983 */ /* 0x010f280000300a00 */
[----:B------:R-:W4:Y:S04]  /*207c0*/  LDL.LU.64 R104, [R1+0x2468] ;  /* 0x0024680001687983 */ /* 0x000f280000300a00 */
[----:B------:R-:W-:Y:S04]  /*207d0*/  STL.64 [R1+0xd50], R100 ;  /* 0x000d506401007387 */ /* 0x000fe80000100a00 */
[----:B------:R1:W-:Y:S02]  /*207e0*/  STL.64 [R1+0xd58], R102 ;  /* 0x000d586601007387 */ /* 0x0003e40000100a00 */
[C---:B-1----:R-:W-:Y:S02]  /*207f0*/  HMMA.1688.F32.TF32 R92, R240.reuse, R66, R92 ;  /* 0x00000042f05c723c */ /* 0x042fe4000008105c */
[----:B------:R-:W-:Y:S04]  /*20800*/  LDS R237, [R252+0x22280] ;  /* 0x02228000fced7984 */ /* 0x000fe80000000800 */
[----:B------:R-:W1:Y:S04]  /*20810*/  LDS R239, [R252+0x23280] ;  /* 0x02328000fcef7984 */ /* 0x000e680000000800 */
[----:B------:R-:W2:Y:S04]  /*20820*/  LDL.LU.64 R102, [R1+0x2460] ;  /* 0x0024600001667983 */ /* 0x000ea80000300a00 */
[----:B------:R-:W2:Y:S01]  /*20830*/  LDL.LU.64 R100, [R1+0x2458] ;  /* 0x0024580001647983 */ /* 0x000ea20000300a00 */
        /* <DEDUP_REMOVED lines=38> */
[----:B------:R1:W-:Y:S02]  /*20aa0*/  STL.64 [R1+0xf48], R74 ;  /* 0x000f484a01007387 */ /* 0x0003e40000100a00 */
[C---:B-1----:R-:W-:Y:S02]  /*20ab0*/  HMMA.1688.F32.TF32 R80, R240.reuse, R50, R124 ;  /* 0x00000032f050723c */ /* 0x042fe4000008107c */
[----:B------:R-:W-:Y:S04]  /*20ac0*/  STL.64 [R1+0xe90], R68 ;  /* 0x000e904401007387 */ /* 0x000fe80000100a00 */
[----:B------:R1:W-:Y:S02]  /*20ad0*/  STL.64 [R1+0xe98], R70 ;  /* 0x000e984601007387 */ /* 0x0003e40000100a00 */
[C---:B------:R-:W-:Y:S08]  /*20ae0*/  HMMA.1688.F32.TF32 R72, R240.reuse, R46, R244 ;  /* 0x0000002ef048723c */ /* 0x040ff000000810f4 */
[----:B-1----:R-:W-:Y:S07]  /*20af0*/  HMMA.1688.F32.TF32 R68, R240, R42, R248 ;  /* 0x0000002af044723c */ /* 0x002fee00000810f8 */
[----:B------:R1:W-:Y:S04]  /*20b00*/  STL.64 [R1+0xe80], R80 ;  /* 0x000e805001007387 */ /* 0x0003e80000100a00 */
[----:B------:R1:W-:Y:S04]  /*20b10*/  STL.64 [R1+0xe88], R82 ;  /* 0x000e885201007387 */ /* 0x0003e80000100a00 */
[----:B------:R-:W2:Y:S04]  /*20b20*/  LDL.LU R196, [R1+0x10] ;  /* 0x0000100001c47983 */ /* 0x000ea80000300800 */
[----:B------:R1:W-:Y:S04]  /*20b30*/  STL.64 [R1+0xe50], R72 ;  /* 0x000e504801007387 */ /* 0x0003e80000100a00 */
[----:B------:R1:W-:Y:S04]  /*20b40*/  STL.64 [R1+0xe58], R74 ;  /* 0x000e584a01007387 */ /* 0x0003e80000100a00 */
        /* <DEDUP_REMOVED lines=37> */
[----:B-1----:R-:W4:Y:S04]  /*20da0*/  LDL.LU R80, [R1+0x450] ;  /* 0x0004500001507983 */ /* 0x002f280000300800 */
        /* <DEDUP_REMOVED lines=43> */
[----:B------:R-:W4:Y:S04]  /*21060*/  LDL.LU R192, [R1] ;  /* 0x0000000001c07983 */ /* 0x000f280000300800 */
[----:B------:R-:W4:Y:S04]  /*21070*/  LDL.LU R193, [R1+0x4] ;  /* 0x0000040001c17983 */ /* 0x000f280000300800 */
[----:B------:R-:W4:Y:S04]  /*21080*/  LDL.LU R194, [R1+0x8] ;  /* 0x0000080001c27983 */ /* 0x000f280000300800 */
[----:B------:R-:W4:Y:S01]  /*21090*/  LDL.LU R195, [R1+0xc] ;  /* 0x00000c0001c37983 */ /* 0x000f220000300800 */
[C---:B--2---:R-:W-:Y:S08]  /*210a0*/  HMMA.1688.F32.TF32 R244, R236.reuse, R6, R244 ;  /* 0x00000006ecf4723c */ /* 0x044ff000000810f4 */
[----:B---3--:R-:W-:Y:S08]  /*210b0*/  HMMA.1688.F32.TF32 R124, R236, R62, R124 ;  /* 0x0000003eec7c723c */ /* 0x008ff0000008107c */
[C---:B----4-:R-:W-:Y:S08]  /*210c0*/  HMMA.1688.F32.TF32 R80, R240.reuse, R18, R80 ;  /* 0x00000012f050723c */ /* 0x050ff00000081050 */
[C---:B------:R-:W-:Y:S08]  /*210d0*/  HMMA.1688.F32.TF32 R84, R240.reuse, R22, R84 ;  /* 0x00000016f054723c */ /* 0x040ff00000081054 */
[C---:B------:R-:W-:Y:S08]  /*210e0*/  HMMA.1688.F32.TF32 R92, R240.reuse, R34, R92 ;  /* 0x00000022f05c723c */ /* 0x040ff0000008105c */
[C---:B------:R-:W-:Y:S08]  /*210f0*/  HMMA.1688.F32.TF32 R96, R240.reuse, R38, R96 ;  /* 0x00000026f060723c */ /* 0x040ff00000081060 */
[C---:B------:R-:W-:Y:S11]  /*21100*/  HMMA.1688.F32.TF32 R188, R240.reuse, R30, R188 ;  /* 0x0000001ef0bc723c */ /* 0x040ff600000810bc */
[----:B------:R-:W-:Y:S04]  /*21110*/  @!UPT UIADD3 URZ, URZ, URZ, URZ ;  /* 0x0000003f3f3ff290 */ /* 0x000fe8000fffe03f */
[----:B------:R-:W-:Y:S01]  /*21120*/  STL.64 [R1+0xdf0], R96 ;  /* 0x000df06001007387 */ /* 0x000fe20000100a00 */
[C---:B------:R-:W-:Y:S03]  /*21130*/  HMMA.1688.F32.TF32 R88, R240.reuse, R26, R88 ;  /* 0x0000001af058723c */ /* 0x040fe60000081058 */
[----:B------:R1:W-:Y:S04]  /*21140*/  STL.64 [R1+0xdf8], R98 ;  /* 0x000df86201007387 */ /* 0x0003e80000100a00 */
[----:B-1----:R-:W2:Y:S04]  /*21150*/  LDL.LU.64 R98, [R1+0x2450] ;  /* 0x0024500001627983 */ /* 0x002ea80000300a00 */
[----:B------:R-:W2:Y:S01]  /*21160*/  LDL.LU.64 R96, [R1+0x2448] ;  /* 0x0024480001607983 */ /* 0x000ea20000300a00 */
[----:B------:R-:W-:Y:S03]  /*21170*/  HMMA.1688.F32.TF32 R240, R240, R14, R72 ;  /* 0x0000000ef0f0723c */ /* 0x000fe60000081048 */
[----:B------:R-:W-:Y:S04]  /*21180*/  STL.64 [R1+0xde0], R92 ;  /* 0x000de05c01007387 */ /* 0x000fe80000100a00 */
[----:B------:R1:W-:Y:S01]  /*21190*/  STL.64 [R1+0xde8], R94 ;  /* 0x000de85e01007387 */ /* 0x0003e20000100a00 */
[C---:B------:R-:W-:Y:S03]  /*211a0*/  HMMA.1688.F32.TF32 R68, R236.reuse, R66, R68 ;  /* 0x00000042ec44723c */ /* 0x040fe60000081044 */
[----:B-1----:R-:W3:Y:S04]  /*211b0*/  LDL.LU.64 R94, [R1+0x2440] ;  /* 0x00244000015e7983 */ /* 0x002ee80000300a00 */
[----:B------:R-:W3:Y:S04]  /*211c0*/  LDL.LU.64 R92, [R1+0x2438] ;  /* 0x00243800015c7983 */ /* 0x000ee80000300a00 */
[----:B------:R1:W-:Y:S04]  /*211d0*/  STL.64 [R1+0xdd0], R188 ;  /* 0x000dd0bc01007387 */ /* 0x0003e80000100a00 */
[----:B------:R4:W-:Y:S04]  /*211e0*/  STL.64 [R1+0xdd8], R190 ;  /* 0x000dd8be01007387 */ /* 0x0009e80000100a00 */
[----:B-1----:R-:W2:Y:S04]  /*211f0*/  LDL.LU R188, [R1+0xd0] ;  /* 0x0000d00001bc7983 */ /* 0x002ea80000300800 */
[----:B------:R-:W2:Y:S04]  /*21200*/  LDL.LU R189, [R1+0xd4] ;  /* 0x0000d40001bd7983 */ /* 0x000ea80000300800 */
[----:B----4-:R-:W2:Y:S04]  /*21210*/  LDL.LU R190, [R1+0xd8] ;  /* 0x0000d80001be7983 */ /* 0x010ea80000300800 */
[----:B------:R-:W2:Y:S04]  /*21220*/  LDL.LU R191, [R1+0xdc] ;  /* 0x0000dc0001bf7983 */ /* 0x000ea80000300800 */
[----:B------:R-:W-:Y:S04]  /*21230*/  STL.64 [R1+0xdc0], R88 ;  /* 0x000dc05801007387 */ /* 0x000fe80000100a00 */
[----:B------:R1:W-:Y:S01]  /*21240*/  STL.64 [R1+0xdc8], R90 ;  /* 0x000dc85a01007387 */ /* 0x0003e20000100a00 */
[C---:B------:R-:W-:Y:S03]  /*21250*/  HMMA.1688.F32.TF32 R248, R236.reuse, R10, R248 ;  /* 0x0000000aecf8723c */ /* 0x040fe600000810f8 */
[----:B-1----:R-:W4:Y:S04]  /*21260*/  LDL.LU.64 R90, [R1+0x2430] ;  /* 0x00243000015a7983 */ /* 0x002f280000300a00 */
[----:B------:R-:W4:Y:S04]  /*21270*/  LDL.LU.64 R88, [R1+0x2428] ;  /* 0x0024280001587983 */ /* 0x000f280000300a00 */
[----:B------:R-:W-:Y:S04]  /*21280*/  STL.64 [R1+0xdb0], R84 ;  /* 0x000db05401007387 */ /* 0x000fe80000100a00 */
[----:B------:R1:W-:Y:S04]  /*21290*/  STL.64 [R1+0xdb8], R86 ;  /* 0x000db85601007387 */ /* 0x0003e80000100a00 */
[----:B-1----:R-:W2:Y:S04]  /*212a0*/  LDL.LU.64 R86, [R1+0x2420] ;  /* 0x0024200001567983 */ /* 0x002ea80000300a00 */
[----:B------:R-:W2:Y:S04]  /*212b0*/  LDL.LU.64 R84, [R1+0x2418] ;  /* 0x0024180001547983 */ /* 0x000ea80000300a00 */
[----:B------:R-:W-:Y:S04]  /*212c0*/  STL.64 [R1+0xda0], R80 ;  /* 0x000da05001007387 */ /* 0x000fe80000100a00 */
[----:B------:R1:W-:Y:S04]  /*212d0*/  STL.64 [R1+0xda8], R82 ;  /* 0x000da85201007387 */ /* 0x0003e80000100a00 */
[----:B-1----:R-:W2:Y:S04]  /*212e0*/  LDL.LU.64 R82, [R1+0x2410] ;  /* 0x0024100001527983 */ /* 0x002ea80000300a00 */
[----:B------:R-:W2:Y:S04]  /*212f0*/  LDL.LU.64 R80, [R1+0x2408] ;  /* 0x0024080001507983 */ /* 0x000ea80000300a00 */
[----:B------:R-:W2:Y:S04]  /*21300*/  LDL.LU.64 R74, [R1+0x2400] ;  /* 0x00240000014a7983 */ /* 0x000ea80000300a00 */
[----:B------:R-:W2:Y:S04]  /*21310*/  LDL.LU.64 R72, [R1+0x23f8] ;  /* 0x0023f80001487983 */ /* 0x000ea80000300a00 */
[----:B------:R-:W-:Y:S04]  /*21320*/  STL.64 [R1+0xd90], R240 ;  /* 0x000d90f001007387 */ /* 0x000fe80000100a00 */
[----:B------:R-:W-:Y:S04]  /*21330*/  STL.64 [R1+0xd98], R242 ;  /* 0x000d98f201007387 */ /* 0x000fe80000100a00 */
[----:B------:R-:W-:Y:S04]  /*21340*/  STL.64 [R1+0x1180], R68 ;  /* 0x0011804401007387 */ /* 0x000fe80000100a00 */
[----:B------:R1:W-:Y:S01]  /*21350*/  STL.64 [R1+0x1188], R70 ;  /* 0x0011884601007387 */ /* 0x0003e20000100a00 */
[C---:B------:R-:W-:Y:S03]  /*21360*/  HMMA.1688.F32.TF32 R228, R236.reuse, R58, R228 ;  /* 0x0000003aece4723c */ /* 0x040fe600000810e4 */
[----:B------:R-:W-:Y:S04]  /*21370*/  LDS R240, [R79+0x22300] ;  /* 0x022300004ff07984 */ /* 0x000fe80000000800 */
[----:B------:R-:W-:Y:S04]  /*21380*/  LDS R242, [R79+0x23300] ;  /* 0x023300004ff27984 */ /* 0x000fe80000000800 */
[----:B-1----:R-:W2:Y:S04]  /*21390*/  LDL.LU.64 R70, [R1+0x23f0] ;  /* 0x0023f00001467983 */ /* 0x002ea80000300a00 */
[----:B------:R-:W2:Y:S04]  /*213a0*/  LDL.LU.64 R68, [R1+0x23e8] ;  /* 0x0023e80001447983 */ /* 0x000ea80000300a00 */
[----:B------:R-:W-:Y:S04]  /*213b0*/  STL.64 [R1+0x1170], R124 ;  /* 0x0011707c01007387 */ /* 0x000fe80000100a00 */
[----:B------:R1:W-:Y:S01]  /*213c0*/  STL.64 [R1+0x1178], R126 ;  /* 0x0011787e01007387 */ /* 0x0003e20000100a00 */
[C---:B------:R-:W-:Y:S03]  /*213d0*/  HMMA.1688.F32.TF32 R224, R236.reuse, R54, R224 ;  /* 0x00000036ece0723c */ /* 0x040fe600000810e0 */
[----:B------:R-:W-:Y:S04]  /*213e0*/  LDS R241, [R252+0x22300] ;  /* 0x02230000fcf17984 */ /* 0x000fe80000000800 */
[----:B------:R-:W2:Y:S04]  /*213f0*/  LDS R243, [R252+0x23300] ;  /* 0x02330000fcf37984 */ /* 0x000ea80000000800 */
[----:B-1----:R-:W2:Y:S04]  /*21400*/  LDL.LU.64 R126, [R1+0x23e0] ;  /* 0x0023e000017e7983 */ /* 0x002ea80000300a00 */
[----:B------:R-:W2:Y:S04]  /*21410*/  LDL.LU.64 R124, [R1+0x23d8] ;  /* 0x0023d800017c7983 */ /* 0x000ea80000300a00 */
[----:B------:R-:W-:Y:S04]  /*21420*/  STL.64 [R1+0x1160], R244 ;  /* 0x001160f401007387 */ /* 0x000fe80000100a00 */
[----:B------:R1:W-:Y:S04]  /*21430*/  STL.64 [R1+0x1168], R246 ;  /* 0x001168f601007387 */ /* 0x0003e80000100a00 */
[----:B-1----:R-:W2:Y:S04]  /*21440*/  LDL.LU.64 R246, [R1+0x23d0] ;  /* 0x0023d00001f67983 */ /* 0x002ea80000300a00 */
[----:B------:R-:W2:Y:S04]  /*21450*/  LDL.LU.64 R244, [R1+0x23c8] ;  /* 0x0023c80001f47983 */ /* 0x000ea80000300a00 */
[----:B------:R-:W-:Y:S04]  /*21460*/  STL.64 [R1+0x1150], R248 ;  /* 0x001150f801007387 */ /* 0x000fe80000100a00 */
[----:B------:R1:W-:Y:S04]  /*21470*/  STL.64 [R1+0x1158], R250 ;  /* 0x001158fa01007387 */ /* 0x0003e80000100a00 */
[----:B-1----:R-:W3:Y:S04]  /*21480*/  LDL.LU.64 R250, [R1+0x23c0] ;  /* 0x0023c00001fa7983 */ /* 0x002ee80000300a00 */
[----:B------:R-:W3:Y:S01]  /*21490*/  LDL.LU.64 R248, [R1+0x23b8] ;  /* 0x0023b80001f87983 */ /* 0x000ee20000300a00 */
[C---:B------:R-:W-:Y:S08]  /*214a0*/  HMMA.1688.F32.TF32 R220, R236.reuse, R50, R220 ;  /* 0x00000032ecdc723c */ /* 0x040ff000000810dc */
[C---:B------:R-:W-:Y:S01]  /*214b0*/  HMMA.1688.F32.TF32 R216, R236.reuse, R46, R216 ;  /* 0x0000002eecd8723c */ /* 0x040fe200000810d8 */
[----:B------:R-:W-:Y:S04]  /*214c0*/  STL.64 [R1+0x1140], R228 ;  /* 0x001140e401007387 */ /* 0x000fe80000100a00 */
[----:B------:R-:W-:Y:S04]  /*214d0*/  STL.64 [R1+0x1148], R230 ;  /* 0x001148e601007387 */ /* 0x000fe80000100a00 */
[----:B------:R-:W4:Y:S04]  /*214e0*/  LDL R2, [R1+0x700] ;  /* 0x0007000001027983 */ /* 0x000f280000100800 */
[----:B------:R-:W-:Y:S04]  /*214f0*/  STL.64 [R1+0x1130], R224 ;  /* 0x001130e001007387 */ /* 0x000fe80000100a00 */
[----:B------:R-:W-:Y:S04]  /*21500*/  STL.64 [R1+0x1138], R226 ;  /* 0x001138e201007387 */ /* 0x000fe80000100a00 */
[----:B------:R-:W-:Y:S04]  /*21510*/  STL.64 [R1+0x1120], R220 ;  /* 0x001120dc01007387 */ /* 0x000fe80000100a00 */
[----:B------:R1:W-:Y:S04]  /*21520*/  STL.64 [R1+0x1128], R222 ;  /* 0x001128de01007387 */ /* 0x0003e80000100a00 */
[----:B------:R-:W4:Y:S04]  /*21530*/  LDL R0, [R1+0x704] ;  /* 0x0007040001007983 */ /* 0x000f280000100800 */
[----:B------:R-:W-:Y:S01]  /*21540*/  STL.64 [R1+0x1110], R216 ;  /* 0x001110d801007387 */ /* 0x000fe20000100a00 */
[C---:B-1----:R-:W-:Y:S03]  /*21550*/  HMMA.1688.F32.TF32 R220, R236.reuse, R42, R212 ;  /* 0x0000002aecdc723c */ /* 0x042fe600000810d4 */
[----:B------:R1:W-:Y:S05]  /*21560*/  STL.64 [R1+0x1118], R218 ;  /* 0x001118da01007387 */ /* 0x0003ea0000100a00 */
[C---:B------:R-:W-:Y:S08]  /*21570*/  HMMA.1688.F32.TF32 R212, R236.reuse, R34, R204 ;  /* 0x00000022ecd4723c */ /* 0x040ff000000810cc */
        /* <DEDUP_REMOVED lines=17> */
[----:B---3--:R-:W-:Y:S01]  /*21690*/  HMMA.1688.F32.TF32 R196, R236, R18, R248 ;  /* 0x00000012ecc4723c */ /* 0x008fe200000810f8 */
[----:B------:R-:W-:Y:S04]  /*216a0*/  LDS R236, [R79+0x22380] ;  /* 0x022380004fec7984 */ /* 0x000fe80000000800 */
[----:B------:R1:W-:Y:S03]  /*216b0*/  LDS R238, [R79+0x23380] ;  /* 0x023380004fee7984 */ /* 0x0003e60000000800 */
[C---:B------:R-:W-:Y:S01]  /*216c0*/  HMMA.1688.F32.TF32 R72, R240.reuse, R10, R72 ;  /* 0x0000000af048723c */ /* 0x040fe20000081048 */
[----:B------:R-:W-:Y:S04]  /*216d0*/  LDS R237, [R252+0x22380] ;  /* 0x02238000fced7984 */ /* 0x000fe80000000800 */
[----:B------:R-:W2:Y:S10]  /*216e0*/  LDS R239, [R252+0x23380] ;  /* 0x02338000fcef7984 */ /* 0x000eb40000000800 */
[----:B------:R-:W-:Y:S04]  /*216f0*/  STL.64 [R1+0x10a0], R196 ;  /* 0x0010a0c401007387 */ /* 0x000fe80000100a00 */
[----:B------:R-:W-:Y:S04]  /*21700*/  STL.64 [R1+0x10a8], R198 ;  /* 0x0010a8c601007387 */ /* 0x000fe80000100a00 */
[----:B------:R-:W-:Y:S04]  /*21710*/  STL.64 [R1+0x1080], R192 ;  /* 0x001080c001007387 */ /* 0x000fe80000100a00 */
[----:B------:R3:W-:Y:S04]  /*21720*/  STL.64 [R1+0x1088], R194 ;  /* 0x001088c201007387 */ /* 0x0007e80000100a00 */
[----:B-1----:R-:W2:Y:S01]  /*21730*/  LDL.LU R79, [R1+0x23b4] ;  /* 0x0023b400014f7983 */ /* 0x002ea20000300800 */
[C---:B---3--:R-:W-:Y:S08]  /*21740*/  HMMA.1688.F32.TF32 R192, R240.reuse, R66, R188 ;  /* 0x00000042f0c0723c */ /* 0x048ff000000810bc */
[C---:B------:R-:W-:Y:S08]  /*21750*/  HMMA.1688.F32.TF32 R188, R240.reuse, R62, R124 ;  /* 0x0000003ef0bc723c */ /* 0x040ff0000008107c */
[C---:B------:R-:W-:Y:S07]  /*21760*/  HMMA.1688.F32.TF32 R124, R240.reuse, R6, R68 ;  /* 0x00000006f07c723c */ /* 0x040fee0000081044 */
[----:B------:R-:W-:Y:S04]  /*21770*/  STL.64 [R1+0x1380], R192 ;  /* 0x001380c001007387 */ /* 0x000fe80000100a00 */
[----:B------:R-:W-:Y:S04]  /*21780*/  STL.64 [R1+0x1388], R194 ;  /* 0x001388c201007387 */ /* 0x000fe80000100a00 */
[----:B------:R-:W-:Y:S04]  /*21790*/  STL.64 [R1+0x1370], R188 ;  /* 0x001370bc01007387 */ /* 0x000fe80000100a00 */
[----:B------:R-:W-:Y:S04]  /*217a0*/  STL.64 [R1+0x1378], R190 ;  /* 0x001378be01007387 */ /* 0x000fe80000100a00 */
[----:B------:R-:W-:Y:S04]  /*217b0*/  STL.64 [R1+0x1360], R124 ;  /* 0x0013607c01007387 */ /* 0x000fe80000100a00 */
[----:B------:R-:W-:Y:S04]  /*217c0*/  STL.64 [R1+0x1368], R126 ;  /* 0x0013687e01007387 */ /* 0x000fe80000100a00 */
[----:B------:R-:W-:Y:S04]  /*217d0*/  STL.64 [R1+0x1350], R72 ;  /* 0x0013504801007387 */ /* 0x000fe80000100a00 */
[----:B------:R1:W-:Y:S02]  /*217e0*/  STL.64 [R1+0x1358], R74 ;  /* 0x0013584a01007387 */ /* 0x0003e40000100a00 */
[C---:B-1----:R-:W-:Y:S08]  /*217f0*/  HMMA.1688.F32.TF32 R72, R240.reuse, R50, R84 ;  /* 0x00000032f048723c */ /* 0x042ff00000081054 */
[C---:B--2---:R-:W-:Y:S08]  /*21800*/  HMMA.1688.F32.TF32 R68, R240.reuse, R58, R76 ;  /* 0x0000003af044723c */ /* 0x044ff0000008104c */
[C---:B------:R-:W-:Y:S11]  /*21810*/  HMMA.1688.F32.TF32 R76, R240.reuse, R54, R80 ;  /* 0x00000036f04c723c */ /* 0x040ff60000081050 */
[----:B------:R-:W-:Y:S04]  /*21820*/  @!UPT UIADD3 URZ, URZ, URZ, URZ ;  /* 0x0000003f3f3ff290 */ /* 0x000fe8000fffe03f */
[----:B------:R-:W-:Y:S04]  /*21830*/  STL.64 [R1+0x1340], R68 ;  /* 0x0013404401007387 */ /* 0x000fe80000100a00 */
[----:B------:R4:W-:Y:S04]  /*21840*/  STL.64 [R1+0x1348], R70 ;  /* 0x0013484601007387 */ /* 0x0009e80000100a00 */
[----:B------:R-:W-:Y:S04]  /*21850*/  STL.64 [R1+0x1330], R76 ;  /* 0x0013304c01007387 */ /* 0x000fe80000100a00 */
[----:B------:R1:W-:Y:S01]  /*21860*/  STL.64 [R1+0x1338], R78 ;  /* 0x0013384e01007387 */ /* 0x0003e20000100a00 */
[C---:B----4-:R-:W-:Y:S03]  /*21870*/  HMMA.1688.F32.TF32 R68, R240.reuse, R46, R88 ;  /* 0x0000002ef044723c */ /* 0x050fe60000081058 */
        /* <DEDUP_REMOVED lines=21> */
[----:B-1----:R-:W-:Y:S07]  /*219d0*/  HMMA.1688.F32.TF32 R72, R240, R14, R120 ;  /* 0x0000000ef048723c */ /* 0x002fee0000081078 */
[----:B------:R-:W-:Y:S04]  /*219e0*/  STL.64 [R1+0x12b0], R68 ;  /* 0x0012b04401007387 */ /* 0x000fe80000100a00 */
[----:B------:R-:W-:Y:S04]  /*219f0*/  STL.64 [R1+0x12b8], R70 ;  /* 0x0012b84601007387 */ /* 0x000fe80000100a00 */
[----:B------:R-:W-:Y:S04]  /*21a00*/  STL.64 [R1+0x12a0], R76 ;  /* 0x0012a04c01007387 */ /* 0x000fe80000100a00 */
[----:B------:R1:W-:Y:S01]  /*21a10*/  STL.64 [R1+0x12a8], R78 ;  /* 0x0012a84e01007387 */ /* 0x0003e20000100a00 */
[C---:B------:R-:W-:Y:S03]  /*21a20*/  HMMA.1688.F32.TF32 R80, R236.reuse, R58, R140 ;  /* 0x0000003aec50723c */ /* 0x040fe6000008108c */
[----:B------:R-:W-:Y:S04]  /*21a30*/  LDS R68, [R2+0x22000] ;  /* 0x0220000002447984 */ /* 0x000fe80000000800 */
[----:B------:R-:W-:Y:S01]  /*21a40*/  STL.64 [R1+0x1280], R72 ;  /* 0x0012804801007387 */ /* 0x000fe20000100a00 */
[C---:B-1----:R-:W-:Y:S03]  /*21a50*/  HMMA.1688.F32.TF32 R76, R236.reuse, R66, R184 ;  /* 0x00000042ec4c723c */ /* 0x042fe600000810b8 */
[----:B------:R1:W-:Y:S04]  /*21a60*/  STL.64 [R1+0x1288], R74 ;  /* 0x0012884a01007387 */ /* 0x0003e80000100a00 */
[----:B------:R-:W2:Y:S04]  /*21a70*/  LDL.LU R200, [R1+0x1460] ;  /* 0x0014600001c87983 */ /* 0x000ea80000300800 */
[----:B------:R-:W-:Y:S01]  /*21a80*/  LDS R70, [R2+0x23000] ;  /* 0x0230000002467984 */ /* 0x000fe20000000800 */
[C---:B-1----:R-:W-:Y:S03]  /*21a90*/  HMMA.1688.F32.TF32 R72, R236.reuse, R62, R128 ;  /* 0x0000003eec48723c */ /* 0x042fe60000081080 */
[----:B------:R-:W-:Y:S04]  /*21aa0*/  LDS R69, [R0+0x22000] ;  /* 0x0220000000457984 */ /* 0x000fe80000000800 */
[----:B------:R-:W2:Y:S04]  /*21ab0*/  LDS R71, [R0+0x23000] ;  /* 0x0230000000477984 */ /* 0x000ea80000000800 */
[----:B------:R-:W-:Y:S04]  /*21ac0*/  STL.64 [R1+0x1570], R76 ;  /* 0x0015704c01007387 */ /* 0x000fe80000100a00 */
[----:B------:R1:W-:Y:S08]  /*21ad0*/  STL.64 [R1+0x1578], R78 ;  /* 0x0015784e01007387 */ /* 0x0003f00000100a00 */
[----:B------:R-:W-:Y:S04]  /*21ae0*/  STL.64 [R1+0x1560], R72 ;  /* 0x0015604801007387 */ /* 0x000fe80000100a00 */
[----:B------:R3:W-:Y:S04]  /*21af0*/  STL.64 [R1+0x1568], R74 ;  /* 0x0015684a01007387 */ /* 0x0007e80000100a00 */
[----:B------:R-:W2:Y:S04]  /*21b00*/  LDL.LU R201, [R1+0x1464] ;  /* 0x0014640001c97983 */ /* 0x000ea80000300800 */
[----:B------:R-:W2:Y:S04]  /*21b10*/  LDL.LU R202, [R1+0x1468] ;  /* 0x0014680001ca7983 */ /* 0x000ea80000300800 */
[----:B------:R-:W2:Y:S04]  /*21b20*/  LDL.LU R203, [R1+0x146c] ;  /* 0x00146c0001cb7983 */ /* 0x000ea80000300800 */
        /* <DEDUP_REMOVED lines=16> */
[C---:B-1----:R-:W-:Y:S08]  /*21c30*/  HMMA.1688.F32.TF32 R76, R236.reuse, R6, R232 ;  /* 0x00000006ec4c723c */ /* 0x042ff000000810e8 */
[C---:B---3--:R-:W-:Y:S11]  /*21c40*/  HMMA.1688.F32.TF32 R72, R236.reuse, R10, R136 ;  /* 0x0000000aec48723c */ /* 0x048ff60000081088 */
[----:B------:R-:W-:Y:S04]  /*21c50*/  @!UPT UIADD3 URZ, URZ, URZ, URZ ;  /* 0x0000003f3f3ff290 */ /* 0x000fe8000fffe03f */
[----:B------:R-:W-:Y:S04]  /*21c60*/  STL.64 [R1+0x1550], R76 ;  /* 0x0015504c01007387 */ /* 0x000fe80000100a00 */
[----:B------:R1:W-:Y:S04]  /*21c70*/  STL.64 [R1+0x1558], R78 ;  /* 0x0015584e01007387 */ /* 0x0003e80000100a00 */
[----:B------:R-:W-:Y:S04]  /*21c80*/  STL.64 [R1+0x1540], R72 ;  /* 0x0015404801007387 */ /* 0x000fe80000100a00 */
[----:B------:R3:W-:Y:S01]  /*21c90*/  STL.64 [R1+0x1548], R74 ;  /* 0x0015484a01007387 */ /* 0x0007e20000100a00 */
[C---:B-1----:R-:W-:Y:S08]  /*21ca0*/  HMMA.1688.F32.TF32 R76, R236.reuse, R54, R144 ;  /* 0x00000036ec4c723c */ /* 0x042ff00000081090 */
[C---:B---3--:R-:W-:Y:S01]  /*21cb0*/  HMMA.1688.F32.TF32 R72, R236.reuse, R50, R148 ;  /* 0x00000032ec48723c */ /* 0x048fe20000081094 */
[----:B------:R-:W-:Y:S04]  /*21cc0*/  STL.64 [R1+0x1530], R80 ;  /* 0x0015305001007387 */ /* 0x000fe80000100a00 */
[----:B------:R1:W-:Y:S10]  /*21cd0*/  STL.64 [R1+0x1538], R82 ;  /* 0x0015385201007387 */ /* 0x0003f40000100a00 */
[----:B------:R-:W-:Y:S01]  /*21ce0*/  STL.64 [R1+0x1520], R76 ;  /* 0x0015204c01007387 */ /* 0x000fe20000100a00 */
[C---:B-1----:R-:W-:Y:S03]  /*21cf0*/  HMMA.1688.F32.TF32 R80, R236.reuse, R46, R152 ;  /* 0x0000002eec50723c */ /* 0x042fe60000081098 */
[----:B------:R1:W-:Y:S04]  /*21d00*/  STL.64 [R1+0x1528], R78 ;  /* 0x0015284e01007387 */ /* 0x0003e80000100a00 */
[----:B------:R-:W-:Y:S04]  /*21d10*/  STL.64 [R1+0x1510], R72 ;  /* 0x0015104801007387 */ /* 0x000fe80000100a00 */
[----:B------:R3:W-:Y:S01]  /*21d20*/  STL.64 [R1+0x1518], R74 ;  /* 0x0015184a01007387 */ /* 0x0007e20000100a00 */
[C---:B-1----:R-:W-:Y:S08]  /*21d30*/  HMMA.1688.F32.TF32 R76, R236.reuse, R42, R156 ;  /* 0x0000002aec4c723c */ /* 0x042ff0000008109c */
[C---:B---3--:R-:W-:Y:S03]  /*21d40*/  HMMA.1688.F32.TF32 R72, R236.reuse, R38, R160 ;  /* 0x00000026ec48723c */ /* 0x048fe600000810a0 */
[----:B------:R-:W-:Y:S04]  /*21d50*/  STL.64 [R1+0x1500], R80 ;  /* 0x0015005001007387 */ /* 0x000fe80000100a00 */
[----:B------:R1:W-:Y:S08]  /*21d60*/  STL.64 [R1+0x1508], R82 ;  /* 0x0015085201007387 */ /* 0x0003f00000100a00 */
        /* <DEDUP_REMOVED lines=14> */
[C---:B-1----:R-:W-:Y:S03]  /*21e50*/  HMMA.1688.F32.TF32 R76, R236.reuse, R18, R132 ;  /* 0x00000012ec4c723c */ /* 0x042fe60000081084 */
[----:B------:R-:W-:Y:S04]  /*21e60*/  LDS R132, [R2+0x22080] ;  /* 0x0220800002847984 */ /* 0x000fe80000000800 */
[----:B------:R-:W-:Y:S01]  /*21e70*/  LDS R134, [R2+0x23080] ;  /* 0x0230800002867984 */ /* 0x000fe20000000800 */
[----:B---3--:R-:W-:Y:S03]  /*21e80*/  HMMA.1688.F32.TF32 R72, R236, R14, R180 ;  /* 0x0000000eec48723c */ /* 0x008fe600000810b4 */
[----:B------:R-:W-:Y:S04]  /*21e90*/  STL.64 [R1+0x14a0], R80 ;  /* 0x0014a05001007387 */ /* 0x000fe80000100a00 */
[----:B------:R-:W-:Y:S04]  /*21ea0*/  STL.64 [R1+0x14a8], R82 ;  /* 0x0014a85201007387 */ /* 0x000fe80000100a00 */
[----:B------:R-:W-:Y:S04]  /*21eb0*/  LDS R133, [R0+0x22080] ;  /* 0x0220800000857984 */ /* 0x000fe80000000800 */
[----:B------:R-:W1:Y:S04]  /*21ec0*/  LDS R135, [R0+0x23080] ;  /* 0x0230800000877984 */ /* 0x000e680000000800 */
[----:B------:R-:W-:Y:S04]  /*21ed0*/  STL.64 [R1+0x1490], R76 ;  /* 0x0014904c01007387 */ /* 0x000fe80000100a00 */
[----:B------:R2:W-:Y:S04]  /*21ee0*/  STL.64 [R1+0x1498], R78 ;  /* 0x0014984e01007387 */ /* 0x0005e80000100a00 */
[----:B------:R-:W-:Y:S04]  /*21ef0*/  STL.64 [R1+0x1480], R72 ;  /* 0x0014804801007387 */ /* 0x000fe80000100a00 */
[----:B------:R4:W-:Y:S01]  /*21f00*/  STL.64 [R1+0x1488], R74 ;  /* 0x0014884a01007387 */ /* 0x0009e20000100a00 */
[C---:B--2---:R-:W-:Y:S08]  /*21f10*/  HMMA.1688.F32.TF32 R76, R68.reuse, R62, R200 ;  /* 0x0000003e444c723c */ /* 0x044ff000000810c8 */
[C---:B----4-:R-:W-:Y:S08]  /*21f20*/  HMMA.1688.F32.TF32 R72, R68.reuse, R66, R204 ;  /* 0x000000424448723c */ /* 0x050ff000000810cc */
[C---:B------:R-:W-:Y:S08]  /*21f30*/  HMMA.1688.F32.TF32 R80, R68.reuse, R6, R196 ;  /* 0x000000064450723c */ /* 0x040ff000000810c4 */
[C---:B------:R-:W-:Y:S07]  /*21f40*/  HMMA.1688.F32.TF32 R84, R68.reuse, R10, R192 ;  /* 0x0000000a4454723c */ /* 0x040fee00000810c0 */
[----:B------:R-:W-:Y:S04]  /*21f50*/  STL.64 [R1+0x21d8], R74 ;  /* 0x0021d84a01007387 */ /* 0x000fe80000100a00 */
[----:B------:R-:W-:Y:S04]  /*21f60*/  STL.64 [R1+0x21d0], R72 ;  /* 0x0021d04801007387 */ /* 0x000fe80000100a00 */
[----:B------:R-:W-:Y:S04]  /*21f70*/  STL.64 [R1+0x21e8], R78 ;  /* 0x0021e84e01007387 */ /* 0x000fe80000100a00 */
[----:B------:R2:W-:Y:S04]  /*21f80*/  STL.64 [R1+0x21e0], R76 ;  /* 0x0021e04c01007387 */ /* 0x0005e80000100a00 */
[----:B------:R-:W-:Y:S01]  /*21f90*/  STL.64 [R1+0x2318], R82 ;  /* 0x0023185201007387 */ /* 0x000fe20000100a00 */
[C---:B------:R-:W-:Y:S03]  /*21fa0*/  HMMA.1688.F32.TF32 R88, R68.reuse, R58, R188 ;  /* 0x0000003a4458723c */ /* 0x040fe600000810bc */
[----:B------:R-:W-:Y:S04]  /*21fb0*/  STL.64 [R1+0x2310], R80 ;  /* 0x0023105001007387 */ /* 0x000fe80000100a00 */
[----:B------:R-:W-:Y:S04]  /*21fc0*/  STL.64 [R1+0x2328], R86 ;  /* 0x0023285601007387 */ /* 0x000fe80000100a00 */
[----:B------:R-:W-:Y:S04]  /*21fd0*/  STL.64 [R1+0x2320], R84 ;  /* 0x0023205401007387 */ /* 0x000fe80000100a00 */
        /* <DEDUP_REMOVED lines=48> */
[----:B------:R-:W1:Y:S04]  /*222e0*/  LDL.LU R196, [R1+0x1270] ;  /* 0x0012700001c47983 */ /* 0x000e680000300800 */
[----:B------:R-:W1:Y:S04]  /*222f0*/  LDL.LU R197, [R1+0x1274] ;  /* 0x0012740001c57983 */ /* 0x000e680000300800 */
[----:B------:R-:W1:Y:S04]  /*22300*/  LDL.LU R198, [R1+0x1278] ;  /* 0x0012780001c67983 */ /* 0x000e680000300800 */
[----:B------:R-:W1:Y:S04]  /*22310*/  LDL.LU R199, [R1+0x127c] ;  /* 0x00127c0001c77983 */ /* 0x000e680000300800 */
[----:B------:R-:W4:Y:S04]  /*22320*/  LDL.LU R192, [R1+0x1260] ;  /* 0x0012600001c07983 */ /* 0x000f280000300800 */
[----:B------:R-:W4:Y:S04]  /*22330*/  LDL.LU R193, [R1+0x1264] ;  /* 0x0012640001c17983 */ /* 0x000f280000300800 */
[----:B------:R-:W4:Y:S04]  /*22340*/  LDL.LU R194, [R1+0x1268] ;  /* 0x0012680001c27983 */ /* 0x000f280000300800 */
[----:B------:R-:W4:Y:S04]  /*22350*/  LDL.LU R195, [R1+0x126c] ;  /* 0x00126c0001c37983 */ /* 0x000f280000300800 */
[----:B------:R-:W-:Y:S04]  /*22360*/  STL.64 [R1+0x2338], R90 ;  /* 0x0023385a01007387 */ /* 0x000fe80000100a00 */
[----:B------:R-:W-:Y:S01]  /*22370*/  STL.64 [R1+0x2330], R88 ;  /* 0x0023305801007387 */ /* 0x000fe20000100a00 */
[C---:B--2---:R-:W-:Y:S08]  /*22380*/  HMMA.1688.F32.TF32 R112, R68.reuse, R34, R220 ;  /* 0x000000224470723c */ /* 0x044ff000000810dc */
[C---:B---3--:R-:W-:Y:S08]  /*22390*/  HMMA.1688.F32.TF32 R96, R68.reuse, R50, R244 ;  /* 0x000000324460723c */ /* 0x048ff000000810f4 */
[C---:B----4-:R-:W-:Y:S08]  /*223a0*/  HMMA.1688.F32.TF32 R92, R68.reuse, R54, R124 ;  /* 0x00000036445c723c */ /* 0x050ff0000008107c */
[C---:B------:R-:W-:Y:S08]  /*223b0*/  HMMA.1688.F32.TF32 R100, R68.reuse, R46, R248 ;  /* 0x0000002e4464723c */ /* 0x040ff000000810f8 */
[C---:B------:R-:W-:Y:S07]  /*223c0*/  HMMA.1688.F32.TF32 R104, R68.reuse, R42, R228 ;  /* 0x0000002a4468723c */ /* 0x040fee00000810e4 */
        /* <DEDUP_REMOVED lines=13> */
[----:B------:R-:W-:Y:S08]  /*224a0*/  HMMA.1688.F32.TF32 R248, R68, R14, R200 ;  /* 0x0000000e44f8723c */ /* 0x000ff000000810c8 */
[C---:B-1----:R-:W-:Y:S08]  /*224b0*/  HMMA.1688.F32.TF32 R140, R132.reuse, R66, R196 ;  /* 0x00000042848c723c */ /* 0x042ff000000810c4 */
[----:B------:R-:W-:Y:S01]  /*224c0*/  HMMA.1688.F32.TF32 R144, R132, R62, R192 ;  /* 0x0000003e8490723c */ /* 0x000fe200000810c0 */
[----:B------:R-:W2:Y:S04]  /*224d0*/  LDL.LU R192, [R1+0xfb0] ;  /* 0x000fb00001c07983 */ /* 0x000ea80000300800 */
[----:B------:R-:W2:Y:S04]  /*224e0*/  LDL.LU R193, [R1+0xfb4] ;  /* 0x000fb40001c17983 */ /* 0x000ea80000300800 */
[----:B------:R-:W2:Y:S04]  /*224f0*/  LDL.LU R194, [R1+0xfb8] ;  /* 0x000fb80001c27983 */ /* 0x000ea80000300800 */
[----:B------:R-:W2:Y:S04]  /*22500*/  LDL.LU R195, [R1+0xfbc] ;  /* 0x000fbc0001c37983 */ /* 0x000ea80000300800 */
[----:B------:R-:W3:Y:S04]  /*22510*/  LDL.LU R196, [R1+0xfc0] ;  /* 0x000fc00001c47983 */ /* 0x000ee80000300800 */
[----:B------:R-:W3:Y:S04]  /*22520*/  LDL.LU R197, [R1+0xfc4] ;  /* 0x000fc40001c57983 */ /* 0x000ee80000300800 */
[----:B------:R-:W3:Y:S04]  /*22530*/  LDL.LU R198, [R1+0xfc8] ;  /* 0x000fc80001c67983 */ /* 0x000ee80000300800 */
[----:B------:R-:W3:Y:S01]  /*22540*/  LDL.LU R199, [R1+0xfcc] ;  /* 0x000fcc0001c77983 */ /* 0x000ee20000300800 */
[C---:B------:R-:W-:Y:S03]  /*22550*/  HMMA.1688.F32.TF32 R124, R68.reuse, R22, R208 ;  /* 0x00000016447c723c */ /* 0x040fe600000810d0 */
[----:B------:R-:W4:Y:S04]  /*22560*/  LDL.LU R200, [R1+0xfd0] ;  /* 0x000fd00001c87983 */ /* 0x000f280000300800 */
[----:B------:R-:W4:Y:S04]  /*22570*/  LDL.LU R201, [R1+0xfd4] ;  /* 0x000fd40001c97983 */ /* 0x000f280000300800 */
[----:B------:R-:W4:Y:S04]  /*22580*/  LDL.LU R202, [R1+0xfd8] ;  /* 0x000fd80001ca7983 */ /* 0x000f280000300800 */
[----:B------:R-:W4:Y:S01]  /*22590*/  LDL.LU R203, [R1+0xfdc] ;  /* 0x000fdc0001cb7983 */ /* 0x000f220000300800 */
[C---:B------:R-:W-:Y:S03]  /*225a0*/  HMMA.1688.F32.TF32 R120, R68.reuse, R26, R212 ;  /* 0x0000001a4478723c */ /* 0x040fe600000810d4 */
[----:B------:R-:W2:Y:S04]  /*225b0*/  LDL.LU R208, [R1+0xff0] ;  /* 0x000ff00001d07983 */ /* 0x000ea80000300800 */
[----:B------:R-:W2:Y:S04]  /*225c0*/  LDL.LU R209, [R1+0xff4] ;  /* 0x000ff40001d17983 */ /* 0x000ea80000300800 */
[----:B------:R-:W2:Y:S04]  /*225d0*/  LDL.LU R210, [R1+0xff8] ;  /* 0x000ff80001d27983 */ /* 0x000ea80000300800 */
[----:B------:R-:W2:Y:S01]  /*225e0*/  LDL.LU R211, [R1+0xffc] ;  /* 0x000ffc0001d37983 */ /* 0x000ea20000300800 */
[C---:B------:R-:W-:Y:S03]  /*225f0*/  HMMA.1688.F32.TF32 R116, R68.reuse, R30, R216 ;  /* 0x0000001e4474723c */ /* 0x040fe600000810d8 */
        /* <DEDUP_REMOVED lines=88> */
[----:B------:R-:W4:Y:S01]  /*22b80*/  LDL.LU R207, [R1+0xfec] ;  /* 0x000fec0001cf7983 */ /* 0x000f220000300800 */
[C---:B------:R-:W-:Y:S03]  /*22b90*/  HMMA.1688.F32.TF32 R148, R132.reuse, R6, R188 ;  /* 0x000000068494723c */ /* 0x040fe600000810bc */
        /* <DEDUP_REMOVED lines=8> */
[----:B--2---:R-:W-:Y:S11]  /*22c20*/  HMMA.1688.F32.TF32 R76, R132, R18, R76 ;  /* 0x00000012844c723c */ /* 0x004ff6000008104c */
[----:B------:R-:W-:Y:S11]  /*22c30*/  @!UPT UIADD3 URZ, URZ, URZ, URZ ;  /* 0x0000003f3f3ff290 */ /* 0x000ff6000fffe03f */
[----:B------:R-:W-:Y:S01]  /*22c40*/  @!UPT UIADD3 URZ, URZ, URZ, URZ ;  /* 0x0000003f3f3ff290 */ /* 0x000fe2000fffe03f */
[----:B------:R-:W-:Y:S04]  /*22c50*/  STL.64 [R1+0x3b0], R76 ;  /* 0x0003b04c01007387 */ /* 0x000fe80000100a00 */
[----:B------:R3:W-:Y:S01]  /*22c60*/  STL.64 [R1+0x3b8], R78 ;  /* 0x0003b84e01007387 */ /* 0x0007e20000100a00 */
[C---:B-1----:R-:W-:Y:S08]  /*22c70*/  HMMA.1688.F32.TF32 R80, R68.reuse, R6, R136 ;  /* 0x000000064450723c */ /* 0x042ff00000081088 */
[C---:B---3--:R-:W-:Y:S08]  /*22c80*/  HMMA.1688.F32.TF32 R76, R68.reuse, R66, R72 ;  /* 0x00000042444c723c */ /* 0x048ff00000081048 */
[C---:B----4-:R-:W-:Y:S11]  /*22c90*/  HMMA.1688.F32.TF32 R72, R68.reuse, R62, R156 ;  /* 0x0000003e4448723c */ /* 0x050ff6000008109c */
[----:B------:R-:W-:Y:S04]  /*22ca0*/  @!UPT UIADD3 URZ, URZ, URZ, URZ ;  /* 0x0000003f3f3ff290 */ /* 0x000fe8000fffe03f */
[----:B------:R-:W-:Y:S04]  /*22cb0*/  STL.64 [R1+0x420], R76 ;  /* 0x0004204c01007387 */ /* 0x000fe80000100a00 */
[----:B------:R1:W-:Y:S02]  /*22cc0*/  STL.64 [R1+0x428], R78 ;  /* 0x0004284e01007387 */ /* 0x0003e40000100a00 */
[C---:B-1----:R-:W-:Y:S02]  /*22cd0*/  HMMA.1688.F32.TF32 R76, R68.reuse, R10, R228 ;  /* 0x0000000a444c723c */ /* 0x042fe400000810e4 */
[----:B------:R-:W-:Y:S04]  /*22ce0*/  STL.64 [R1+0x450], R72 ;  /* 0x0004504801007387 */ /* 0x000fe80000100a00 */
[----:B------:R1:W-:Y:S02]  /*22cf0*/  STL.64 [R1+0x458], R74 ;  /* 0x0004584a01007387 */ /* 0x0003e40000100a00 */
[C---:B-1----:R-:W-:Y:S02]  /*22d00*/  HMMA.1688.F32.TF32 R72, R68.reuse, R58, R224 ;  /* 0x0000003a4448723c */ /* 0x042fe400000810e0 */
[----:B------:R-:W-:Y:S04]  /*22d10*/  STL.64 [R1+0x4c0], R80 ;  /* 0x0004c05001007387 */ /* 0x000fe80000100a00 */
[----:B------:R1:W-:Y:S09]  /*22d20*/  STL.64 [R1+0x4c8], R82 ;  /* 0x0004c85201007387 */ /* 0x0003f20000100a00 */
[----:B------:R-:W-:Y:S04]  /*22d30*/  STL.64 [R1+0x4d0], R76 ;  /* 0x0004d04c01007387 */ /* 0x000fe80000100a00 */
[----:B------:R2:W-:Y:S01]  /*22d40*/  STL.64 [R1+0x4d8], R78 ;  /* 0x0004d84e01007387 */ /* 0x0005e20000100a00 */
[C---:B-1----:R-:W-:Y:S03]  /*22d50*/  HMMA.1688.F32.TF32 R80, R68.reuse, R54, R220 ;  /* 0x000000364450723c */ /* 0x042fe600000810dc */
[----:B------:R-:W-:Y:S05]  /*22d60*/  STL.64 [R1+0x4e0], R72 ;  /* 0x0004e04801007387 */ /* 0x000fea0000100a00 */
[C---:B--2---:R-:W-:Y:S01]  /*22d70*/  HMMA.1688.F32.TF32 R76, R68.reuse, R50, R216 ;  /* 0x00000032444c723c */ /* 0x044fe200000810d8 */
[----:B------:R1:W-:Y:S07]  /*22d80*/  STL.64 [R1+0x4e8], R74 ;  /* 0x0004e84a01007387 */ /* 0x0003ee0000100a00 */
[C---:B-1----:R-:W-:Y:S07]  /*22d90*/  HMMA.1688.F32.TF32 R72, R68.reuse, R46, R212 ;  /* 0x0000002e4448723c */ /* 0x042fee00000810d4 */
[----:B------:R-:W-:Y:S04]  /*22da0*/  STL.64 [R1+0x4f0], R80 ;  /* 0x0004f05001007387 */ /* 0x000fe80000100a00 */
[----:B------:R1:W-:Y:S04]  /*22db0*/  STL.64 [R1+0x4f8], R82 ;  /* 0x0004f85201007387 */ /* 0x0003e80000100a00 */
        /* <DEDUP_REMOVED lines=15> */
[----:B-1----:R-:W-:Y:S07]  /*22eb0*/  HMMA.1688.F32.TF32 R72, R68, R22, R188 ;  /* 0x000000164448723c */ /* 0x002fee00000810bc */
        /* <DEDUP_REMOVED lines=40> */
[----:B---3--:R-:W2:Y:S04]  /*23140*/  LDL.LU R74, [R1+0xeb8] ;  /* 0x000eb800014a7983 */ /* 0x008ea80000300800 */
[----:B------:R-:W2:Y:S04]  /*23150*/  LDL.LU R75, [R1+0xebc] ;  /* 0x000ebc00014b7983 */ /* 0x000ea80000300800 */
[----:B------:R-:W3:Y:S04]  /*23160*/  LDL.LU R76, [R1+0xec0] ;  /* 0x000ec000014c7983 */ /* 0x000ee80000300800 */
[----:B------:R-:W3:Y:S04]  /*23170*/  LDL.LU R77, [R1+0xec4] ;  /* 0x000ec400014d7983 */ /* 0x000ee80000300800 */
[----:B------:R-:W3:Y:S04]  /*23180*/  LDL.LU R78, [R1+0xec8] ;  /* 0x000ec800014e7983 */ /* 0x000ee80000300800 */
[----:B------:R-:W3:Y:S04]  /*23190*/  LDL.LU R79, [R1+0xecc] ;  /* 0x000ecc00014f7983 */ /* 0x000ee80000300800 */
        /* <DEDUP_REMOVED lines=63> */
[-C--:B------:R-:W-:Y:S01]  /*23590*/  HMMA.1688.F32.TF32 R244, R132, R14.reuse, R244 ;  /* 0x0000000e84f4723c */ /* 0x080fe200000810f4 */
[----:B------:R-:W-:Y:S04]  /*235a0*/  LDS R132, [R2+0x22180] ;  /* 0x0221800002847984 */ /* 0x000fe80000000800 */
[----:B------:R-:W-:Y:S04]  /*235b0*/  LDS R134, [R2+0x23180] ;  /* 0x0231800002867984 */ /* 0x000fe80000000800 */
[----:B------:R-:W-:Y:S04]  /*235c0*/  LDS R133, [R0+0x22180] ;  /* 0x0221800000857984 */ /* 0x000fe80000000800 */
[----:B------:R-:W4:Y:S01]  /*235d0*/  LDS R135, [R0+0x23180] ;  /* 0x0231800000877984 */ /* 0x000f220000000800 */
[C---:B--2---:R-:W-:Y:S08]  /*235e0*/  HMMA.1688.F32.TF32 R104, R68.reuse, R14, R104 ;  /* 0x0000000e4468723c */ /* 0x044ff00000081068 */
[----:B---3--:R-:W-:Y:S01]  /*235f0*/  HMMA.1688.F32.TF32 R108, R68, R18, R108 ;  /* 0x00000012446c723c */ /* 0x008fe2000008106c */
[----:B------:R-:W-:Y:S04]  /*23600*/  LDS R68, [R2+0x22200] ;  /* 0x0222000002447984 */ /* 0x000fe80000000800 */
[----:B------:R-:W-:Y:S04]  /*23610*/  LDS R70, [R2+0x23200] ;  /* 0x0232000002467984 */ /* 0x000fe80000000800 */
[----:B------:R-:W-:Y:S04]  /*23620*/  LDS R69, [R0+0x22200] ;  /* 0x0222000000457984 */ /* 0x000fe80000000800 */
[----:B------:R-:W1:Y:S10]  /*23630*/  LDS R71, [R0+0x23200] ;  /* 0x0232000000477984 */ /* 0x000e740000000800 */
[----:B------:R-:W-:Y:S04]  /*23640*/  STL.64 [R1+0x590], R108 ;  /* 0x0005906c01007387 */ /* 0x000fe80000100a00 */
[----:B------:R4:W-:Y:S04]  /*23650*/  STL.64 [R1+0x598], R110 ;  /* 0x0005986e01007387 */ /* 0x0009e80000100a00 */
[----:B------:R-:W-:Y:S04]  /*23660*/  STL.64 [R1+0x580], R104 ;  /* 0x0005806801007387 */ /* 0x000fe80000100a00 */
[----:B------:R2:W-:Y:S01]  /*23670*/  STL.64 [R1+0x588], R106 ;  /* 0x0005886a01007387 */ /* 0x0005e20000100a00 */
[C---:B----4-:R-:W-:Y:S08]  /*23680*/  HMMA.1688.F32.TF32 R108, R132.reuse, R66, R100 ;  /* 0x00000042846c723c */ /* 0x050ff00000081064 */
[C---:B--2---:R-:W-:Y:S08]  /*23690*/  HMMA.1688.F32.TF32 R104, R132.reuse, R62, R96 ;  /* 0x0000003e8468723c */ /* 0x044ff00000081060 */
        /* <DEDUP_REMOVED lines=39> */
[----:B--2---:R-:W-:Y:S01]  /*23910*/  HMMA.1688.F32.TF32 R72, R132, R14, R208 ;  /* 0x0000000e8448723c */ /* 0x004fe200000810d0 */
[----:B------:R-:W-:Y:S04]  /*23920*/  LDS R132, [R2+0x22280] ;  /* 0x0222800002847984 */ /* 0x000fe80000000800 */
[----:B------:R-:W-:Y:S04]  /*23930*/  LDS R134, [R2+0x23280] ;  /* 0x0232800002867984 */ /* 0x000fe80000000800 */
[----:B------:R-:W-:Y:S04]  /*23940*/  STL.64 [R1+0x790], R80 ;  /* 0x0007905001007387 */ /* 0x000fe80000100a00 */
[----:B------:R-:W-:Y:S04]  /*23950*/  STL.64 [R1+0x798], R82 ;  /* 0x0007985201007387 */ /* 0x000fe80000100a00 */
[----:B------:R-:W-:Y:S04]  /*23960*/  STL.64 [R1+0x7b0], R76 ;  /* 0x0007b04c01007387 */ /* 0x000fe80000100a00 */
[----:B------:R1:W-:Y:S04]  /*23970*/  STL.64 [R1+0x7b8], R78 ;  /* 0x0007b84e01007387 */ /* 0x0003e80000100a00 */
[----:B------:R-:W-:Y:S04]  /*23980*/  STL.64 [R1+0x7a0], R72 ;  /* 0x0007a04801007387 */ /* 0x000fe80000100a00 */
[----:B------:R2:W-:Y:S01]  /*23990*/  STL.64 [R1+0x7a8], R74 ;  /* 0x0007a84a01007387 */ /* 0x0005e20000100a00 */
[C---:B-1----:R-:W-:Y:S03]  /*239a0*/  HMMA.1688.F32.TF32 R76, R68.reuse, R66, R204 ;  /* 0x00000042444c723c */ /* 0x042fe600000810cc */
[----:B------:R-:W-:Y:S04]  /*239b0*/  LDS R133, [R0+0x22280] ;  /* 0x0222800000857984 */ /* 0x000fe80000000800 */
[----:B------:R-:W1:Y:S01]  /*239c0*/  LDS R135, [R0+0x23280] ;  /* 0x0232800000877984 */ /* 0x000e620000000800 */
[C---:B--2---:R-:W-:Y:S08]  /*239d0*/  HMMA.1688.F32.TF32 R72, R68.reuse, R62, R200 ;  /* 0x0000003e4448723c */ /* 0x044ff000000810c8 */
[C---:B------:R-:W-:Y:S07]  /*239e0*/  HMMA.1688.F32.TF32 R80, R68.reuse, R6, R196 ;  /* 0x000000064450723c */ /* 0x040fee00000810c4 */
[----:B------:R-:W-:Y:S04]  /*239f0*/  STL.64 [R1+0x8c0], R76 ;  /* 0x0008c04c01007387 */ /* 0x000fe80000100a00 */
[----:B------:R2:W-:Y:S04]  /*23a00*/  STL.64 [R1+0x8c8], R78 ;  /* 0x0008c84e01007387 */ /* 0x0005e80000100a00 */
[----:B------:R-:W-:Y:S04]  /*23a10*/  STL.64 [R1+0x8a0], R72 ;  /* 0x0008a04801007387 */ /* 0x000fe80000100a00 */
[----:B------:R3:W-:Y:S01]  /*23a20*/  STL.64 [R1+0x8a8], R74 ;  /* 0x0008a84a01007387 */ /* 0x0007e20000100a00 */
[C---:B--2---:R-:W-:Y:S08]  /*23a30*/  HMMA.1688.F32.TF32 R76, R68.reuse, R10, R192 ;  /* 0x0000000a444c723c */ /* 0x044ff000000810c0 */
[----:B---3--:R-:W-:Y:S01]  /*23a40*/  HMMA.1688.F32.TF32 R72, R68, R58, R188 ;  /* 0x0000003a4448723c */ /* 0x008fe200000810bc */
[----:B------:R-:W-:Y:S04]  /*23a50*/  STL.64 [R1+0x890], R80 ;  /* 0x0008905001007387 */ /* 0x000fe80000100a00 */
[----:B------:R-:W-:Y:S04]  /*23a60*/  STL.64 [R1+0x898], R82 ;  /* 0x0008985201007387 */ /* 0x000fe80000100a00 */
[----:B------:R-:W2:Y:S06]  /*23a70*/  LDL.LU R192, [R1+0x2a0] ;  /* 0x0002a00001c07983 */ /* 0x000eac0000300800 */
        /* <DEDUP_REMOVED lines=31> */
[----:B---3--:R-:W3:Y:S04]  /*23c70*/  LDL.LU R72, [R1+0xa30] ;  /* 0x000a300001487983 */ /* 0x008ee80000300800 */
[----:B------:R-:W3:Y:S04]  /*23c80*/  LDL.LU R73, [R1+0xa34] ;  /* 0x000a340001497983 */ /* 0x000ee80000300800 */
[----:B----4-:R-:W3:Y:S04]  /*23c90*/  LDL.LU R74, [R1+0xa38] ;  /* 0x000a3800014a7983 */ /* 0x010ee80000300800 */
        /* <DEDUP_REMOVED lines=62> */
[C---:B--2---:R-:W-:Y:S08]  /*24080*/  HMMA.1688.F32.TF32 R112, R68.reuse, R54, R108 ;  /* 0x000000364470723c */ /* 0x044ff0000008106c */
[C---:B------:R-:W-:Y:S08]  /*24090*/  HMMA.1688.F32.TF32 R108, R68.reuse, R50, R104 ;  /* 0x00000032446c723c */ /* 0x040ff00000081068 */
[C---:B---3--:R-:W-:Y:S08]  /*240a0*/  HMMA.1688.F32.TF32 R104, R68.reuse, R46, R100 ;  /* 0x0000002e4468723c */ /* 0x048ff00000081064 */
[C---:B------:R-:W-:Y:S08]  /*240b0*/  HMMA.1688.F32.TF32 R100, R68.reuse, R42, R96 ;  /* 0x0000002a4464723c */ /* 0x040ff00000081060 */
[C---:B------:R-:W-:Y:S08]  /*240c0*/  HMMA.1688.F32.TF32 R96, R68.reuse, R38, R92 ;  /* 0x000000264460723c */ /* 0x040ff0000008105c */
[C---:B------:R-:W-:Y:S08]  /*240d0*/  HMMA.1688.F32.TF32 R92, R68.reuse, R34, R88 ;  /* 0x00000022445c723c */ /* 0x040ff00000081058 */
[C---:B----4-:R-:W-:Y:S08]  /*240e0*/  HMMA.1688.F32.TF32 R88, R68.reuse, R30, R84 ;  /* 0x0000001e4458723c */ /* 0x050ff00000081054 */
[C---:B------:R-:W-:Y:S01]  /*240f0*/  HMMA.1688.F32.TF32 R84, R68.reuse, R26, R80 ;  /* 0x0000001a4454723c */ /* 0x040fe20000081050 */
[----:B------:R-:W-:Y:S07]  /*24100*/  STL.64 [R1+0x860], R112 ;  /* 0x0008607001007387 */ /* 0x000fee0000100a00 */
[C---:B------:R-:W-:Y:S01]  /*24110*/  HMMA.1688.F32.TF32 R80, R68.reuse, R22, R76 ;  /* 0x000000164450723c */ /* 0x040fe2000008104c */
[----:B------:R-:W-:Y:S07]  /*24120*/  STL.64 [R1+0x868], R114 ;  /* 0x0008687201007387 */ /* 0x000fee0000100a00 */
[C---:B------:R-:W-:Y:S01]  /*24130*/  HMMA.1688.F32.TF32 R76, R68.reuse, R18, R72 ;  /* 0x00000012444c723c */ /* 0x040fe20000081048 */
[----:B------:R-:W-:Y:S07]  /*24140*/  STL.64 [R1+0x850], R108 ;  /* 0x0008506c01007387 */ /* 0x000fee0000100a00 */
[----:B------:R-:W-:Y:S01]  /*24150*/  HMMA.1688.F32.TF32 R72, R68, R14, R156 ;  /* 0x0000000e4448723c */ /* 0x000fe2000008109c */
        /* <DEDUP_REMOVED lines=19> */
[----:B------:R-:W-:Y:S04]  /*24290*/  LDS R68, [R2+0x22300] ;  /* 0x0223000002447984 */ /* 0x000fe80000000800 */
[----:B------:R-:W-:Y:S01]  /*242a0*/  LDS R70, [R2+0x23300] ;  /* 0x0233000002467984 */ /* 0x000fe20000000800 */
[C---:B-1----:R-:W-:Y:S03]  /*242b0*/  HMMA.1688.F32.TF32 R72, R132.reuse, R66, R136 ;  /* 0x000000428448723c */ /* 0x042fe60000081088 */
[----:B------:R-:W-:Y:S04]  /*242c0*/  LDS R136, [R2+0x22380] ;  /* 0x0223800002887984 */ /* 0x000fe80000000800 */
[----:B------:R1:W-:Y:S01]  /*242d0*/  LDS R138, [R2+0x23380] ;  /* 0x02338000028a7984 */ /* 0x0003e20000000800 */
[C---:B------:R-:W-:Y:S03]  /*242e0*/  HMMA.1688.F32.TF32 R80, R132.reuse, R62, R228 ;  /* 0x0000003e8450723c */ /* 0x040fe600000810e4 */
[----:B------:R-:W-:Y:S04]  /*242f0*/  LDS R69, [R0+0x22300] ;  /* 0x0223000000457984 */ /* 0x000fe80000000800 */
[----:B------:R-:W2:Y:S01]  /*24300*/  LDS R71, [R0+0x23300] ;  /* 0x0233000000477984 */ /* 0x000ea20000000800 */
[C---:B------:R-:W-:Y:S03]  /*24310*/  HMMA.1688.F32.TF32 R76, R132.reuse, R10, R220 ;  /* 0x0000000a844c723c */ /* 0x040fe600000810dc */
[----:B------:R-:W-:Y:S04]  /*24320*/  LDS R137, [R0+0x22380] ;  /* 0x0223800000897984 */ /* 0x000fe80000000800 */
[----:B------:R3:W4:Y:S04]  /*24330*/  LDS R139, [R0+0x23380] ;  /* 0x02338000008b7984 */ /* 0x0007280000000800 */
[----:B------:R-:W-:Y:S04]  /*24340*/  STL.64 [R1+0xb90], R72 ;  /* 0x000b904801007387 */ /* 0x000fe80000100a00 */
[----:B------:R3:W-:Y:S04]  /*24350*/  STL.64 [R1+0xb98], R74 ;  /* 0x000b984a01007387 */ /* 0x0007e80000100a00 */
[----:B-1----:R-:W2:Y:S04]  /*24360*/  LDL.LU R2, [R1+0x23ac] ;  /* 0x0023ac0001027983 */ /* 0x002ea80000300800 */
[----:B---3--:R-:W3:Y:S01]  /*24370*/  LDL.LU R0, [R1+0x23a8] ;  /* 0x0023a80001007983 */ /* 0x008ee20000300800 */
[C---:B------:R-:W-:Y:S03]  /*24380*/  HMMA.1688.F32.TF32 R72, R132.reuse, R6, R224 ;  /* 0x000000068448723c */ /* 0x040fe600000810e0 */
[----:B------:R-:W-:Y:S04]  /*24390*/  STL.64 [R1+0xb80], R80 ;  /* 0x000b805001007387 */ /* 0x000fe80000100a00 */
[----:B------:R1:W-:Y:S02]  /*243a0*/  STL.64 [R1+0xb88], R82 ;  /* 0x000b885201007387 */ /* 0x0003e40000100a00 */
[C---:B-1----:R-:W-:Y:S11]  /*243b0*/  HMMA.1688.F32.TF32 R80, R132.reuse, R58, R216 ;  /* 0x0000003a8450723c */ /* 0x042ff600000810d8 */
[----:B------:R-:W-:Y:S03]  /*243c0*/  @!UPT UIADD3 URZ, URZ, URZ, URZ ;  /* 0x0000003f3f3ff290 */ /* 0x000fe6000fffe03f */
[----:B------:R-:W-:Y:S04]  /*243d0*/  STL.64 [R1+0xb70], R72 ;  /* 0x000b704801007387 */ /* 0x000fe80000100a00 */
[----:B------:R1:W-:Y:S02]  /*243e0*/  STL.64 [R1+0xb78], R74 ;  /* 0x000b784a01007387 */ /* 0x0003e40000100a00 */
[C---:B-1----:R-:W-:Y:S02]  /*243f0*/  HMMA.1688.F32.TF32 R72, R132.reuse, R54, R212 ;  /* 0x000000368448723c */ /* 0x042fe400000810d4 */
[----:B------:R-:W-:Y:S04]  /*24400*/  STL.64 [R1+0xb60], R76 ;  /* 0x000b604c01007387 */ /* 0x000fe80000100a00 */
[----:B------:R1:W-:Y:S04]  /*24410*/  STL.64 [R1+0xb68], R78 ;  /* 0x000b684e01007387 */ /* 0x0003e80000100a00 */
[----:B------:R-:W-:Y:S04]  /*24420*/  STL.64 [R1+0xb50], R80 ;  /* 0x000b505001007387 */ /* 0x000fe80000100a00 */
[----:B------:R4:W-:Y:S01]  /*24430*/  STL.64 [R1+0xb58], R82 ;  /* 0x000b585201007387 */ /* 0x0009e20000100a00 */
[C---:B-1----:R-:W-:Y:S08]  /*24440*/  HMMA.1688.F32.TF32 R76, R132.reuse, R50, R208 ;  /* 0x00000032844c723c */ /* 0x042ff000000810d0 */
[----:B------:R-:W-:Y:S01]  /*24450*/  STL.64 [R1+0xb40], R72 ;  /* 0x000b404801007387 */ /* 0x000fe20000100a00 */
[C---:B----4-:R-:W-:Y:S03]  /*24460*/  HMMA.1688.F32.TF32 R80, R132.reuse, R46, R204 ;  /* 0x0000002e8450723c */ /* 0x050fe600000810cc */
[----:B------:R1:W-:Y:S05]  /*24470*/  STL.64 [R1+0xb48], R74 ;  /* 0x000b484a01007387 */ /* 0x0003ea0000100a00 */
[C---:B-1----:R-:W-:Y:S06]  /*24480*/  HMMA.1688.F32.TF32 R72, R132.reuse, R42, R200 ;  /* 0x0000002a8448723c */ /* 0x042fec00000810c8 */
[----:B------:R-:W-:Y:S04]  /*24490*/  STL.64 [R1+0xb30], R76 ;  /* 0x000b304c01007387 */ /* 0x000fe80000100a00 */
[----:B------:R1:W-:Y:S05]  /*244a0*/  STL.64 [R1+0xb38], R78 ;  /* 0x000b384e01007387 */ /* 0x0003ea0000100a00 */
[----:B------:R-:W-:Y:S04]  /*244b0*/  STL.64 [R1+0xb20], R80 ;  /* 0x000b205001007387 */ /* 0x000fe80000100a00 */
[----:B------:R4:W-:Y:S01]  /*244c0*/  STL.64 [R1+0xb28], R82 ;  /* 0x000b285201007387 */ /* 0x0009e20000100a00 */
[C---:B-1----:R-:W-:Y:S03]  /*244d0*/  HMMA.1688.F32.TF32 R76, R132.reuse, R38, R196 ;  /* 0x00000026844c723c */ /* 0x042fe600000810c4 */
[----:B------:R-:W-:Y:S05]  /*244e0*/  STL.64 [R1+0xb10], R72 ;  /* 0x000b104801007387 */ /* 0x000fea0000100a00 */
[C---:B----4-:R-:W-:Y:S01]  /*244f0*/  HMMA.1688.F32.TF32 R80, R132.reuse, R34, R192 ;  /* 0x000000228450723c */ /* 0x050fe200000810c0 */
[----:B------:R1:W-:Y:S07]  /*24500*/  STL.64 [R1+0xb18], R74 ;  /* 0x000b184a01007387 */ /* 0x0003ee0000100a00 */
[----:B-1----:R-:W-:Y:S07]  /*24510*/  HMMA.1688.F32.TF32 R72, R132, R30, R188 ;  /* 0x0000001e8448723c */ /* 0x002fee00000810bc */
[----:B------:R1:W-:Y:S04]  /*24520*/  STL.64 [R1+0xb00], R76 ;  /* 0x000b004c01007387 */ /* 0x0003e80000100a00 */
[----:B------:R4:W-:Y:S04]  /*24530*/  STL.64 [R1+0xb08], R78 ;  /* 0x000b084e01007387 */ /* 0x0009e80000100a00 */
[----:B-1----:R-:W2:Y:S04]  /*24540*/  LDL.LU R76, [R1+0x110] ;  /* 0x00011000014c7983 */ /* 0x002ea80000300800 */
[----:B------:R1:W-:Y:S04]  /*24550*/  STL.64 [R1+0xaf0], R80 ;  /* 0x000af05001007387 */ /* 0x0003e80000100a00 */
[----:B------:R1:W-:Y:S04]  /*24560*/  STL.64 [R1+0xaf8], R82 ;  /* 0x000af85201007387 */ /* 0x0003e80000100a00 */
[----:B------:R1:W-:Y:S04]  /*24570*/  STL.64 [R1+0xae0], R72 ;  /* 0x000ae04801007387 */ /* 0x0003e80000100a00 */
[----:B------:R1:W-:Y:S04]  /*24580*/  STL.64 [R1+0xae8], R74 ;  /* 0x000ae84a01007387 */ /* 0x0003e80000100a00 */
[----:B------:R-:W2:Y:S04]  /*24590*/  LDL.LU R77, [R1+0x114] ;  /* 0x00011400014d7983 */ /* 0x000ea80000300800 */
[----:B----4-:R-:W4:Y:S04]  /*245a0*/  LDL.LU R78, [R1+0x118] ;  /* 0x00011800014e7983 */ /* 0x010f280000300800 */
        /* <DEDUP_REMOVED lines=83> */
[----:B---3--:R-:W-:-:S03]  /*24ae0*/  IMAD.MOV.U32 R158, RZ, RZ, R0 ;  /* 0x000000ffff9e7224 */ /* 0x008fc600078e0000 */
[----:B------:R-:W3:Y:S01]  /*24af0*/  LDL.LU R74, [R1+0x108] ;  /* 0x00010800014a7983 */ /* 0x000ee20000300800 */
[----:B--2---:R-:W-:-:S03]  /*24b00*/  IMAD.MOV.U32 R159, RZ, RZ, R2 ;  /* 0x000000ffff9f7224 */ /* 0x004fc600078e0002 */
[----:B------:R-:W3:Y:S04]  /*24b10*/  LDL.LU R75, [R1+0x10c] ;  /* 0x00010c00014b7983 */ /* 0x000ee80000300800 */
[----:B------:R-:W2:Y:S04]  /*24b20*/  LDL.LU R156, [R1+0xf0] ;  /* 0x0000f000019c7983 */ /* 0x000ea80000300800 */
[----:B------:R-:W2:Y:S04]  /*24b30*/  LDL.LU R157, [R1+0xf4] ;  /* 0x0000f400019d7983 */ /* 0x000ea80000300800 */
[----:B------:R-:W2:Y:S04]  /*24b40*/  LDL.LU R0, [R1+0x23a4] ;  /* 0x0023a40001007983 */ /* 0x000ea80000300800 */
[----:B------:R-:W2:Y:S01]  /*24b50*/  LDL.LU R2, [R1+0x23a0] ;  /* 0x0023a00001027983 */ /* 0x000ea20000300800 */
[C---:B----4-:R-:W-:Y:S08]  /*24b60*/  HMMA.1688.F32.TF32 R200, R68.reuse, R26, R200 ;  /* 0x0000001a44c8723c */ /* 0x050ff000000810c8 */
[C---:B------:R-:W-:Y:S08]  /*24b70*/  HMMA.1688.F32.TF32 R204, R68.reuse, R30, R204 ;  /* 0x0000001e44cc723c */ /* 0x040ff000000810cc */
[C---:B------:R-:W-:Y:S08]  /*24b80*/  HMMA.1688.F32.TF32 R212, R68.reuse, R38, R212 ;  /* 0x0000002644d4723c */ /* 0x040ff000000810d4 */
[C---:B------:R-:W-:Y:S08]  /*24b90*/  HMMA.1688.F32.TF32 R216, R68.reuse, R42, R216 ;  /* 0x0000002a44d8723c */ /* 0x040ff000000810d8 */
[C---:B------:R-:W-:Y:S08]  /*24ba0*/  HMMA.1688.F32.TF32 R220, R68.reuse, R46, R220 ;  /* 0x0000002e44dc723c */ /* 0x040ff000000810dc */
[C---:B------:R-:W-:Y:S08]  /*24bb0*/  HMMA.1688.F32.TF32 R228, R68.reuse, R54, R228 ;  /* 0x0000003644e4723c */ /* 0x040ff000000810e4 */
[C---:B------:R-:W-:Y:S08]  /*24bc0*/  HMMA.1688.F32.TF32 R80, R68.reuse, R58, R80 ;  /* 0x0000003a4450723c */ /* 0x040ff00000081050 */
[C---:B------:R-:W-:Y:S08]  /*24bd0*/  HMMA.1688.F32.TF32 R84, R68.reuse, R10, R84 ;  /* 0x0000000a4454723c */ /* 0x040ff00000081054 */
[----:B------:R-:W-:Y:S08]  /*24be0*/  HMMA.1688.F32.TF32 R92, R68, R62, R92 ;  /* 0x0000003e445c723c */ /* 0x000ff0000008105c */
[C---:B------:R-:W-:Y:S08]  /*24bf0*/  HMMA.1688.F32.TF32 R108, R132.reuse, R22, R108 ;  /* 0x00000016846c723c */ /* 0x040ff0000008106c */
[C---:B------:R-:W-:Y:S08]  /*24c00*/  HMMA.1688.F32.TF32 R112, R132.reuse, R26, R112 ;  /* 0x0000001a8470723c */ /* 0x040ff00000081070 */
[C---:B------:R-:W-:Y:S08]  /*24c10*/  HMMA.1688.F32.TF32 R104, R132.reuse, R18, R104 ;  /* 0x000000128468723c */ /* 0x040ff00000081068 */
[----:B------:R-:W-:Y:S07]  /*24c20*/  HMMA.1688.F32.TF32 R132, R132, R14, R100 ;  /* 0x0000000e8484723c */ /* 0x000fee0000081064 */
[----:B------:R-:W-:Y:S01]  /*24c30*/  STL.64 [R1+0xad0], R112 ;  /* 0x000ad07001007387 */ /* 0x000fe20000100a00 */
[C---:B------:R-:W-:Y:S03]  /*24c40*/  HMMA.1688.F32.TF32 R96, R68.reuse, R66, R96 ;  /* 0x000000424460723c */ /* 0x040fe60000081060 */
[----:B------:R1:W-:Y:S04]  /*24c50*/  STL.64 [R1+0xad8], R114 ;  /* 0x000ad87201007387 */ /* 0x0003e80000100a00 */
[----:B-1----:R-:W4:Y:S04]  /*24c60*/  LDL.LU.64 R114, [R1+0x2398] ;  /* 0x0023980001727983 */ /* 0x002f280000300a00 */
[----:B------:R-:W4:Y:S01]  /*24c70*/  LDL.LU.64 R112, [R1+0x2390] ;  /* 0x0023900001707983 */ /* 0x000f220000300a00 */
[C---:B------:R-:W-:Y:S03]  /*24c80*/  HMMA.1688.F32.TF32 R88, R68.reuse, R6, R88 ;  /* 0x000000064458723c */ /* 0x040fe60000081058 */
[----:B------:R-:W-:Y:S04]  /*24c90*/  STL.64 [R1+0xac0], R108 ;  /* 0x000ac06c01007387 */ /* 0x000fe80000100a00 */
[----:B------:R1:W-:Y:S04]  /*24ca0*/  STL.64 [R1+0xac8], R110 ;  /* 0x000ac86e01007387 */ /* 0x0003e80000100a00 */
[----:B-1----:R-:W2:Y:S04]  /*24cb0*/  LDL.LU.64 R110, [R1+0x2388] ;  /* 0x00238800016e7983 */ /* 0x002ea80000300a00 */
[----:B------:R-:W2:Y:S04]  /*24cc0*/  LDL.LU.64 R108, [R1+0x2380] ;  /* 0x00238000016c7983 */ /* 0x000ea80000300a00 */
[----:B------:R-:W-:Y:S04]  /*24cd0*/  STL.64 [R1+0xab0], R104 ;  /* 0x000ab06801007387 */ /* 0x000fe80000100a00 */
[----:B------:R1:W-:Y:S01]  /*24ce0*/  STL.64 [R1+0xab8], R106 ;  /* 0x000ab86a01007387 */ /* 0x0003e20000100a00 */
[C---:B------:R-:W-:Y:S03]  /*24cf0*/  HMMA.1688.F32.TF32 R224, R68.reuse, R50, R224 ;  /* 0x0000003244e0723c */ /* 0x040fe600000810e0 */
[----:B-1----:R-:W2:Y:S04]  /*24d00*/  LDL.LU.64 R106, [R1+0x2378] ;  /* 0x00237800016a7983 */ /* 0x002ea80000300a00 */
[----:B------:R-:W2:Y:S04]  /*24d10*/  LDL.LU.64 R104, [R1+0x2370] ;  /* 0x0023700001687983 */ /* 0x000ea80000300a00 */
[----:B------:R-:W2:Y:S04]  /*24d20*/  LDL.LU.64 R102, [R1+0x2368] ;  /* 0x0023680001667983 */ /* 0x000ea80000300a00 */
[----:B------:R-:W2:Y:S04]  /*24d30*/  LDL.LU.64 R100, [R1+0x2360] ;  /* 0x0023600001647983 */ /* 0x000ea80000300a00 */
[----:B------:R1:W-:Y:S04]  /*24d40*/  STL.64 [R1+0xaa0], R132 ;  /* 0x000aa08401007387 */ /* 0x0003e80000100a00 */
[----:B------:R3:W-:Y:S04]  /*24d50*/  STL.64 [R1+0xaa8], R134 ;  /* 0x000aa88601007387 */ /* 0x0007e80000100a00 */
[----:B-1----:R-:W2:Y:S04]  /*24d60*/  LDL.LU R132, [R1+0x120] ;  /* 0x0001200001847983 */ /* 0x002ea80000300800 */
[----:B------:R-:W2:Y:S04]  /*24d70*/  LDL.LU R133, [R1+0x124] ;  /* 0x0001240001857983 */ /* 0x000ea80000300800 */
[----:B---3--:R-:W3:Y:S04]  /*24d80*/  LDL.LU R134, [R1+0x128] ;  /* 0x0001280001867983 */ /* 0x008ee80000300800 */
[----:B------:R-:W3:Y:S04]  /*24d90*/  LDL.LU R135, [R1+0x12c] ;  /* 0x00012c0001877983 */ /* 0x000ee80000300800 */
        /* <DEDUP_REMOVED lines=16> */
[----:B------:R-:W4:Y:S04]  /*24ea0*/  LDL.LU.64 R84, [R1+0x2320] ;  /* 0x0023200001547983 */ /* 0x000f280000300a00 */
[----:B------:R-:W-:Y:S04]  /*24eb0*/  STL.64 [R1+0xa70], R80 ;  /* 0x000a705001007387 */ /* 0x000fe80000100a00 */
[----:B------:R1:W-:Y:S01]  /*24ec0*/  STL.64 [R1+0xa78], R82 ;  /* 0x000a785201007387 */ /* 0x0003e20000100a00 */
[C---:B------:R-:W-:Y:S03]  /*24ed0*/  HMMA.1688.F32.TF32 R196, R68.reuse, R22, R196 ;  /* 0x0000001644c4723c */ /* 0x040fe600000810c4 */
[----:B-1----:R-:W4:Y:S04]  /*24ee0*/  LDL.LU.64 R82, [R1+0x2318] ;  /* 0x0023180001527983 */ /* 0x002f280000300a00 */
[----:B------:R-:W4:Y:S04]  /*24ef0*/  LDL.LU.64 R80, [R1+0x2310] ;  /* 0x0023100001507983 */ /* 0x000f280000300a00 */
[----:B------:R-:W-:Y:S04]  /*24f00*/  STL.64 [R1+0xa60], R228 ;  /* 0x000a60e401007387 */ /* 0x000fe80000100a00 */
[----:B------:R1:W-:Y:S01]  /*24f10*/  STL.64 [R1+0xa68], R230 ;  /* 0x000a68e601007387 */ /* 0x0003e20000100a00 */
[C---:B------:R-:W-:Y:S03]  /*24f20*/  HMMA.1688.F32.TF32 R192, R68.reuse, R18, R192 ;  /* 0x0000001244c0723c */ /* 0x040fe600000810c0 */
[----:B-1----:R-:W4:Y:S04]  /*24f30*/  LDL.LU.64 R230, [R1+0x2308] ;  /* 0x0023080001e67983 */ /* 0x002f280000300a00 */
[----:B------:R-:W4:Y:S04]  /*24f40*/  LDL.LU.64 R228, [R1+0x2300] ;  /* 0x0023000001e47983 */ /* 0x000f280000300a00 */
[----:B------:R-:W-:Y:S04]  /*24f50*/  STL.64 [R1+0xa50], R224 ;  /* 0x000a50e001007387 */ /* 0x000fe80000100a00 */
[----:B------:R1:W-:Y:S04]  /*24f60*/  STL.64 [R1+0xa58], R226 ;  /* 0x000a58e201007387 */ /* 0x0003e80000100a00 */
[----:B-1----:R-:W4:Y:S04]  /*24f70*/  LDL.LU.64 R226, [R1+0x22f8] ;  /* 0x0022f80001e27983 */ /* 0x002f280000300a00 */
[----:B------:R-:W4:Y:S04]  /*24f80*/  LDL.LU.64 R224, [R1+0x22f0] ;  /* 0x0022f00001e07983 */ /* 0x000f280000300a00 */
[----:B------:R-:W-:Y:S04]  /*24f90*/  STL.64 [R1+0xa40], R220 ;  /* 0x000a40dc01007387 */ /* 0x000fe80000100a00 */
[----:B------:R1:W-:Y:S01]  /*24fa0*/  STL.64 [R1+0xa48], R222 ;  /* 0x000a48de01007387 */ /* 0x0003e20000100a00 */
[----:B------:R-:W-:Y:S03]  /*24fb0*/  HMMA.1688.F32.TF32 R68, R68, R14, R188 ;  /* 0x0000000e4444723c */ /* 0x000fe600000810bc */
[----:B-1----:R-:W4:Y:S04]  /*24fc0*/  LDL.LU.64 R222, [R1+0x22e8] ;  /* 0x0022e80001de7983 */ /* 0x002f280000300a00 */
[----:B------:R-:W4:Y:S04]  /*24fd0*/  LDL.LU.64 R220, [R1+0x22e0] ;  /* 0x0022e00001dc7983 */ /* 0x000f280000300a00 */
[----:B------:R-:W-:Y:S04]  /*24fe0*/  STL.64 [R1+0xa30], R216 ;  /* 0x000a30d801007387 */ /* 0x000fe80000100a00 */
[----:B------:R1:W-:Y:S04]  /*24ff0*/  STL.64 [R1+0xa38], R218 ;  /* 0x000a38da01007387 */ /* 0x0003e80000100a00 */
        /* <DEDUP_REMOVED lines=26> */
[----:B------:R-:W4:Y:S04]  /*251a0*/  LDL.LU.64 R190, [R1+0x2268] ;  /* 0x0022680001be7983 */ /* 0x000f280000300a00 */
[----:B------:R-:W4:Y:S04]  /*251b0*/  LDL.LU.64 R188, [R1+0x2260] ;  /* 0x0022600001bc7983 */ /* 0x000f280000300a00 */
[----:B------:R1:W-:Y:S04]  /*251c0*/  STL.64 [R1+0x9b0], R68 ;  /* 0x0009b04401007387 */ /* 0x0003e80000100a00 */
[----:B------:R2:W-:Y:S04]  /*251d0*/  STL.64 [R1+0x9b8], R70 ;  /* 0x0009b84601007387 */ /* 0x0005e80000100a00 */
[----:B-1----:R-:W4:Y:S04]  /*251e0*/  LDL.LU R68, [R1+0x130] ;  /* 0x0001300001447983 */ /* 0x002f280000300800 */
[----:B------:R-:W4:Y:S01]  /*251f0*/  LDL.LU R69, [R1+0x134] ;  /* 0x0001340001457983 */ /* 0x000f220000300800 */
[----:B--2---:R-:W-:-:S02]  /*25200*/  IMAD.MOV.U32 R70, RZ, RZ, R2 ;  /* 0x000000ffff467224 */ /* 0x004fc400078e0002 */
[----:B------:R-:W-:Y:S01]  /*25210*/  IMAD.MOV.U32 R71, RZ, RZ, R0 ;  /* 0x000000ffff477224 */ /* 0x000fe200078e0000 */
[C---:B---3--:R-:W-:Y:S08]  /*25220*/  HMMA.1688.F32.TF32 R132, R136.reuse, R62, R132 ;  /* 0x0000003e8884723c */ /* 0x048ff00000081084 */
[C---:B----4-:R-:W-:Y:S11]  /*25230*/  HMMA.1688.F32.TF32 R68, R136.reuse, R66, R68 ;  /* 0x000000428844723c */ /* 0x050ff60000081044 */
[----:B------:R-:W-:Y:S11]  /*25240*/  @!UPT UIADD3 URZ, URZ, URZ, URZ ;  /* 0x0000003f3f3ff290 */ /* 0x000ff6000fffe03f */
[----:B------:R-:W-:Y:S01]  /*25250*/  @!UPT UIADD3 URZ, URZ, URZ, URZ ;  /* 0x0000003f3f3ff290 */ /* 0x000fe2000fffe03f */
[----:B------:R-:W-:Y:S04]  /*25260*/  STL.64 [R1+0x9a0], R68 ;  /* 0x0009a04401007387 */ /* 0x000fe80000100a00 */
[----:B------:R1:W-:Y:S02]  /*25270*/  STL.64 [R1+0x9a8], R70 ;  /* 0x0009a84601007387 */ /* 0x0003e40000100a00 */
[C---:B-1----:R-:W-:Y:S02]  /*25280*/  HMMA.1688.F32.TF32 R68, R136.reuse, R6, R76 ;  /* 0x000000068844723c */ /* 0x042fe4000008104c */
[----:B------:R-:W-:Y:S04]  /*25290*/  STL.64 [R1+0x990], R132 ;  /* 0x0009908401007387 */ /* 0x000fe80000100a00 */
[----:B------:R-:W-:Y:S11]  /*252a0*/  STL.64 [R1+0x998], R134 ;  /* 0x0009988601007387 */ /* 0x000ff60000100a00 */
[----:B------:R-:W-:Y:S06]  /*252b0*/  @!UPT UIADD3 URZ, URZ, URZ, URZ ;  /* 0x0000003f3f3ff290 */ /* 0x000fec000fffe03f */
[----:B------:R1:W-:Y:S01]  /*252c0*/  STL.64 [R1+0x980], R68 ;  /* 0x0009804401007387 */ /* 0x0003e20000100a00 */
[----:B------:R-:W-:Y:S02]  /*252d0*/  IMAD.MOV.U32 R2, RZ, RZ, R70 ;  /* 0x000000ffff027224 */ /* 0x000fe400078e0046 */
[----:B------:R-:W-:Y:S01]  /*252e0*/  IMAD.MOV.U32 R0, RZ, RZ, R71 ;  /* 0x000000ffff007224 */ /* 0x000fe200078e0047 */
[----:B------:R-:W2:Y:S01]  /*252f0*/  LDL R6, [R1+0x1bb8] ;  /* 0x001bb80001067983 */ /* 0x000ea20000100800 */
[C---:B-1----:R-:W-:Y:S03]  /*25300*/  HMMA.1688.F32.TF32 R68, R136.reuse, R10, R72 ;  /* 0x0000000a8844723c */ /* 0x042fe60000081048 */
[----:B------:R1:W-:Y:S05]  /*25310*/  STL [R1+0x21cc], R0 ;  /* 0x0021cc0001007387 */ /* 0x0003ea0000100800 */
[C---:B------:R-:W-:Y:S01]  /*25320*/  HMMA.1688.F32.TF32 R76, R136.reuse, R58, R156 ;  /* 0x0000003a884c723c */ /* 0x040fe2000008109c */
[----:B-1----:R-:W3:Y:S04]  /*25330*/  LDL R0, [R1+0xa94] ;  /* 0x000a940001007983 */ /* 0x002ee80000100800 */
[----:B------:R-:W-:Y:S03]  /*25340*/  STL [R1+0x21c8], R2 ;  /* 0x0021c80201007387 */ /* 0x000fe60000100800 */
[C---:B------:R-:W-:Y:S07]  /*25350*/  HMMA.1688.F32.TF32 R72, R136.reuse, R54, R188 ;  /* 0x000000368848723c */ /* 0x040fee00000810bc */
        /* <DEDUP_REMOVED lines=27> */
[C---:B----4-:R-:W-:Y:S01]  /*25510*/  HMMA.1688.F32.TF32 R72, R136.reuse, R18, R224 ;  /* 0x000000128848723c */ /* 0x050fe200000810e0 */
[----:B------:R1:W-:Y:S07]  /*25520*/  STL.64 [R1+0x4b8], R70 ;  /* 0x0004b84601007387 */ /* 0x0003ee0000100a00 */
[----:B-1----:R-:W-:Y:S07]  /*25530*/  HMMA.1688.F32.TF32 R68, R136, R14, R228 ;  /* 0x0000000e8844723c */ /* 0x002fee00000810e4 */
[----:B------:R-:W-:Y:S04]  /*25540*/  STL.64 [R1+0x4a0], R76 ;  /* 0x0004a04c01007387 */ /* 0x000fe80000100a00 */
[----:B------:R-:W-:Y:S01]  /*25550*/  STL.64 [R1+0x4a8], R78 ;  /* 0x0004a84e01007387 */ /* 0x000fe20000100a00 */
[----:B------:R-:W-:-:S03]  /*25560*/  IMAD.MOV.U32 R188, RZ, RZ, R52 ;  /* 0x000000ffffbc7224 */ /* 0x000fc600078e0034 */
[----:B------:R-:W-:Y:S01]  /*25570*/  STL.64 [R1+0x460], R72 ;  /* 0x0004604801007387 */ /* 0x000fe20000100a00 */
[----:B------:R-:W-:-:S03]  /*25580*/  IMAD.MOV.U32 R189, RZ, RZ, R53 ;  /* 0x000000ffffbd7224 */ /* 0x000fc600078e0035 */
[----:B------:R1:W-:Y:S01]  /*25590*/  STL.64 [R1+0x468], R74 ;  /* 0x0004684a01007387 */ /* 0x0003e20000100a00 */
[----:B------:R-:W-:Y:S02]  /*255a0*/  IMAD.MOV.U32 R190, RZ, RZ, R56 ;  /* 0x000000ffffbe7224 */ /* 0x000fe400078e0038 */
[----:B------:R-:W-:Y:S02]  /*255b0*/  IMAD.MOV.U32 R191, RZ, RZ, R57 ;  /* 0x000000ffffbf7224 */ /* 0x000fe400078e0039 */
[----:B------:R-:W-:Y:S01]  /*255c0*/  IMAD.MOV.U32 R192, RZ, RZ, R44 ;  /* 0x000000ffffc07224 */ /* 0x000fe200078e002c */
[----:B------:R-:W-:Y:S04]  /*255d0*/  STL.64 [R1+0x270], R68 ;  /* 0x0002704401007387 */ /* 0x000fe80000100a00 */
[----:B------:R-:W-:Y:S04]  /*255e0*/  STL.64 [R1+0x278], R70 ;  /* 0x0002784601007387 */ /* 0x000fe80000100a00 */
        /* <DEDUP_REMOVED lines=32> */
[----:B------:R-:W1:Y:S01]  /*257f0*/  LDL.LU R20, [R1+0x221c] ;  /* 0x00221c0001147983 */ /* 0x000e620000300800 */
        /* <DEDUP_REMOVED lines=17> */
[----:B------:R-:W4:Y:S01]  /*25910*/  LDL.LU R9, [R1+0x21f0] ;  /* 0x0021f00001097983 */ /* 0x000f220000300800 */
[----:B--2---:R-:W-:-:S02]  /*25920*/  IMAD R3, R3, 0x10000, R6 ;  /* 0x0001000003037824 */ /* 0x004fc400078e0206 */
[----:B------:R-:W-:Y:S01]  /*25930*/  IMAD.MOV.U32 R218, RZ, RZ, R61 ;  /* 0x000000ffffda7224 */ /* 0x000fe200078e003d */
[----:B------:R-:W-:Y:S01]  /*25940*/  LDS R69, [R252+0x24000] ;  /* 0x02400000fc457984 */ /* 0x000fe20000000800 */
[----:B------:R-:W-:-:S03]  /*25950*/  IMAD.MOV.U32 R219, RZ, RZ, R60 ;  /* 0x000000ffffdb7224 */ /* 0x000fc600078e003c */
[----:B------:R-:W-:Y:S04]  /*25960*/  LDSM.16.M88.4 R60, [R3+0xe000] ;  /* 0x00e00000033c783b */ /* 0x000fe80000000200 */
[----:B------:R-:W-:Y:S04]  /*25970*/  LDS R71, [R252+0x25000] ;  /* 0x02500000fc477984 */ /* 0x000fe80000000800 */
[----:B---3--:R-:W-:Y:S04]  /*25980*/  LDS R68, [R0+0x24000] ;  /* 0x0240000000447984 */ /* 0x008fe80000000800 */
[----:B------:R-:W-:Y:S04]  /*25990*/  LDS R70, [R0+0x25000] ;  /* 0x0250000000467984 */ /* 0x000fe80000000800 */
[----:B------:R-:W2:Y:S01]  /*259a0*/  LDL R2, [R1+0x700] ;  /* 0x0007000001027983 */ /* 0x000ea20000100800 */
[----:B------:R-:W-:-:S02]  /*259b0*/  IMAD.MOV.U32 R216, RZ, RZ, R65 ;  /* 0x000000ffffd87224 */ /* 0x000fc400078e0041 */
[----:B------:R-:W-:Y:S02]  /*259c0*/  IMAD.MOV.U32 R217, RZ, RZ, R64 ;  /* 0x000000ffffd97224 */ /* 0x000fe400078e0040 */
[----:B------:R-:W-:Y:S01]  /*259d0*/  LDSM.16.M88.4 R64, [R3+0xf000] ;  /* 0x00f000000340783b */ /* 0x000fe20000000200 */
[----:B----4-:R-:W-:Y:S02]  /*259e0*/  IMAD.MOV.U32 R223, RZ, RZ, R52 ;  /* 0x000000ffffdf7224 */ /* 0x010fe400078e0034 */
[----:B------:R-:W-:Y:S02]  /*259f0*/  IMAD.MOV.U32 R222, RZ, RZ, R53 ;  /* 0x000000ffffde7224 */ /* 0x000fe400078e0035 */
[----:B------:R-:W-:Y:S01]  /*25a00*/  LDSM.16.M88.4 R52, [R3+0xc000] ;  /* 0x00c000000334783b */ /* 0x000fe20000000200 */
[----:B------:R-:W-:Y:S02]  /*25a10*/  IMAD.MOV.U32 R221, RZ, RZ, R56 ;  /* 0x000000ffffdd7224 */ /* 0x000fe400078e0038 */
[----:B------:R-:W-:-:S02]  /*25a20*/  IMAD.MOV.U32 R227, RZ, RZ, R44 ;  /* 0x000000ffffe37224 */ /* 0x000fc400078e002c */
[----:B------:R-:W-:Y:S02]  /*25a30*/  IMAD.MOV.U32 R226, RZ, RZ, R45 ;  /* 0x000000ffffe27224 */ /* 0x000fe400078e002d */
[----:B------:R-:W-:Y:S01]  /*25a40*/  LDSM.16.M88.4 R44, [R3+0xa000] ;  /* 0x00a00000032c783b */ /* 0x000fe20000000200 */
[----:B------:R-:W-:Y:S02]  /*25a50*/  IMAD.MOV.U32 R225, RZ, RZ, R48 ;  /* 0x000000ffffe17224 */ /* 0x000fe400078e0030 */
[----:B------:R-:W-:Y:S02]  /*25a60*/  IMAD.MOV.U32 R231, RZ, RZ, R36 ;  /* 0x000000ffffe77224 */ /* 0x000fe400078e0024 */
[----:B------:R-:W-:Y:S02]  /*25a70*/  IMAD.MOV.U32 R230, RZ, RZ, R37 ;  /* 0x000000ffffe67224 */ /* 0x000fe400078e0025 */
[----:B------:R-:W-:Y:S01]  /*25a80*/  LDSM.16.M88.4 R36, [R3+0x8000] ;  /* 0x008000000324783b */ /* 0x000fe20000000200 */
[----:B------:R-:W-:-:S02]  /*25a90*/  IMAD.MOV.U32 R229, RZ, RZ, R40 ;  /* 0x000000ffffe57224 */ /* 0x000fc400078e0028 */
[----:B------:R-:W-:Y:S02]  /*25aa0*/  IMAD.MOV.U32 R139, RZ, RZ, R28 ;  /* 0x000000ffff8b7224 */ /* 0x000fe400078e001c */
[----:B------:R-:W-:Y:S02]  /*25ab0*/  IMAD.MOV.U32 R138, RZ, RZ, R29 ;  /* 0x000000ffff8a7224 */ /* 0x000fe400078e001d */
[----:B------:R-:W-:Y:S01]  /*25ac0*/  LDSM.16.M88.4 R28, [R3+0x6000] ;  /* 0x00600000031c783b */ /* 0x000fe20000000200 */
[----:B------:R-:W-:Y:S02]  /*25ad0*/  IMAD.MOV.U32 R137, RZ, RZ, R32 ;  /* 0x000000ffff897224 */ /* 0x000fe400078e0020 */
[----:B-1----:R-:W-:Y:S02]  /*25ae0*/  IMAD.MOV.U32 R75, RZ, RZ, R20 ;  /* 0x000000ffff4b7224 */ /* 0x002fe400078e0014 */
[----:B------:R-:W-:Y:S02]  /*25af0*/  IMAD.MOV.U32 R74, RZ, RZ, R21 ;  /* 0x000000ffff4a7224 */ /* 0x000fe400078e0015 */
[----:B------:R-:W-:Y:S01]  /*25b00*/  LDSM.16.M88.4 R20, [R3+0x4000] ;  /* 0x004000000314783b */ /* 0x000fe20000000200 */
[----:B------:R-:W-:-:S02]  /*25b10*/  IMAD.MOV.U32 R73, RZ, RZ, R24 ;  /* 0x000000ffff497224 */ /* 0x000fc400078e0018 */
[----:B------:R-:W-:Y:S02]  /*25b20*/  IMAD.MOV.U32 R79, RZ, RZ, R12 ;  /* 0x000000ffff4f7224 */ /* 0x000fe400078e000c */
[----:B------:R-:W-:Y:S02]  /*25b30*/  IMAD.MOV.U32 R78, RZ, RZ, R13 ;  /* 0x000000ffff4e7224 */ /* 0x000fe400078e000d */
[----:B------:R-:W-:Y:S01]  /*25b40*/  LDSM.16.M88.4 R12, [R3+0x2000] ;  /* 0x00200000030c783b */ /* 0x000fe20000000200 */
[----:B------:R-:W-:Y:S02]  /*25b50*/  IMAD.MOV.U32 R77, RZ, RZ, R16 ;  /* 0x000000ffff4d7224 */ /* 0x000fe400078e0010 */
[----:B------:R-:W-:Y:S02]  /*25b60*/  IMAD.MOV.U32 R159, RZ, RZ, R4 ;  /* 0x000000ffff9f7224 */ /* 0x000fe400078e0004 */
[----:B------:R-:W-:Y:S02]  /*25b70*/  IMAD.MOV.U32 R158, RZ, RZ, R5 ;  /* 0x000000ffff9e7224 */ /* 0x000fe400078e0005 */
[----:B------:R-:W1:Y:S01]  /*25b80*/  LDSM.16.M88.4 R4, [R3] ;  /* 0x000000000304783b */ /* 0x000e620000000200 */
[----:B------:R-:W-:-:S02]  /*25b90*/  IMAD.MOV.U32 R157, RZ, RZ, R8 ;  /* 0x000000ffff9d7224 */ /* 0x000fc400078e0008 */
[----:B------:R-:W-:Y:S02]  /*25ba0*/  IMAD.MOV.U32 R156, RZ, RZ, R9 ;  /* 0x000000ffff9c7224 */ /* 0x000fe400078e0009 */
[----:B------:R-:W3:Y:S01]  /*25bb0*/  LDSM.16.M88.4 R8, [R3+0x1000] ;  /* 0x001000000308783b */ /* 0x000ee20000000200 */
[----:B------:R-:W-:-:S03]  /*25bc0*/  IMAD.MOV.U32 R76, RZ, RZ, R17 ;  /* 0x000000ffff4c7224 */ /* 0x000fc600078e0011 */
[----:B------:R-:W4:Y:S01]  /*25bd0*/  LDSM.16.M88.4 R16, [R3+0x3000] ;  /* 0x003000000310783b */ /* 0x000f220000000200 */
        /* <DEDUP_REMOVED lines=9> */
[----:B------:R-:W4:Y:S04]  /*25c70*/  LDSM.16.M88.4 R56, [R3+0xd000] ;  /* 0x00d000000338783b */ /* 0x000f280000000200 */
[----:B--2---:R-:W-:Y:S04]  /*25c80*/  LDS R132, [R2+0x24000] ;  /* 0x0240000002847984 */ /* 0x004fe80000000800 */
[----:B-1----:R-:W-:Y:S04]  /*25c90*/  STL [R1+0x21ac], R6 ;  /* 0x0021ac0601007387 */ /* 0x002fe80000100800 */
[----:B------:R-:W-:Y:S04]  /*25ca0*/  STL [R1+0x21a8], R7 ;  /* 0x0021a80701007387 */ /* 0x000fe80000100800 */
[----:B---3--:R-:W-:Y:S04]  /*25cb0*/  STL [R1+0x21b4], R10 ;  /* 0x0021b40a01007387 */ /* 0x008fe80000100800 */
[----:B------:R-:W-:Y:S04]  /*25cc0*/  STL [R1+0x21b0], R11 ;  /* 0x0021b00b01007387 */ /* 0x000fe80000100800 */
[----:B------:R1:W-:Y:S04]  /*25cd0*/  STL [R1+0x21bc], R14 ;  /* 0x0021bc0e01007387 */ /* 0x0003e80000100800 */
[----:B------:R2:W-:Y:S04]  /*25ce0*/  STL [R1+0x21b8], R15 ;  /* 0x0021b80f01007387 */ /* 0x0005e80000100800 */
        /* <DEDUP_REMOVED lines=24> */
[----:B------:R-:W3:Y:S01]  /*25e70*/  LDL R3, [R1+0x704] ;  /* 0x0007040001037983 */ /* 0x000ee20000100800 */
[C---:B------:R-:W-:Y:S03]  /*25e80*/  HMMA.1688.F32.TF32 R156, R68.reuse, R4, R156 ;  /* 0x00000004449c723c */ /* 0x040fe6000008109c */
[----:B------:R-:W-:Y:S05]  /*25e90*/  LDS R134, [R2+0x25000] ;  /* 0x0250000002867984 */ /* 0x000fea0000000800 */
[C---:B------:R-:W-:Y:S08]  /*25ea0*/  HMMA.1688.F32.TF32 R76, R68.reuse, R8, R76 ;  /* 0x00000008444c723c */ /* 0x040ff0000008104c */
[----:B------:R-:W-:Y:S01]  /*25eb0*/  HMMA.1688.F32.TF32 R72, R68, R12, R72 ;  /* 0x0000000c4448723c */ /* 0x000fe20000081048 */
[----:B------:R-:W-:Y:S04]  /*25ec0*/  STL [R1+0x2104], R66 ;  /* 0x0021044201007387 */ /* 0x000fe80000100800 */
[----:B------:R-:W-:Y:S04]  /*25ed0*/  STL [R1+0x2100], R67 ;  /* 0x0021004301007387 */ /* 0x000fe80000100800 */
[----:B------:R4:W-:Y:S04]  /*25ee0*/  STL.64 [R1+0x380], R156 ;  /* 0x0003809c01007387 */ /* 0x0009e80000100a00 */
[----:B------:R4:W-:Y:S03]  /*25ef0*/  STL.64 [R1+0x388], R158 ;  /* 0x0003889e01007387 */ /* 0x0009e60000100a00 */
[----:B-1----:R-:W-:-:S02]  /*25f00*/  IMAD.MOV.U32 R14, RZ, RZ, R78 ;  /* 0x000000ffff0e7224 */ /* 0x002fc400078e004e */
[----:B--2---:R-:W-:Y:S01]  /*25f10*/  IMAD.MOV.U32 R15, RZ, RZ, R79 ;  /* 0x000000ffff0f7224 */ /* 0x004fe200078e004f */
[----:B----4-:R-:W2:Y:S01]  /*25f20*/  LDL.LU R156, [R1+0x480] ;  /* 0x00048000019c7983 */ /* 0x010ea20000300800 */
[----:B------:R-:W-:-:S03]  /*25f30*/  IMAD.MOV.U32 R18, RZ, RZ, R76 ;  /* 0x000000ffff127224 */ /* 0x000fc600078e004c */
[----:B------:R-:W2:Y:S01]  /*25f40*/  LDL.LU R157, [R1+0x484] ;  /* 0x00048400019d7983 */ /* 0x000ea20000300800 */
[----:B------:R-:W-:-:S03]  /*25f50*/  IMAD.MOV.U32 R19, RZ, RZ, R77 ;  /* 0x000000ffff137224 */ /* 0x000fc600078e004d */
[----:B------:R-:W2:Y:S04]  /*25f60*/  LDL.LU R158, [R1+0x488] ;  /* 0x00048800019e7983 */ /* 0x000ea80000300800 */
[----:B------:R-:W2:Y:S04]  /*25f70*/  LDL.LU R159, [R1+0x48c] ;  /* 0x00048c00019f7983 */ /* 0x000ea80000300800 */
[----:B------:R-:W4:Y:S04]  /*25f80*/  LDL.LU.64 R78, [R1+0x21e8] ;  /* 0x0021e800014e7983 */ /* 0x000f280000300a00 */
[----:B------:R-:W4:Y:S04]  /*25f90*/  LDL.LU.64 R76, [R1+0x21e0] ;  /* 0x0021e000014c7983 */ /* 0x000f280000300a00 */
[----:B------:R-:W-:Y:S04]  /*25fa0*/  STL.64 [R1+0x360], R72 ;  /* 0x0003604801007387 */ /* 0x000fe80000100a00 */
[----:B------:R1:W-:Y:S04]  /*25fb0*/  STL.64 [R1+0x368], R74 ;  /* 0x0003684a01007387 */ /* 0x0003e80000100a00 */
[----:B-1----:R-:W2:Y:S04]  /*25fc0*/  LDL.LU.64 R74, [R1+0x21d8] ;  /* 0x0021d800014a7983 */ /* 0x002ea80000300a00 */
[----:B------:R-:W2:Y:S01]  /*25fd0*/  LDL.LU.64 R72, [R1+0x21d0] ;  /* 0x0021d00001487983 */ /* 0x000ea20000300a00 */
[C---:B------:R-:W-:Y:S08]  /*25fe0*/  HMMA.1688.F32.TF32 R136, R68.reuse, R16, R136 ;  /* 0x000000104488723c */ /* 0x040ff00000081088 */
[C---:B------:R-:W-:Y:S11]  /*25ff0*/  HMMA.1688.F32.TF32 R228, R68.reuse, R20, R228 ;  /* 0x0000001444e4723c */ /* 0x040ff600000810e4 */
[----:B------:R-:W-:Y:S05]  /*26000*/  @!UPT UIADD3 URZ, URZ, URZ, URZ ;  /* 0x0000003f3f3ff290 */ /* 0x000fea000fffe03f */
[----:B------:R-:W-:Y:S02]  /*26010*/  IMAD.MOV.U32 R10, RZ, RZ, R136 ;  /* 0x000000ffff0a7224 */ /* 0x000fe400078e0088 */
[----:B------:R-:W-:Y:S02]  /*26020*/  IMAD.MOV.U32 R11, RZ, RZ, R137 ;  /* 0x000000ffff0b7224 */ /* 0x000fe400078e0089 */
[----:B------:R-:W-:Y:S02]  /*26030*/  IMAD.MOV.U32 R6, RZ, RZ, R138 ;  /* 0x000000ffff067224 */ /* 0x000fe400078e008a */
[----:B------:R-:W-:Y:S02]  /*26040*/  IMAD.MOV.U32 R7, RZ, RZ, R139 ;  /* 0x000000ffff077224 */ /* 0x000fe400078e008b */
[C---:B------:R-:W-:Y:S01]  /*26050*/  HMMA.1688.F32.TF32 R136, R68.reuse, R24, R224 ;  /* 0x000000184488723c */ /* 0x040fe200000810e0 */
[----:B------:R-:W-:Y:S04]  /*26060*/  STL.64 [R1+0x340], R228 ;  /* 0x000340e401007387 */ /* 0x000fe80000100a00 */
[----:B------:R-:W-:Y:S03]  /*26070*/  STL.64 [R1+0x348], R230 ;  /* 0x000348e601007387 */ /* 0x000fe60000100a00 */
[C---:B------:R-:W-:Y:S08]  /*26080*/  HMMA.1688.F32.TF32 R220, R68.reuse, R28, R220 ;  /* 0x0000001c44dc723c */ /* 0x040ff000000810dc */
[C---:B------:R-:W-:Y:S07]  /*26090*/  HMMA.1688.F32.TF32 R216, R68.reuse, R32, R216 ;  /* 0x0000002044d8723c */ /* 0x040fee00000810d8 */
[----:B------:R-:W-:Y:S04]  /*260a0*/  STL.64 [R1+0x330], R136 ;  /* 0x0003308801007387 */ /* 0x000fe80000100a00 */
[----:B------:R1:W-:Y:S02]  /*260b0*/  STL.64 [R1+0x338], R138 ;  /* 0x0003388a01007387 */ /* 0x0003e40000100a00 */
[C---:B-1----:R-:W-:Y:S02]  /*260c0*/  HMMA.1688.F32.TF32 R136, R68.reuse, R36, R212 ;  /* 0x000000244488723c */ /* 0x042fe400000810d4 */
[----:B------:R-:W-:Y:S04]  /*260d0*/  STL.64 [R1+0x320], R220 ;  /* 0x000320dc01007387 */ /* 0x000fe80000100a00 */
[----:B------:R-:W-:Y:S02]  /*260e0*/  STL.64 [R1+0x328], R222 ;  /* 0x000328de01007387 */ /* 0x000fe40000100a00 */
[C---:B------:R-:W-:Y:S02]  /*260f0*/  HMMA.1688.F32.TF32 R208, R68.reuse, R40, R208 ;  /* 0x0000002844d0723c */ /* 0x040fe400000810d0 */
[----:B------:R-:W-:Y:S04]  /*26100*/  STL.64 [R1+0x310], R216 ;  /* 0x000310d801007387 */ /* 0x000fe80000100a00 */
[----:B------:R-:W-:Y:S02]  /*26110*/  STL.64 [R1+0x318], R218 ;  /* 0x000318da01007387 */ /* 0x000fe40000100a00 */
[C---:B------:R-:W-:Y:S07]  /*26120*/  HMMA.1688.F32.TF32 R204, R68.reuse, R44, R204 ;  /* 0x0000002c44cc723c */ /* 0x040fee00000810cc */
[----:B------:R-:W-:Y:S04]  /*26130*/  STL.64 [R1+0x300], R136 ;  /* 0x0003008801007387 */ /* 0x000fe80000100a00 */
[----:B------:R1:W-:Y:S02]  /*26140*/  STL.64 [R1+0x308], R138 ;  /* 0x0003088a01007387 */ /* 0x0003e40000100a00 */
[C---:B-1----:R-:W-:Y:S02]  /*26150*/  HMMA.1688.F32.TF32 R136, R68.reuse, R48, R200 ;  /* 0x000000304488723c */ /* 0x042fe400000810c8 */
[----:B------:R-:W-:Y:S04]  /*26160*/  STL.64 [R1+0x2f0], R208 ;  /* 0x0002f0d001007387 */ /* 0x000fe80000100a00 */
[----:B------:R-:W-:Y:S04]  /*26170*/  STL.64 [R1+0x2f8], R210 ;  /* 0x0002f8d201007387 */ /* 0x000fe80000100a00 */
[----:B------:R-:W-:Y:S04]  /*26180*/  STL.64 [R1+0x2e0], R204 ;  /* 0x0002e0cc01007387 */ /* 0x000fe80000100a00 */
[----:B------:R-:W-:Y:S01]  /*26190*/  STL.64 [R1+0x2e8], R206 ;  /* 0x0002e8ce01007387 */ /* 0x000fe20000100a00 */
[C---:B------:R-:W-:Y:S08]  /*261a0*/  HMMA.1688.F32.TF32 R196, R68.reuse, R52, R196 ;  /* 0x0000003444c4723c */ /* 0x040ff000000810c4 */
[----:B------:R-:W-:Y:S04]  /*261b0*/  STL.64 [R1+0x2d0], R136 ;  /* 0x0002d08801007387 */ /* 0x000fe80000100a00 */
[----:B------:R1:W-:Y:S01]  /*261c0*/  STL.64 [R1+0x2d8], R138 ;  /* 0x0002d88a01007387 */ /* 0x0003e20000100a00 */
[C---:B------:R-:W-:Y:S08]  /*261d0*/  HMMA.1688.F32.TF32 R192, R68.reuse, R56, R192 ;  /* 0x0000003844c0723c */ /* 0x040ff000000810c0 */
[----:B-1----:R-:W-:Y:S01]  /*261e0*/  HMMA.1688.F32.TF32 R136, R68, R60, R188 ;  /* 0x0000003c4488723c */ /* 0x002fe200000810bc */
[----:B---3--:R-:W-:Y:S04]  /*261f0*/  LDS R133, [R3+0x24000] ;  /* 0x0240000003857984 */ /* 0x008fe80000000800 */
[----:B------:R-:W2:Y:S11]  /*26200*/  LDS R135, [R3+0x25000] ;  /* 0x0250000003877984 */ /* 0x000eb60000000800 */
[----:B------:R-:W-:Y:S08]  /*26210*/  @!UPT UIADD3 URZ, URZ, URZ, URZ ;  /* 0x0000003f3f3ff290 */ /* 0x000ff0000fffe03f */
[----:B------:R-:W-:Y:S02]  /*26220*/  IMAD.MOV.U32 R63, RZ, RZ, R139 ;  /* 0x000000ffff3f7224 */ /* 0x000fe400078e008b */
[----:B------:R-:W-:Y:S01]  /*26230*/  IMAD.MOV.U32 R62, RZ, RZ, R138 ;  /* 0x000000ffff3e7224 */ /* 0x000fe200078e008a */
[----:B------:R-:W-:Y:S01]  /*26240*/  STL.64 [R1+0x2c0], R196 ;  /* 0x0002c0c401007387 */ /* 0x000fe20000100a00 */
[----:B------:R-:W-:Y:S02]  /*26250*/  IMAD.MOV.U32 R67, RZ, RZ, R137 ;  /* 0x000000ffff437224 */ /* 0x000fe400078e0089 */
[----:B------:R-:W-:Y:S01]  /*26260*/  IMAD.MOV.U32 R66, RZ, RZ, R136 ;  /* 0x000000ffff427224 */ /* 0x000fe200078e0088 */
[----:B------:R-:W-:Y:S04]  /*26270*/  STL.64 [R1+0x2c8], R198 ;  /* 0x0002c8c601007387 */ /* 0x000fe80000100a00 */
[----:B------:R-:W-:Y:S04]  /*26280*/  STL.64 [R1+0x2b0], R192 ;  /* 0x0002b0c001007387 */ /* 0x000fe80000100a00 */
[----:B------:R-:W-:Y:S04]  /*26290*/  STL.64 [R1+0x2b8], R194 ;  /* 0x0002b8c201007387 */ /* 0x000fe80000100a00 */
[----:B------:R1:W-:Y:S04]  /*262a0*/  STL [R1+0x2114], R63 ;  /* 0x0021143f01007387 */ /* 0x0003e80000100800 */
[----:B------:R3:W-:Y:S04]  /*262b0*/  STL [R1+0x2110], R62 ;  /* 0x0021103e01007387 */ /* 0x0007e80000100800 */
[----:B------:R1:W-:Y:S01]  /*262c0*/  STL [R1+0x210c], R67 ;  /* 0x00210c4301007387 */ /* 0x0003e20000100800 */
[C---:B--2---:R-:W-:Y:S11]  /*262d0*/  HMMA.1688.F32.TF32 R72, R132.reuse, R4, R72 ;  /* 0x000000048448723c */ /* 0x044ff60000081048 */
[----:B------:R-:W-:Y:S11]  /*262e0*/  @!UPT UIADD3 URZ, URZ, URZ, URZ ;  /* 0x0000003f3f3ff290 */ /* 0x000ff6000fffe03f */
[----:B------:R-:W-:Y:S02]  /*262f0*/  @!UPT UIADD3 URZ, URZ, URZ, URZ ;  /* 0x0000003f3f3ff290 */ /* 0x000fe4000fffe03f */
[----:B------:R-:W-:Y:S02]  /*26300*/  IMAD.MOV.U32 R58, RZ, RZ, R72 ;  /* 0x000000ffff3a7224 */ /* 0x000fe400078e0048 */
[----:B------:R-:W-:Y:S02]  /*26310*/  IMAD.MOV.U32 R59, RZ, RZ, R73 ;  /* 0x000000ffff3b7224 */ /* 0x000fe400078e0049 */
[----:B------:R-:W-:Y:S02]  /*26320*/  IMAD.MOV.U32 R54, RZ, RZ, R74 ;  /* 0x000000ffff367224 */ /* 0x000fe400078e004a */
[----:B------:R-:W-:Y:S02]  /*26330*/  IMAD.MOV.U32 R55, RZ, RZ, R75 ;  /* 0x000000ffff377224 */ /* 0x000fe400078e004b */
[C---:B----4-:R-:W-:Y:S01]  /*26340*/  HMMA.1688.F32.TF32 R72, R132.reuse, R8, R76 ;  /* 0x000000088448723c */ /* 0x050fe2000008104c */
[----:B------:R2:W-:Y:S11]  /*26350*/  STL [R1+0x2108], R66 ;  /* 0x0021084201007387 */ /* 0x0005f60000100800 */
[----:B------:R-:W-:Y:S11]  /*26360*/  @!UPT UIADD3 URZ, URZ, URZ, URZ ;  /* 0x0000003f3f3ff290 */ /* 0x000ff6000fffe03f */
[----:B------:R-:W-:Y:S01]  /*26370*/  @!UPT UIADD3 URZ, URZ, URZ, URZ ;  /* 0x0000003f3f3ff290 */ /* 0x000fe2000fffe03f */
[----:B-1----:R-:W-:Y:S02]  /*26380*/  IMAD.MOV.U32 R63, RZ, RZ, R72 ;  /* 0x000000ffff3f7224 */ /* 0x002fe400078e0048 */
[----:B---3--:R-:W-:Y:S02]  /*26390*/  IMAD.MOV.U32 R62, RZ, RZ, R73 ;  /* 0x000000ffff3e7224 */ /* 0x008fe400078e0049 */
[----:B------:R-:W-:Y:S02]  /*263a0*/  IMAD.MOV.U32 R67, RZ, RZ, R74 ;  /* 0x000000ffff437224 */ /* 0x000fe400078e004a */
[----:B--2---:R-:W-:Y:S02]  /*263b0*/  IMAD.MOV.U32 R66, RZ, RZ, R75 ;  /* 0x000000ffff427224 */ /* 0x004fe400078e004b */
[----:B------:R-:W-:Y:S08]  /*263c0*/  HMMA.1688.F32.TF32 R72, R132, R12, R80 ;  /* 0x0000000c8448723c */ /* 0x000ff00000081050 */
[----:B------:R-:W-:Y:S01]  /*263d0*/  HMMA.1688.F32.TF32 R136, R68, R64, R156 ;  /* 0x000000404488723c */ /* 0x000fe2000008109c */
[----:B------:R-:W-:Y:S04]  /*263e0*/  LDS R68, [R0+0x24080] ;  /* 0x0240800000447984 */ /* 0x000fe80000000800 */
[----:B------:R-:W-:Y:S04]  /*263f0*/  LDS R70, [R0+0x25080] ;  /* 0x0250800000467984 */ /* 0x000fe80000000800 */
[----:B------:R-:W-:Y:S04]  /*26400*/  LDS R69, [R252+0x24080] ;  /* 0x02408000fc457984 */ /* 0x000fe80000000800 */
[----:B------:R-:W1:Y:S03]  /*26410*/  LDS R71, [R252+0x25080] ;  /* 0x02508000fc477984 */ /* 0x000e660000000800 */
[----:B------:R-:W-:-:S02]  /*26420*/  IMAD.MOV.U32 R50, RZ, RZ, R72 ;  /* 0x000000ffff327224 */ /* 0x000fc400078e0048 */
[----:B------:R-:W-:Y:S02]  /*26430*/  IMAD.MOV.U32 R51, RZ, RZ, R73 ;  /* 0x000000ffff337224 */ /* 0x000fe400078e0049 */
[----:B------:R-:W-:Y:S02]  /*26440*/  IMAD.MOV.U32 R46, RZ, RZ, R74 ;  /* 0x000000ffff2e7224 */ /* 0x000fe400078e004a */
[----:B------:R-:W-:Y:S02]  /*26450*/  IMAD.MOV.U32 R47, RZ, RZ, R75 ;  /* 0x000000ffff2f7224 */ /* 0x000fe400078e004b */
[----:B------:R-:W-:Y:S01]  /*26460*/  HMMA.1688.F32.TF32 R72, R132, R16, R84 ;  /* 0x000000108448723c */ /* 0x000fe20000081054 */
[----:B------:R-:W-:Y:S04]  /*26470*/  STL.64 [R1+0x290], R136 ;  /* 0x0002908801007387 */ /* 0x000fe80000100a00 */
[----:B------:R-:W-:Y:S04]  /*26480*/  STL.64 [R1+0x298], R138 ;  /* 0x0002988a01007387 */ /* 0x000fe80000100a00 */
[----:B------:R2:W-:Y:S04]  /*26490*/  STL [R1+0x2124], R55 ;  /* 0x0021243701007387 */ /* 0x0005e80000100800 */
[----:B------:R3:W-:Y:S04]  /*264a0*/  STL [R1+0x2120], R54 ;  /* 0x0021203601007387 */ /* 0x0007e80000100800 */
[----:B------:R4:W-:Y:S04]  /*264b0*/  STL [R1+0x211c], R59 ;  /* 0x00211c3b01007387 */ /* 0x0009e80000100800 */
[----:B------:R1:W-:Y:S03]  /*264c0*/  STL [R1+0x2118], R58 ;  /* 0x0021183a01007387 */ /* 0x0003e60000100800 */
[----:B--2---:R-:W-:-:S02]  /*264d0*/  IMAD.MOV.U32 R55, RZ, RZ, R72 ;  /* 0x000000ffff377224 */ /* 0x004fc400078e0048 */
[----:B---3--:R-:W-:Y:S02]  /*264e0*/  IMAD.MOV.U32 R54, RZ, RZ, R73 ;  /* 0x000000ffff367224 */ /* 0x008fe400078e0049 */
[----:B----4-:R-:W-:Y:S02]  /*264f0*/  IMAD.MOV.U32 R59, RZ, RZ, R74 ;  /* 0x000000ffff3b7224 */ /* 0x010fe400078e004a */
[----:B-1----:R-:W-:Y:S02]  /*26500*/  IMAD.MOV.U32 R58, RZ, RZ, R75 ;  /* 0x000000ffff3a7224 */ /* 0x002fe400078e004b */
[----:B------:R-:W-:Y:S01]  /*26510*/  HMMA.1688.F32.TF32 R72, R132, R20, R88 ;  /* 0x000000148448723c */ /* 0x000fe20000081058 */
[----:B------:R1:W-:Y:S04]  /*26520*/  STL [R1+0x2134], R66 ;  /* 0x0021344201007387 */ /* 0x0003e80000100800 */
[----:B------:R2:W-:Y:S04]  /*26530*/  STL [R1+0x2130], R67 ;  /* 0x0021304301007387 */ /* 0x0005e80000100800 */
[----:B------:R3:W-:Y:S04]  /*26540*/  STL [R1+0x212c], R63 ;  /* 0x00212c3f01007387 */ /* 0x0007e80000100800 */
[----:B------:R4:W-:Y:S11]  /*26550*/  STL [R1+0x2128], R62 ;  /* 0x0021283e01007387 */ /* 0x0009f60000100800 */
[----:B-1----:R-:W-:-:S02]  /*26560*/  IMAD.MOV.U32 R66, RZ, RZ, R72 ;  /* 0x000000ffff427224 */ /* 0x002fc400078e0048 */
[----:B--2---:R-:W-:Y:S02]  /*26570*/  IMAD.MOV.U32 R67, RZ, RZ, R73 ;  /* 0x000000ffff437224 */ /* 0x004fe400078e0049 */
[----:B---3--:R-:W-:Y:S02]  /*26580*/  IMAD.MOV.U32 R63, RZ, RZ, R74 ;  /* 0x000000ffff3f7224 */ /* 0x008fe400078e004a */
[----:B----4-:R-:W-:Y:S02]  /*26590*/  IMAD.MOV.U32 R62, RZ, RZ, R75 ;  /* 0x000000ffff3e7224 */ /* 0x010fe400078e004b */
[C---:B------:R-:W-:Y:S01]  /*265a0*/  HMMA.1688.F32.TF32 R72, R132.reuse, R24, R92 ;  /* 0x000000188448723c */ /* 0x040fe2000008105c */
[----:B------:R1:W-:Y:S04]  /*265b0*/  STL [R1+0x2144], R47 ;  /* 0x0021442f01007387 */ /* 0x0003e80000100800 */
[----:B------:R2:W-:Y:S04]  /*265c0*/  STL [R1+0x2140], R46 ;  /* 0x0021402e01007387 */ /* 0x0005e80000100800 */
[----:B------:R3:W-:Y:S04]  /*265d0*/  STL [R1+0x213c], R51 ;  /* 0x00213c3301007387 */ /* 0x0007e80000100800 */
[----:B------:R4:W-:Y:S01]  /*265e0*/  STL [R1+0x2138], R50 ;  /* 0x0021383201007387 */ /* 0x0009e20000100800 */
[----:B------:R-:W-:Y:S03]  /*265f0*/  HMMA.1688.F32.TF32 R248, R132, R64, R248 ;  /* 0x0000004084f8723c */ /* 0x000fe600000810f8 */
[----:B------:R-:W-:Y:S04]  /*26600*/  LDS R92, [R2+0x24080] ;  /* 0x02408000025c7984 */ /* 0x000fe80000000800 */
[----:B------:R-:W-:Y:S03]  /*26610*/  LDS R94, [R2+0x25080] ;  /* 0x02508000025e7984 */ /* 0x000fe60000000800 */
[----:B-1----:R-:W-:Y:S01]  /*26620*/  IMAD.MOV.U32 R47, RZ, RZ, R72 ;  /* 0x000000ffff2f7224 */ /* 0x002fe200078e0048 */
[----:B------:R-:W-:Y:S01]  /*26630*/  LDS R93, [R3+0x24080] ;  /* 0x02408000035d7984 */ /* 0x000fe20000000800 */
[----:B--2---:R-:W-:-:S02]  /*26640*/  IMAD.MOV.U32 R46, RZ, RZ, R73 ;  /* 0x000000ffff2e7224 */ /* 0x004fc400078e0049 */
[----:B---3--:R-:W-:Y:S01]  /*26650*/  IMAD.MOV.U32 R51, RZ, RZ, R74 ;  /* 0x000000ffff337224 */ /* 0x008fe200078e004a */
[----:B------:R-:W1:Y:S01]  /*26660*/  LDS R95, [R3+0x25080] ;  /* 0x02508000035f7984 */ /* 0x000e620000000800 */
[----:B----4-:R-:W-:Y:S02]  /*26670*/  IMAD.MOV.U32 R50, RZ, RZ, R75 ;  /* 0x000000ffff327224 */ /* 0x010fe400078e004b */
[C---:B------:R-:W-:Y:S01]  /*26680*/  HMMA.1688.F32.TF32 R72, R132.reuse, R28, R96 ;  /* 0x0000001c8448723c */ /* 0x040fe20000081060 */
[----:B------:R2:W-:Y:S11]  /*26690*/  STL [R1+0x2154], R58 ;  /* 0x0021543a01007387 */ /* 0x0005f60000100800 */
[----:B------:R-:W-:Y:S11]  /*266a0*/  @!UPT UIADD3 URZ, URZ, URZ, URZ ;  /* 0x0000003f3f3ff290 */ /* 0x000ff6000fffe03f */
[----:B------:R-:W-:Y:S01]  /*266b0*/  @!UPT UIADD3 URZ, URZ, URZ, URZ ;  /* 0x0000003f3f3ff290 */ /* 0x000fe2000fffe03f */
[----:B------:R-:W-:Y:S02]  /*266c0*/  IMAD.MOV.U32 R42, RZ, RZ, R72 ;  /* 0x000000ffff2a7224 */ /* 0x000fe400078e0048 */
[----:B------:R-:W-:Y:S02]  /*266d0*/  IMAD.MOV.U32 R43, RZ, RZ, R73 ;  /* 0x000000ffff2b7224 */ /* 0x000fe400078e0049 */
[----:B------:R-:W-:Y:S02]  /*266e0*/  IMAD.MOV.U32 R38, RZ, RZ, R74 ;  /* 0x000000ffff267224 */ /* 0x000fe400078e004a */
[----:B------:R-:W-:Y:S02]  /*266f0*/  IMAD.MOV.U32 R39, RZ, RZ, R75 ;  /* 0x000000ffff277224 */ /* 0x000fe400078e004b */
[C---:B------:R-:W-:Y:S01]  /*26700*/  HMMA.1688.F32.TF32 R72, R132.reuse, R32, R100 ;  /* 0x000000208448723c */ /* 0x040fe20000081064 */
[----:B------:R3:W-:Y:S04]  /*26710*/  STL [R1+0x2150], R59 ;  /* 0x0021503b01007387 */ /* 0x0007e80000100800 */
[----:B------:R4:W-:Y:S04]  /*26720*/  STL [R1+0x214c], R54 ;  /* 0x00214c3601007387 */ /* 0x0009e80000100800 */
[----:B------:R1:W-:Y:S11]  /*26730*/  STL [R1+0x2148], R55 ;  /* 0x0021483701007387 */ /* 0x0003f60000100800 */
[----:B------:R-:W-:Y:S04]  /*26740*/  @!UPT UIADD3 URZ, URZ, URZ, URZ ;  /* 0x0000003f3f3ff290 */ /* 0x000fe8000fffe03f */
[----:B--2---:R-:W-:Y:S02]  /*26750*/  IMAD.MOV.U32 R58, RZ, RZ, R72 ;  /* 0x000000ffff3a7224 */ /* 0x004fe400078e0048 */
        /* <DEDUP_REMOVED lines=25> */
[----:B------:R2:W-:Y:S04]  /*268f0*/  STL [R1+0x2178], R42 ;  /* 0x0021782a01007387 */ /* 0x0005e80000100800 */
[----:B------:R1:W-:Y:S07]  /*26900*/  STL [R1+0x2194], R55 ;  /* 0x0021943701007387 */ /* 0x0003ee0000100800 */
[----:B------:R-:W-:-:S02]  /*26910*/  IMAD.MOV.U32 R34, RZ, RZ, R72 ;  /* 0x000000ffff227224 */ /* 0x000fc400078e0048 */
[----:B------:R-:W-:Y:S02]  /*26920*/  IMAD.MOV.U32 R22, RZ, RZ, R73 ;  /* 0x000000ffff167224 */ /* 0x000fe400078e0049 */
[----:B------:R-:W-:Y:S02]  /*26930*/  IMAD.MOV.U32 R23, RZ, RZ, R74 ;  /* 0x000000ffff177224 */ /* 0x000fe400078e004a */
[----:B------:R-:W-:Y:S02]  /*26940*/  IMAD.MOV.U32 R26, RZ, RZ, R75 ;  /* 0x000000ffff1a7224 */ /* 0x000fe400078e004b */
[----:B------:R-:W-:Y:S01]  /*26950*/  HMMA.1688.F32.TF32 R72, R132, R48, R116 ;  /* 0x000000308448723c */ /* 0x000fe20000081074 */
[----:B------:R1:W-:Y:S04]  /*26960*/  STL [R1+0x2190], R54 ;  /* 0x0021903601007387 */ /* 0x0003e80000100800 */
[----:B------:R1:W-:Y:S04]  /*26970*/  STL [R1+0x218c], R59 ;  /* 0x00218c3b01007387 */ /* 0x0003e80000100800 */
[----:B------:R1:W-:Y:S04]  /*26980*/  STL [R1+0x2188], R58 ;  /* 0x0021883a01007387 */ /* 0x0003e80000100800 */
[----:B------:R-:W-:Y:S04]  /*26990*/  STL [R1+0x21a4], R66 ;  /* 0x0021a44201007387 */ /* 0x000fe80000100800 */
[----:B------:R-:W-:Y:S04]  /*269a0*/  STL [R1+0x21a0], R67 ;  /* 0x0021a04301007387 */ /* 0x000fe80000100800 */
[----:B------:R-:W-:Y:S04]  /*269b0*/  STL [R1+0x219c], R63 ;  /* 0x00219c3f01007387 */ /* 0x000fe80000100800 */
[----:B------:R-:W-:Y:S04]  /*269c0*/  STL [R1+0x2198], R62 ;  /* 0x0021983e01007387 */ /* 0x000fe80000100800 */
        /* <DEDUP_REMOVED lines=11> */
[----:B-1----:R-:W-:-:S03]  /*26a80*/  IMAD.MOV.U32 R39, RZ, RZ, R72 ;  /* 0x000000ffff277224 */ /* 0x002fc600078e0048 */
[----:B------:R-:W4:Y:S01]  /*26a90*/  LDL.LU R199, [R1+0x6dc] ;  /* 0x0006dc0001c77983 */ /* 0x000f220000300800 */
[----:B--2---:R-:W-:-:S03]  /*26aa0*/  IMAD.MOV.U32 R38, RZ, RZ, R73 ;  /* 0x000000ffff267224 */ /* 0x004fc600078e0049 */
[----:B------:R-:W2:Y:S01]  /*26ab0*/  LDL.LU R200, [R1+0x6c0] ;  /* 0x0006c00001c87983 */ /* 0x000ea20000300800 */
[----:B---3--:R-:W-:Y:S02]  /*26ac0*/  IMAD.MOV.U32 R43, RZ, RZ, R74 ;  /* 0x000000ffff2b7224 */ /* 0x008fe400078e004a */
[----:B------:R-:W-:Y:S01]  /*26ad0*/  IMAD.MOV.U32 R42, RZ, RZ, R75 ;  /* 0x000000ffff2a7224 */ /* 0x000fe200078e004b */
[----:B------:R-:W2:Y:S01]  /*26ae0*/  LDL.LU R201, [R1+0x6c4] ;  /* 0x0006c40001c97983 */ /* 0x000ea20000300800 */
[----:B------:R-:W-:Y:S03]  /*26af0*/  HMMA.1688.F32.TF32 R72, R132, R52, R120 ;  /* 0x000000348448723c */ /* 0x000fe60000081078 */
[----:B------:R-:W2:Y:S04]  /*26b00*/  LDL.LU R202, [R1+0x6c8] ;  /* 0x0006c80001ca7983 */ /* 0x000ea80000300800 */
        /* <DEDUP_REMOVED lines=57> */
[C---:B----4-:R-:W-:Y:S11]  /*26ea0*/  HMMA.1688.F32.TF32 R76, R68.reuse, R8, R76 ;  /* 0x00000008444c723c */ /* 0x050ff6000008104c */
[----:B------:R-:W-:Y:S04]  /*26eb0*/  @!UPT UIADD3 URZ, URZ, URZ, URZ ;  /* 0x0000003f3f3ff290 */ /* 0x000fe8000fffe03f */
        /* <DEDUP_REMOVED lines=8> */
[C---:B--2---:R-:W-:Y:S01]  /*26f40*/  HMMA.1688.F32.TF32 R72, R68.reuse, R24, R224 ;  /* 0x000000184448723c */ /* 0x044fe200000810e0 */
[----:B------:R-:W-:Y:S04]  /*26f50*/  STL.64 [R1+0xd0], R80 ;  /* 0x0000d05001007387 */ /* 0x000fe80000100a00 */
[----:B------:R1:W-:Y:S10]  /*26f60*/  STL.64 [R1+0xd8], R82 ;  /* 0x0000d85201007387 */ /* 0x0003f40000100a00 */
        /* <DEDUP_REMOVED lines=8> */
[----:B--2---:R-:W-:Y:S03]  /*26ff0*/  HMMA.1688.F32.TF32 R72, R68, R36, R212 ;  /* 0x000000244448723c */ /* 0x004fe600000810d4 */
[----:B------:R-:W-:Y:S04]  /*27000*/  STL.64 [R1+0xa0], R80 ;  /* 0x0000a05001007387 */ /* 0x000fe80000100a00 */
[----:B------:R1:W-:Y:S01]  /*27010*/  STL.64 [R1+0xa8], R82 ;  /* 0x0000a85201007387 */ /* 0x0003e20000100a00 */
[----:B------:R-:W-:Y:S03]  /*27020*/  HMMA.1688.F32.TF32 R84, R132, R56, R124 ;  /* 0x000000388454723c */ /* 0x000fe6000008107c */
[----:B------:R-:W-:Y:S04]  /*27030*/  LDS R221, [R3+0x24100] ;  /* 0x0241000003dd7984 */ /* 0x000fe80000000800 */
[----:B------:R-:W-:Y:S01]  /*27040*/  LDS R223, [R3+0x25100] ;  /* 0x0251000003df7984 */ /* 0x000fe20000000800 */
[C---:B-1----:R-:W-:Y:S03]  /*27050*/  HMMA.1688.F32.TF32 R80, R68.reuse, R40, R208 ;  /* 0x000000284450723c */ /* 0x042fe600000810d0 */
        /* <DEDUP_REMOVED lines=14> */
[C---:B--2---:R-:W-:Y:S08]  /*27140*/  HMMA.1688.F32.TF32 R72, R68.reuse, R60, R188 ;  /* 0x0000003c4448723c */ /* 0x044ff000000810bc */
[----:B------:R-:W-:Y:S01]  /*27150*/  HMMA.1688.F32.TF32 R68, R68, R64, R156 ;  /* 0x000000404444723c */ /* 0x000fe2000008109c */
        /* <DEDUP_REMOVED lines=32> */
[----:B--2---:R-:W-:Y:S07]  /*27360*/  HMMA.1688.F32.TF32 R68, R92, R36, R176 ;  /* 0x000000245c44723c */ /* 0x004fee00000810b0 */
[----:B------:R-:W-:Y:S04]  /*27370*/  STL.64 [R1+0x130], R76 ;  /* 0x0001304c01007387 */ /* 0x000fe80000100a00 */
[----:B------:R-:W-:Y:S04]  /*27380*/  STL.64 [R1+0x138], R78 ;  /* 0x0001384e01007387 */ /* 0x000fe80000100a00 */
[----:B------:R-:W2:Y:S04]  /*27390*/  LDL.LU R188, [R1+0xc10] ;  /* 0x000c100001bc7983 */ /* 0x000ea80000300800 */
[----:B------:R-:W-:Y:S04]  /*273a0*/  STL.64 [R1+0x120], R72 ;  /* 0x0001204801007387 */ /* 0x000fe80000100a00 */
[----:B------:R-:W-:Y:S04]  /*273b0*/  STL.64 [R1+0x128], R74 ;  /* 0x0001284a01007387 */ /* 0x000fe80000100a00 */
        /* <DEDUP_REMOVED lines=25> */
[----:B------:R-:W-:-:S02]  /*27550*/  IMAD.MOV.U32 R66, RZ, RZ, R84 ;  /* 0x000000ffff427224 */ /* 0x000fc400078e0054 */
[----:B------:R-:W-:Y:S02]  /*27560*/  IMAD.MOV.U32 R67, RZ, RZ, R85 ;  /* 0x000000ffff437224 */ /* 0x000fe400078e0055 */
[----:B------:R-:W-:Y:S02]  /*27570*/  IMAD.MOV.U32 R63, RZ, RZ, R86 ;  /* 0x000000ffff3f7224 */ /* 0x000fe400078e0056 */
[----:B------:R-:W-:Y:S02]  /*27580*/  IMAD.MOV.U32 R62, RZ, RZ, R87 ;  /* 0x000000ffff3e7224 */ /* 0x000fe400078e0057 */
[----:B------:R-:W-:Y:S08]  /*27590*/  HMMA.1688.F32.TF32 R84, R132, R60, R128 ;  /* 0x0000003c8454723c */ /* 0x000ff00000081080 */
[C---:B---3--:R-:W-:Y:S08]  /*275a0*/  HMMA.1688.F32.TF32 R68, R92.reuse, R40, R180 ;  /* 0x000000285c44723c */ /* 0x048ff000000810b4 */
[C---:B------:R-:W-:Y:S08]  /*275b0*/  HMMA.1688.F32.TF32 R72, R92.reuse, R44, R184 ;  /* 0x0000002c5c48723c */ /* 0x040ff000000810b8 */
[----:B------:R-:W-:Y:S01]  /*275c0*/  HMMA.1688.F32.TF32 R76, R92, R48, R232 ;  /* 0x000000305c4c723c */ /* 0x000fe200000810e8 */
[----:B------:R-:W-:-:S02]  /*275d0*/  IMAD.MOV.U32 R27, RZ, RZ, R84 ;  /* 0x000000ffff1b7224 */ /* 0x000fc400078e0054 */
[----:B------:R-:W-:Y:S02]  /*275e0*/  IMAD.MOV.U32 R35, RZ, RZ, R85 ;  /* 0x000000ffff237224 */ /* 0x000fe400078e0055 */
[----:B------:R-:W-:Y:S02]  /*275f0*/  IMAD.MOV.U32 R30, RZ, RZ, R86 ;  /* 0x000000ffff1e7224 */ /* 0x000fe400078e0056 */
[----:B------:R-:W-:Y:S01]  /*27600*/  IMAD.MOV.U32 R31, RZ, RZ, R87 ;  /* 0x000000ffff1f7224 */ /* 0x000fe200078e0057 */
[C---:B------:R-:W-:Y:S01]  /*27610*/  HMMA.1688.F32.TF32 R80, R92.reuse, R52, R236 ;  /* 0x000000345c50723c */ /* 0x040fe200000810ec */
[----:B------:R-:W-:Y:S07]  /*27620*/  STL.64 [R1+0x1f10], R70 ;  /* 0x001f104601007387 */ /* 0x000fee0000100a00 */
[C---:B------:R-:W-:Y:S01]  /*27630*/  HMMA.1688.F32.TF32 R84, R92.reuse, R56, R240 ;  /* 0x000000385c54723c */ /* 0x040fe200000810f0 */
[----:B------:R3:W-:Y:S04]  /*27640*/  STL.64 [R1+0x1f08], R68 ;  /* 0x001f084401007387 */ /* 0x0007e80000100a00 */
[----:B------:R-:W-:Y:S04]  /*27650*/  STL.64 [R1+0x1f20], R74 ;  /* 0x001f204a01007387 */ /* 0x000fe80000100a00 */
[----:B------:R1:W-:Y:S04]  /*27660*/  STL.64 [R1+0x1f18], R72 ;  /* 0x001f184801007387 */ /* 0x0003e80000100a00 */
[----:B------:R-:W-:Y:S04]  /*27670*/  STL.64 [R1+0x1f30], R78 ;  /* 0x001f304e01007387 */ /* 0x000fe80000100a00 */
[----:B------:R-:W-:Y:S04]  /*27680*/  STL.64 [R1+0x1f28], R76 ;  /* 0x001f284c01007387 */ /* 0x000fe80000100a00 */
[----:B------:R-:W-:Y:S04]  /*27690*/  STL.64 [R1+0x1f40], R82 ;  /* 0x001f405201007387 */ /* 0x000fe80000100a00 */
[----:B------:R-:W-:Y:S04]  /*276a0*/  STL.64 [R1+0x1f38], R80 ;  /* 0x001f385001007387 */ /* 0x000fe80000100a00 */
[----:B------:R-:W-:Y:S04]  /*276b0*/  STL.64 [R1+0x1f50], R86 ;  /* 0x001f505601007387 */ /* 0x000fe80000100a00 */
[----:B------:R-:W-:Y:S04]  /*276c0*/  STL.64 [R1+0x1f48], R84 ;  /* 0x001f485401007387 */ /* 0x000fe80000100a00 */
[----:B------:R-:W-:Y:S04]  /*276d0*/  LDS R240, [R0+0x24180] ;  /* 0x0241800000f07984 */ /* 0x000fe80000000800 */
[----:B------:R-:W-:Y:S04]  /*276e0*/  LDS R242, [R0+0x25180] ;  /* 0x0251800000f27984 */ /* 0x000fe80000000800 */
[----:B------:R-:W-:Y:S04]  /*276f0*/  LDS R241, [R252+0x24180] ;  /* 0x02418000fcf17984 */ /* 0x000fe80000000800 */
[----:B------:R-:W1:Y:S04]  /*27700*/  LDS R243, [R252+0x25180] ;  /* 0x02518000fcf37984 */ /* 0x000e680000000800 */
[----:B------:R-:W-:Y:S04]  /*27710*/  LDS R236, [R2+0x24180] ;  /* 0x0241800002ec7984 */ /* 0x000fe80000000800 */
[----:B------:R-:W-:Y:S04]  /*27720*/  LDS R238, [R2+0x25180] ;  /* 0x0251800002ee7984 */ /* 0x000fe80000000800 */
[----:B------:R-:W-:Y:S04]  /*27730*/  LDS R237, [R3+0x24180] ;  /* 0x0241800003ed7984 */ /* 0x000fe80000000800 */
[----:B------:R-:W1:Y:S01]  /*27740*/  LDS R239, [R3+0x25180] ;  /* 0x0251800003ef7984 */ /* 0x000e620000000800 */
[C---:B----4-:R-:W-:Y:S08]  /*27750*/  HMMA.1688.F32.TF32 R88, R92.reuse, R60, R208 ;  /* 0x0000003c5c58723c */ /* 0x050ff000000810d0 */
[----:B------:R-:W-:Y:S08]  /*27760*/  HMMA.1688.F32.TF32 R92, R92, R64, R244 ;  /* 0x000000405c5c723c */ /* 0x000ff000000810f4 */
[C---:B-1----:R-:W-:Y:S08]  /*27770*/  HMMA.1688.F32.TF32 R108, R156.reuse, R16, R192 ;  /* 0x000000109c6c723c */ /* 0x042ff000000810c0 */
[C---:B--2---:R-:W-:Y:S08]  /*27780*/  HMMA.1688.F32.TF32 R96, R156.reuse, R4, R204 ;  /* 0x000000049c60723c */ /* 0x044ff000000810cc */
        /* <DEDUP_REMOVED lines=58> */
[----:B------:R-:W4:Y:S08]  /*27b30*/  LDL.LU R191, [R1+0x8dc] ;  /* 0x0008dc0001bf7983 */ /* 0x000f300000300800 */
[----:B------:R-:W-:Y:S04]  /*27b40*/  STL.64 [R1+0x1fc0], R114 ;  /* 0x001fc07201007387 */ /* 0x000fe80000100a00 */
[----:B------:R-:W-:Y:S01]  /*27b50*/  STL.64 [R1+0x1fb8], R112 ;  /* 0x001fb87001007387 */ /* 0x000fe20000100a00 */
[C---:B--2---:R-:W-:Y:S08]  /*27b60*/  HMMA.1688.F32.TF32 R152, R156.reuse, R60, R192 ;  /* 0x0000003c9c98723c */ /* 0x044ff000000810c0 */
[C---:B---3--:R-:W-:Y:S08]  /*27b70*/  HMMA.1688.F32.TF32 R120, R156.reuse, R28, R228 ;  /* 0x0000001c9c78723c */ /* 0x048ff000000810e4 */
[C---:B----4-:R-:W-:Y:S08]  /*27b80*/  HMMA.1688.F32.TF32 R116, R156.reuse, R24, R136 ;  /* 0x000000189c74723c */ /* 0x050ff00000081088 */
        /* <DEDUP_REMOVED lines=42> */
[----:B------:R-:W2:Y:S01]  /*27e30*/  LDL.LU R207, [R1+0x42c] ;  /* 0x00042c0001cf7983 */ /* 0x000ea20000300800 */
[----:B------:R-:W-:Y:S03]  /*27e40*/  HMMA.1688.F32.TF32 R156, R156, R64, R188 ;  /* 0x000000409c9c723c */ /* 0x000fe600000810bc */
        /* <DEDUP_REMOVED lines=24> */
[----:B------:R-:W-:Y:S04]  /*27fd0*/  STL.64 [R1+0x2070], R158 ;  /* 0x0020709e01007387 */ /* 0x000fe80000100a00 */
[----:B------:R-:W-:Y:S01]  /*27fe0*/  STL.64 [R1+0x2068], R156 ;  /* 0x0020689c01007387 */ /* 0x000fe20000100a00 */
[C---:B--2---:R-:W-:Y:S08]  /*27ff0*/  HMMA.1688.F32.TF32 R160, R220.reuse, R4, R204 ;  /* 0x00000004dca0723c */ /* 0x044ff000000810cc */
[C---:B----4-:R-:W-:Y:S11]  /*28000*/  HMMA.1688.F32.TF32 R164, R220.reuse, R8, R200 ;  /* 0x00000008dca4723c */ /* 0x050ff600000810c8 */
[----:B------:R-:W-:Y:S04]  /*28010*/  @!UPT UIADD3 URZ, URZ, URZ, URZ ;  /* 0x0000003f3f3ff290 */ /* 0x000fe8000fffe03f */
        /* <DEDUP_REMOVED lines=14> */
[C---:B---3--:R-:W-:Y:S03]  /*28100*/  HMMA.1688.F32.TF32 R184, R220.reuse, R28, R212 ;  /* 0x0000001cdcb8723c */ /* 0x048fe600000810d4 */
[----:B------:R-:W-:Y:S04]  /*28110*/  STL.64 [R1+0x20a0], R166 ;  /* 0x0020a0a601007387 */ /* 0x000fe80000100a00 */
[----:B------:R-:W-:Y:S01]  /*28120*/  STL.64 [R1+0x2098], R164 ;  /* 0x002098a401007387 */ /* 0x000fe20000100a00 */
[C---:B------:R-:W-:Y:S03]  /*28130*/  HMMA.1688.F32.TF32 R196, R220.reuse, R40, R196 ;  /* 0x00000028dcc4723c */ /* 0x040fe600000810c4 */
[----:B------:R-:W3:Y:S04]  /*28140*/  LDL.LU R212, [R1+0x570] ;  /* 0x0005700001d47983 */ /* 0x000ee80000300800 */
[----:B------:R-:W3:Y:S04]  /*28150*/  LDL.LU R213, [R1+0x574] ;  /* 0x0005740001d57983 */ /* 0x000ee80000300800 */
[----:B------:R-:W3:Y:S04]  /*28160*/  LDL.LU R214, [R1+0x578] ;  /* 0x0005780001d67983 */ /* 0x000ee80000300800 */
[----:B------:R-:W3:Y:S01]  /*28170*/  LDL.LU R215, [R1+0x57c] ;  /* 0x00057c0001d77983 */ /* 0x000ee20000300800 */
[C---:B------:R-:W-:Y:S03]  /*28180*/  HMMA.1688.F32.TF32 R180, R220.reuse, R24, R216 ;  /* 0x00000018dcb4723c */ /* 0x040fe600000810d8 */
[----:B------:R-:W3:Y:S04]  /*28190*/  LDL.LU R216, [R1+0x590] ;  /* 0x0005900001d87983 */ /* 0x000ee80000300800 */
[----:B------:R-:W3:Y:S04]  /*281a0*/  LDL.LU R217, [R1+0x594] ;  /* 0x0005940001d97983 */ /* 0x000ee80000300800 */
[----:B------:R-:W3:Y:S04]  /*281b0*/  LDL.LU R218, [R1+0x598] ;  /* 0x0005980001da7983 */ /* 0x000ee80000300800 */
[----:B------:R-:W3:Y:S04]  /*281c0*/  LDL.LU R219, [R1+0x59c] ;  /* 0x00059c0001db7983 */ /* 0x000ee80000300800 */
[----:B------:R-:W-:Y:S04]  /*281d0*/  STL [R1+0x1e64], R196 ;  /* 0x001e64c401007387 */ /* 0x000fe80000100800 */
[----:B------:R-:W-:Y:S04]  /*281e0*/  STL [R1+0x1e60], R197 ;  /* 0x001e60c501007387 */ /* 0x000fe80000100800 */
[----:B------:R-:W-:Y:S04]  /*281f0*/  STL [R1+0x1e5c], R198 ;  /* 0x001e5cc601007387 */ /* 0x000fe80000100800 */
[----:B------:R-:W-:Y:S01]  /*28200*/  STL [R1+0x1e58], R199 ;  /* 0x001e58c701007387 */ /* 0x000fe20000100800 */
[C---:B------:R-:W-:Y:S08]  /*28210*/  HMMA.1688.F32.TF32 R168, R220.reuse, R12, R248 ;  /* 0x0000000cdca8723c */ /* 0x040ff000000810f8 */
[C---:B--2---:R-:W-:Y:S08]  /*28220*/  HMMA.1688.F32.TF32 R200, R220.reuse, R44, R200 ;  /* 0x0000002cdcc8723c */ /* 0x044ff000000810c8 */
[C---:B----4-:R-:W-:Y:S11]  /*28230*/  HMMA.1688.F32.TF32 R204, R220.reuse, R48, R204 ;  /* 0x00000030dccc723c */ /* 0x050ff600000810cc */
[----:B------:R-:W-:Y:S04]  /*28240*/  @!UPT UIADD3 URZ, URZ, URZ, URZ ;  /* 0x0000003f3f3ff290 */ /* 0x000fe8000fffe03f */
[----:B------:R-:W-:Y:S04]  /*28250*/  STL [R1+0x1e74], R200 ;  /* 0x001e74c801007387 */ /* 0x000fe80000100800 */
[----:B------:R-:W-:Y:S04]  /*28260*/  STL [R1+0x1e70], R201 ;  /* 0x001e70c901007387 */ /* 0x000fe80000100800 */
[----:B------:R-:W-:Y:S04]  /*28270*/  STL [R1+0x1e6c], R202 ;  /* 0x001e6cca01007387 */ /* 0x000fe80000100800 */
[----:B------:R-:W-:Y:S04]  /*28280*/  STL [R1+0x1e68], R203 ;  /* 0x001e68cb01007387 */ /* 0x000fe80000100800 */
[----:B------:R1:W-:Y:S04]  /*28290*/  STL [R1+0x1e80], R204 ;  /* 0x001e80cc01007387 */ /* 0x0003e80000100800 */
[----:B------:R2:W-:Y:S04]  /*282a0*/  STL [R1+0x1e7c], R205 ;  /* 0x001e7ccd01007387 */ /* 0x0005e80000100800 */
[----:B------:R4:W-:Y:S04]  /*282b0*/  STL [R1+0x1e78], R206 ;  /* 0x001e78ce01007387 */ /* 0x0009e80000100800 */
[----:B------:R-:W-:Y:S04]  /*282c0*/  STL [R1+0x1e54], R207 ;  /* 0x001e54cf01007387 */ /* 0x000fe80000100800 */
[----:B------:R-:W2:Y:S04]  /*282d0*/  LDL.LU R248, [R1+0x580] ;  /* 0x0005800001f87983 */ /* 0x000ea80000300800 */
[----:B------:R-:W2:Y:S04]  /*282e0*/  LDL.LU R249, [R1+0x584] ;  /* 0x0005840001f97983 */ /* 0x000ea80000300800 */
[----:B------:R-:W2:Y:S04]  /*282f0*/  LDL.LU R250, [R1+0x588] ;  /* 0x0005880001fa7983 */ /* 0x000ea80000300800 */
[----:B------:R-:W2:Y:S01]  /*28300*/  LDL.LU R251, [R1+0x58c] ;  /* 0x00058c0001fb7983 */ /* 0x000ea20000300800 */
[C---:B------:R-:W-:Y:S08]  /*28310*/  HMMA.1688.F32.TF32 R208, R220.reuse, R52, R208 ;  /* 0x00000034dcd0723c */ /* 0x040ff000000810d0 */
[C---:B---3--:R-:W-:Y:S08]  /*28320*/  HMMA.1688.F32.TF32 R212, R220.reuse, R56, R212 ;  /* 0x00000038dcd4723c */ /* 0x048ff000000810d4 */
[C---:B------:R-:W-:Y:S07]  /*28330*/  HMMA.1688.F32.TF32 R176, R220.reuse, R20, R224 ;  /* 0x00000014dcb0723c */ /* 0x040fee00000810e0 */
[----:B------:R-:W-:Y:S04]  /*28340*/  STL [R1+0x1e8c], R208 ;  /* 0x001e8cd001007387 */ /* 0x000fe80000100800 */
[----:B------:R-:W-:Y:S04]  /*28350*/  STL [R1+0x1e88], R209 ;  /* 0x001e88d101007387 */ /* 0x000fe80000100800 */
[----:B------:R-:W-:Y:S04]  /*28360*/  STL [R1+0x1e84], R210 ;  /* 0x001e84d201007387 */ /* 0x000fe80000100800 */
[----:B------:R-:W-:Y:S04]  /*28370*/  STL [R1+0x1e50], R211 ;  /* 0x001e50d301007387 */ /* 0x000fe80000100800 */
        /* <DEDUP_REMOVED lines=8> */
[C---:B------:R-:W-:Y:S03]  /*28400*/  HMMA.1688.F32.TF32 R172, R220.reuse, R16, R228 ;  /* 0x00000010dcac723c */ /* 0x040fe600000810e4 */
[----:B------:R-:W4:Y:S04]  /*28410*/  LDL.LU R68, [R1+0xd40] ;  /* 0x000d400001447983 */ /* 0x000f280000300800 */
[----:B------:R-:W4:Y:S01]  /*28420*/  LDL.LU R69, [R1+0xd44] ;  /* 0x000d440001457983 */ /* 0x000f220000300800 */
[C---:B------:R-:W-:Y:S03]  /*28430*/  HMMA.1688.F32.TF32 R216, R220.reuse, R60, R216 ;  /* 0x0000003cdcd8723c */ /* 0x040fe600000810d8 */
[----:B------:R-:W4:Y:S04]  /*28440*/  LDL.LU R70, [R1+0xd48] ;  /* 0x000d480001467983 */ /* 0x000f280000300800 */
[----:B------:R-:W4:Y:S04]  /*28450*/  LDL.LU R71, [R1+0xd4c] ;  /* 0x000d4c0001477983 */ /* 0x000f280000300800 */
[----:B------:R-:W4:Y:S01]  /*28460*/  LDL.LU R228, [R1+0xd70] ;  /* 0x000d700001e47983 */ /* 0x000f220000300800 */
[C---:B------:R-:W-:Y:S03]  /*28470*/  HMMA.1688.F32.TF32 R188, R220.reuse, R32, R188 ;  /* 0x00000020dcbc723c */ /* 0x040fe600000810bc */
[----:B------:R-:W4:Y:S04]  /*28480*/  LDL.LU R229, [R1+0xd74] ;  /* 0x000d740001e57983 */ /* 0x000f280000300800 */
[----:B------:R-:W4:Y:S01]  /*28490*/  LDL.LU R230, [R1+0xd78] ;  /* 0x000d780001e67983 */ /* 0x000f220000300800 */
[C---:B------:R-:W-:Y:S03]  /*284a0*/  HMMA.1688.F32.TF32 R192, R220.reuse, R36, R192 ;  /* 0x00000024dcc0723c */ /* 0x040fe600000810c0 */
        /* <DEDUP_REMOVED lines=9> */
[----:B------:R-:W-:Y:S04]  /*28540*/  STL [R1+0x1ea0], R216 ;  /* 0x001ea0d801007387 */ /* 0x000fe80000100800 */
[----:B------:R-:W-:Y:S04]  /*28550*/  STL [R1+0x1e9c], R217 ;  /* 0x001e9cd901007387 */ /* 0x000fe80000100800 */
[----:B------:R-:W-:Y:S04]  /*28560*/  STL [R1+0x1e98], R218 ;  /* 0x001e98da01007387 */ /* 0x000fe80000100800 */
[----:B------:R-:W-:Y:S01]  /*28570*/  STL [R1+0x1e44], R219 ;  /* 0x001e44db01007387 */ /* 0x000fe20000100800 */
[----:B--2---:R-:W-:Y:S11]  /*28580*/  HMMA.1688.F32.TF32 R220, R220, R64, R248 ;  /* 0x00000040dcdc723c */ /* 0x004ff600000810f8 */
[----:B------:R-:W-:Y:S11]  /*28590*/  @!UPT UIADD3 URZ, URZ, URZ, URZ ;  /* 0x0000003f3f3ff290 */ /* 0x000ff6000fffe03f */
[----:B------:R-:W-:Y:S01]  /*285a0*/  @!UPT UIADD3 URZ, URZ, URZ, URZ ;  /* 0x0000003f3f3ff290 */ /* 0x000fe2000fffe03f */
[----:B------:R-:W-:Y:S04]  /*285b0*/  STL [R1+0x1eb0], R220 ;  /* 0x001eb0dc01007387 */ /* 0x000fe80000100800 */
[----:B------:R-:W-:Y:S04]  /*285c0*/  STL [R1+0x1eac], R221 ;  /* 0x001eacdd01007387 */ /* 0x000fe80000100800 */
[----:B------:R-:W-:Y:S04]  /*285d0*/  STL [R1+0x1ea8], R222 ;  /* 0x001ea8de01007387 */ /* 0x000fe80000100800 */
[----:B------:R-:W-:Y:S04]  /*285e0*/  STL [R1+0x1ea4], R223 ;  /* 0x001ea4df01007387 */ /* 0x000fe80000100800 */
[----:B------:R-:W2:Y:S04]  /*285f0*/  LDL.LU R248, [R1+0xd20] ;  /* 0x000d200001f87983 */ /* 0x000ea80000300800 */
[----:B------:R-:W2:Y:S04]  /*28600*/  LDL.LU R249, [R1+0xd24] ;  /* 0x000d240001f97983 */ /* 0x000ea80000300800 */
[----:B------:R-:W2:Y:S04]  /*28610*/  LDL.LU R250, [R1+0xd28] ;  /* 0x000d280001fa7983 */ /* 0x000ea80000300800 */
[----:B------:R-:W2:Y:S01]  /*28620*/  LDL.LU R251, [R1+0xd2c] ;  /* 0x000d2c0001fb7983 */ /* 0x000ea20000300800 */
[C---:B---3--:R-:W-:Y:S08]  /*28630*/  HMMA.1688.F32.TF32 R224, R240.reuse, R4, R224 ;  /* 0x00000004f0e0723c */ /* 0x048ff000000810e0 */
[C---:B----4-:R-:W-:Y:S08]  /*28640*/  HMMA.1688.F32.TF32 R68, R240.reuse, R20, R68 ;  /* 0x00000014f044723c */ /* 0x050ff00000081044 */
[C---:B------:R-:W-:Y:S07]  /*28650*/  HMMA.1688.F32.TF32 R228, R240.reuse, R8, R228 ;  /* 0x00000008f0e4723c */ /* 0x040fee00000810e4 */
[----:B------:R-:W-:Y:S01]  /*28660*/  STL [R1+0x1ec0], R224 ;  /* 0x001ec0e001007387 */ /* 0x000fe20000100800 */
[C---:B------:R-:W-:Y:S03]  /*28670*/  HMMA.1688.F32.TF32 R232, R240.reuse, R12, R232 ;  /* 0x0000000cf0e8723c */ /* 0x040fe600000810e8 */
[----:B------:R-:W-:Y:S05]  /*28680*/  STL [R1+0x1ebc], R225 ;  /* 0x001ebce101007387 */ /* 0x000fea0000100800 */
[----:B------:R-:W-:Y:S01]  /*28690*/  HMMA.1688.F32.TF32 R72, R240, R16, R72 ;  /* 0x00000010f048723c */ /* 0x000fe20000081048 */
[----:B------:R-:W-:Y:S04]  /*286a0*/  STL [R1+0x1eb8], R226 ;  /* 0x001eb8e201007387 */ /* 0x000fe80000100800 */
[----:B------:R-:W-:Y:S04]  /*286b0*/  STL [R1+0x1eb4], R227 ;  /* 0x001eb4e301007387 */ /* 0x000fe80000100800 */
[----:B------:R-:W-:Y:S04]  /*286c0*/  STL [R1+0x1ed0], R228 ;  /* 0x001ed0e401007387 */ /* 0x000fe80000100800 */
[----:B------:R-:W-:Y:S04]  /*286d0*/  STL [R1+0x1ecc], R229 ;  /* 0x001ecce501007387 */ /* 0x000fe80000100800 */
[----:B------:R-:W-:Y:S04]  /*286e0*/  STL [R1+0x1ec8], R230 ;  /* 0x001ec8e601007387 */ /* 0x000fe80000100800 */
[----:B------:R-:W-:Y:S04]  /*286f0*/  STL [R1+0x1ec4], R231 ;  /* 0x001ec4e701007387 */ /* 0x000fe80000100800 */
[----:B------:R-:W-:Y:S01]  /*28700*/  STL [R1+0x1ee0], R232 ;  /* 0x001ee0e801007387 */ /* 0x000fe20000100800 */
[----:B-1----:R-:W-:-:S03]  /*28710*/  IMAD.MOV.U32 R204, RZ, RZ, R68 ;  /* 0x000000ffffcc7224 */ /* 0x002fc600078e0044 */
[----:B------:R-:W-:Y:S01]  /*28720*/  STL [R1+0x1edc], R233 ;  /* 0x001edce901007387 */ /* 0x000fe20000100800 */
[----:B------:R-:W-:-:S03]  /*28730*/  IMAD.MOV.U32 R205, RZ, RZ, R69 ;  /* 0x000000ffffcd7224 */ /* 0x000fc600078e0045 */
[----:B------:R-:W-:Y:S01]  /*28740*/  STL [R1+0x1ed8], R234 ;  /* 0x001ed8ea01007387 */ /* 0x000fe20000100800 */
[----:B------:R-:W-:Y:S02]  /*28750*/  IMAD.MOV.U32 R206, RZ, RZ, R70 ;  /* 0x000000ffffce7224 */ /* 0x000fe400078e0046 */
[----:B------:R-:W-:Y:S01]  /*28760*/  IMAD.MOV.U32 R200, RZ, RZ, R71 ;  /* 0x000000ffffc87224 */ /* 0x000fe200078e0047 */
[----:B------:R-:W-:Y:S04]  /*28770*/  STL [R1+0x1ed4], R235 ;  /* 0x001ed4eb01007387 */ /* 0x000fe80000100800 */
[----:B------:R1:W-:Y:S04]  /*28780*/  STL.64 [R1+0x390], R72 ;  /* 0x0003904801007387 */ /* 0x0003e80000100a00 */
[----:B------:R3:W-:Y:S04]  /*28790*/  STL.64 [R1+0x398], R74 ;  /* 0x0003984a01007387 */ /* 0x0007e80000100a00 */
        /* <DEDUP_REMOVED lines=22> */
[----:B---3--:R-:W3:Y:S04]  /*28900*/  LDL.LU R74, [R1+0xcd8] ;  /* 0x000cd800014a7983 */ /* 0x008ee80000300800 */
[----:B------:R-:W3:Y:S01]  /*28910*/  LDL.LU R75, [R1+0xcdc] ;  /* 0x000cdc00014b7983 */ /* 0x000ee20000300800 */
[C---:B--2---:R-:W-:Y:S11]  /*28920*/  HMMA.1688.F32.TF32 R68, R240.reuse, R24, R248 ;  /* 0x00000018f044723c */ /* 0x044ff600000810f8 */
[----:B------:R-:W-:Y:S11]  /*28930*/  @!UPT UIADD3 URZ, URZ, URZ, URZ ;  /* 0x0000003f3f3ff290 */ /* 0x000ff6000fffe03f */
[----:B------:R-:W-:Y:S02]  /*28940*/  @!UPT UIADD3 URZ, URZ, URZ, URZ ;  /* 0x0000003f3f3ff290 */ /* 0x000fe4000fffe03f */
[----:B------:R-:W-:Y:S02]  /*28950*/  IMAD.MOV.U32 R213, RZ, RZ, R68 ;  /* 0x000000ffffd57224 */ /* 0x000fe400078e0044 */
[----:B------:R-:W-:Y:S01]  /*28960*/  IMAD.MOV.U32 R208, RZ, RZ, R69 ;  /* 0x000000ffffd07224 */ /* 0x000fe200078e0045 */
[----:B------:R-:W2:Y:S01]  /*28970*/  LDL.LU R68, [R1+0xcc0] ;  /* 0x000cc00001447983 */ /* 0x000ea20000300800 */
[----:B------:R-:W-:Y:S02]  /*28980*/  IMAD.MOV.U32 R209, RZ, RZ, R70 ;  /* 0x000000ffffd17224 */ /* 0x000fe400078e0046 */
[----:B------:R-:W-:Y:S01]  /*28990*/  IMAD.MOV.U32 R210, RZ, RZ, R71 ;  /* 0x000000ffffd27224 */ /* 0x000fe200078e0047 */
[----:B------:R-:W2:Y:S04]  /*289a0*/  LDL.LU R69, [R1+0xcc4] ;  /* 0x000cc40001457983 */ /* 0x000ea80000300800 */
[----:B------:R-:W2:Y:S04]  /*289b0*/  LDL.LU R70, [R1+0xcc8] ;  /* 0x000cc80001467983 */ /* 0x000ea80000300800 */
[----:B------:R-:W2:Y:S04]  /*289c0*/  LDL.LU R71, [R1+0xccc] ;  /* 0x000ccc0001477983 */ /* 0x000ea80000300800 */
[----:B------:R-:W2:Y:S04]  /*289d0*/  LDL.LU R248, [R1+0xcb0] ;  /* 0x000cb00001f87983 */ /* 0x000ea80000300800 */
[----:B------:R-:W2:Y:S04]  /*289e0*/  LDL.LU R249, [R1+0xcb4] ;  /* 0x000cb40001f97983 */ /* 0x000ea80000300800 */
[----:B------:R-:W2:Y:S04]  /*289f0*/  LDL.LU R250, [R1+0xcb8] ;  /* 0x000cb80001fa7983 */ /* 0x000ea80000300800 */
[----:B------:R-:W2:Y:S04]  /*28a00*/  LDL.LU R251, [R1+0xcbc] ;  /* 0x000cbc0001fb7983 */ /* 0x000ea80000300800 */
[----:B------:R-:W-:Y:S04]  /*28a10*/  STL [R1+0x1f00], R210 ;  /* 0x001f00d201007387 */ /* 0x000fe80000100800 */
[----:B------:R-:W-:Y:S04]  /*28a20*/  STL [R1+0x1efc], R209 ;  /* 0x001efcd101007387 */ /* 0x000fe80000100800 */
[----:B------:R-:W-:Y:S04]  /*28a30*/  STL [R1+0x1ef8], R208 ;  /* 0x001ef8d001007387 */ /* 0x000fe80000100800 */
[----:B------:R-:W-:Y:S01]  /*28a40*/  STL [R1+0x1ef4], R213 ;  /* 0x001ef4d501007387 */ /* 0x000fe20000100800 */
[C---:B----4-:R-:W-:Y:S08]  /*28a50*/  HMMA.1688.F32.TF32 R84, R240.reuse, R32, R84 ;  /* 0x00000020f054723c */ /* 0x050ff00000081054 */
[C---:B------:R-:W-:Y:S11]  /*28a60*/  HMMA.1688.F32.TF32 R88, R240.reuse, R28, R88 ;  /* 0x0000001cf058723c */ /* 0x040ff60000081058 */
[----:B------:R-:W-:Y:S05]  /*28a70*/  @!UPT UIADD3 URZ, URZ, URZ, URZ ;  /* 0x0000003f3f3ff290 */ /* 0x000fea000fffe03f */
[----:B------:R-:W-:Y:S02]  /*28a80*/  IMAD.MOV.U32 R201, RZ, RZ, R84 ;  /* 0x000000ffffc97224 */ /* 0x000fe400078e0054 */
[----:B------:R-:W-:Y:S02]  /*28a90*/  IMAD.MOV.U32 R202, RZ, RZ, R85 ;  /* 0x000000ffffca7224 */ /* 0x000fe400078e0055 */
[----:B------:R-:W-:Y:S02]  /*28aa0*/  IMAD.MOV.U32 R203, RZ, RZ, R86 ;  /* 0x000000ffffcb7224 */ /* 0x000fe400078e0056 */
[----:B------:R-:W-:Y:S01]  /*28ab0*/  IMAD.MOV.U32 R196, RZ, RZ, R87 ;  /* 0x000000ffffc47224 */ /* 0x000fe200078e0057 */
[C---:B------:R-:W-:Y:S08]  /*28ac0*/  HMMA.1688.F32.TF32 R76, R240.reuse, R40, R76 ;  /* 0x00000028f04c723c */ /* 0x040ff0000008104c */
[----:B---3--:R-:W-:Y:S11]  /*28ad0*/  HMMA.1688.F32.TF32 R72, R240, R44, R72 ;  /* 0x0000002cf048723c */ /* 0x008ff60000081048 */
[----:B------:R-:W-:Y:S05]  /*28ae0*/  @!UPT UIADD3 URZ, URZ, URZ, URZ ;  /* 0x0000003f3f3ff290 */ /* 0x000fea000fffe03f */
        /* <DEDUP_REMOVED lines=11> */
[----:B------:R-:W-:Y:S01]  /*28ba0*/  IMAD.MOV.U32 R212, RZ, RZ, R91 ;  /* 0x000000ffffd47224 */ /* 0x000fe200078e005b */
[C---:B--2---:R-:W-:Y:S11]  /*28bb0*/  HMMA.1688.F32.TF32 R68, R240.reuse, R48, R68 ;  /* 0x00000030f044723c */ /* 0x044ff60000081044 */
[----:B------:R-:W-:Y:S11]  /*28bc0*/  @!UPT UIADD3 URZ, URZ, URZ, URZ ;  /* 0x0000003f3f3ff290 */ /* 0x000ff6000fffe03f */
[----:B------:R-:W-:Y:S02]  /*28bd0*/  @!UPT UIADD3 URZ, URZ, URZ, URZ ;  /* 0x0000003f3f3ff290 */ /* 0x000fe4000fffe03f */
[----:B------:R-:W-:Y:S02]  /*28be0*/  IMAD.MOV.U32 R197, RZ, RZ, R68 ;  /* 0x000000ffffc57224 */ /* 0x000fe400078e0044 */
[----:B------:R-:W-:Y:S02]  /*28bf0*/  IMAD.MOV.U32 R198, RZ, RZ, R69 ;  /* 0x000000ffffc67224 */ /* 0x000fe400078e0045 */
[----:B------:R-:W-:Y:S02]  /*28c00*/  IMAD.MOV.U32 R199, RZ, RZ, R70 ;  /* 0x000000ffffc77224 */ /* 0x000fe400078e0046 */
[----:B------:R-:W-:Y:S02]  /*28c10*/  IMAD.MOV.U32 R207, RZ, RZ, R71 ;  /* 0x000000ffffcf7224 */ /* 0x000fe400078e0047 */
[C---:B------:R-:W-:Y:S11]  /*28c20*/  HMMA.1688.F32.TF32 R68, R240.reuse, R52, R248 ;  /* 0x00000034f044723c */ /* 0x040ff600000810f8 */
        /* <DEDUP_REMOVED lines=58> */
[----:B------:R-:W4:Y:S09]  /*28fd0*/  LDL.LU R95, [R1+0x5ec] ;  /* 0x0005ec00015f7983 */ /* 0x000f320000300800 */
        /* <DEDUP_REMOVED lines=11> */
[----:B------:R-:W4:Y:S01]  /*29090*/  LDL.LU R251, [R1+0x77c] ;  /* 0x00077c0001fb7983 */ /* 0x000f220000300800 */
[C---:B--2---:R-:W-:Y:S08]  /*290a0*/  HMMA.1688.F32.TF32 R96, R236.reuse, R12, R96 ;  /* 0x0000000cec60723c */ /* 0x044ff00000081060 */
[C---:B---3--:R-:W-:Y:S08]  /*290b0*/  HMMA.1688.F32.TF32 R100, R236.reuse, R8, R100 ;  /* 0x00000008ec64723c */ /* 0x048ff00000081064 */
[C---:B----4-:R-:W-:Y:S08]  /*290c0*/  HMMA.1688.F32.TF32 R104, R236.reuse, R4, R104 ;  /* 0x00000004ec68723c */ /* 0x050ff00000081068 */
[C---:B------:R-:W-:Y:S11]  /*290d0*/  HMMA.1688.F32.TF32 R92, R236.reuse, R16, R92 ;  /* 0x00000010ec5c723c */ /* 0x040ff6000008105c */
[----:B------:R-:W-:Y:S04]  /*290e0*/  @!UPT UIADD3 URZ, URZ, URZ, URZ ;  /* 0x0000003f3f3ff290 */ /* 0x000fe8000fffe03f */
        /* <DEDUP_REMOVED lines=10> */
[C---:B-1----:R-:W-:Y:S08]  /*29190*/  HMMA.1688.F32.TF32 R92, R236.reuse, R28, R84 ;  /* 0x0000001cec5c723c */ /* 0x042ff00000081054 */
[C---:B------:R-:W-:Y:S08]  /*291a0*/  HMMA.1688.F32.TF32 R88, R236.reuse, R32, R80 ;  /* 0x00000020ec58723c */ /* 0x040ff00000081050 */
[C---:B------:R-:W-:Y:S08]  /*291b0*/  HMMA.1688.F32.TF32 R84, R236.reuse, R36, R76 ;  /* 0x00000024ec54723c */ /* 0x040ff0000008104c */
[C---:B------:R-:W-:Y:S08]  /*291c0*/  HMMA.1688.F32.TF32 R80, R236.reuse, R40, R72 ;  /* 0x00000028ec50723c */ /* 0x040ff00000081048 */
[C---:B------:R-:W-:Y:S08]  /*291d0*/  HMMA.1688.F32.TF32 R76, R236.reuse, R44, R68 ;  /* 0x0000002cec4c723c */ /* 0x040ff00000081044 */
        /* <DEDUP_REMOVED lines=14> */
[----:B------:R1:W-:Y:S04]  /*292c0*/  STL.64 [R1+0x540], R76 ;  /* 0x0005404c01007387 */ /* 0x0003e80000100a00 */
[----:B------:R3:W-:Y:S04]  /*292d0*/  STL.64 [R1+0x548], R78 ;  /* 0x0005484e01007387 */ /* 0x0007e80000100a00 */
[----:B------:R4:W-:Y:S04]  /*292e0*/  STL.64 [R1+0x550], R72 ;  /* 0x0005504801007387 */ /* 0x0009e80000100a00 */
[----:B------:R1:W-:Y:S04]  /*292f0*/  STL.64 [R1+0x558], R74 ;  /* 0x0005584a01007387 */ /* 0x0003e80000100a00 */
[----:B------:R-:W2:Y:S04]  /*29300*/  LDL.LU R69, [R1+0x8a4] ;  /* 0x0008a40001457983 */ /* 0x000ea80000300800 */
[----:B------:R-:W2:Y:S04]  /*29310*/  LDL.LU R70, [R1+0x8a8] ;  /* 0x0008a80001467983 */ /* 0x000ea80000300800 */
[----:B------:R-:W2:Y:S01]  /*29320*/  LDL.LU R71, [R1+0x8ac] ;  /* 0x0008ac0001477983 */ /* 0x000ea20000300800 */
[C---:B------:R-:W-:Y:S03]  /*29330*/  HMMA.1688.F32.TF32 R112, R240.reuse, R60, R112 ;  /* 0x0000003cf070723c */ /* 0x040fe60000081070 */
[----:B-1----:R-:W2:Y:S04]  /*29340*/  LDL.LU R76, [R1+0xd90] ;  /* 0x000d9000014c7983 */ /* 0x002ea80000300800 */
[----:B------:R-:W2:Y:S04]  /*29350*/  LDL.LU R77, [R1+0xd94] ;  /* 0x000d9400014d7983 */ /* 0x000ea80000300800 */
[----:B---3--:R-:W2:Y:S04]  /*29360*/  LDL.LU R78, [R1+0xd98] ;  /* 0x000d9800014e7983 */ /* 0x008ea80000300800 */
[----:B------:R-:W2:Y:S01]  /*29370*/  LDL.LU R79, [R1+0xd9c] ;  /* 0x000d9c00014f7983 */ /* 0x000ea20000300800 */
[----:B------:R-:W-:Y:S03]  /*29380*/  HMMA.1688.F32.TF32 R116, R240, R56, R116 ;  /* 0x00000038f074723c */ /* 0x000fe60000081074 */
        /* <DEDUP_REMOVED lines=63> */
[----:B------:R-:W3:Y:S01]  /*29780*/  LDL.LU R143, [R1+0x7bc] ;  /* 0x0007bc00018f7983 */ /* 0x000ee20000300800 */
        /* <DEDUP_REMOVED lines=9> */
[----:B------:R-:W-:-:S02]  /*29820*/  IMAD.MOV.U32 R211, RZ, RZ, R108 ;  /* 0x000000ffffd37224 */ /* 0x000fc400078e006c */
[----:B------:R-:W-:Y:S01]  /*29830*/  IMAD.MOV.U32 R214, RZ, RZ, R109 ;  /* 0x000000ffffd67224 */ /* 0x000fe200078e006d */
[----:B------:R-:W3:Y:S01]  /*29840*/  LDL.LU R108, [R1+0xe80] ;  /* 0x000e8000016c7983 */ /* 0x000ee20000300800 */
[----:B------:R-:W-:Y:S02]  /*29850*/  IMAD.MOV.U32 R215, RZ, RZ, R110 ;  /* 0x000000ffffd77224 */ /* 0x000fe400078e006e */
[----:B------:R-:W-:Y:S01]  /*29860*/  IMAD.MOV.U32 R219, RZ, RZ, R111 ;  /* 0x000000ffffdb7224 */ /* 0x000fe200078e006f */
        /* <DEDUP_REMOVED lines=11> */
[----:B----4-:R-:W4:Y:S04]  /*29920*/  LDL.LU R72, [R1+0x8c0] ;  /* 0x0008c00001487983 */ /* 0x010f280000300800 */
        /* <DEDUP_REMOVED lines=10> */
[----:B------:R-:W2:Y:S02]  /*299d0*/  LDS R243, [R252+0x25200] ;  /* 0x02520000fcf37984 */ /* 0x000ea40000000800 */
[C---:B--2---:R-:W-:Y:S08]  /*299e0*/  HMMA.1688.F32.TF32 R88, R240.reuse, R52, R88 ;  /* 0x00000034f058723c */ /* 0x044ff00000081058 */
[C---:B---3--:R-:W-:Y:S08]  /*299f0*/  HMMA.1688.F32.TF32 R84, R240.reuse, R56, R84 ;  /* 0x00000038f054723c */ /* 0x048ff00000081054 */
[-C--:B------:R-:W-:Y:S08]  /*29a00*/  HMMA.1688.F32.TF32 R76, R240, R64.reuse, R76 ;  /* 0x00000040f04c723c */ /* 0x080ff0000008104c */
[C---:B------:R-:W-:Y:S08]  /*29a10*/  HMMA.1688.F32.TF32 R136, R236.reuse, R64, R136 ;  /* 0x00000040ec88723c */ /* 0x040ff00000081088 */
[C---:B------:R-:W-:Y:S08]  /*29a20*/  HMMA.1688.F32.TF32 R144, R236.reuse, R56, R144 ;  /* 0x00000038ec90723c */ /* 0x040ff00000081090 */
[C---:B------:R-:W-:Y:S08]  /*29a30*/  HMMA.1688.F32.TF32 R148, R236.reuse, R52, R148 ;  /* 0x00000034ec94723c */ /* 0x040ff00000081094 */
[----:B------:R-:W-:Y:S01]  /*29a40*/  HMMA.1688.F32.TF32 R140, R236, R60, R140 ;  /* 0x0000003cec8c723c */ /* 0x000fe2000008108c */
[----:B------:R-:W-:Y:S04]  /*29a50*/  LDS R236, [R2+0x24200] ;  /* 0x0242000002ec7984 */ /* 0x000fe80000000800 */
[----:B------:R-:W-:Y:S10]  /*29a60*/  LDS R238, [R2+0x25200] ;  /* 0x0252000002ee7984 */ /* 0x000ff40000000800 */
        /* <DEDUP_REMOVED lines=9> */
[----:B------:R-:W4:Y:S01]  /*29b00*/  LDS R239, [R3+0x25200] ;  /* 0x0252000003ef7984 */ /* 0x000f220000000800 */
        /* <DEDUP_REMOVED lines=45> */
[C---:B----4-:R-:W-:Y:S03]  /*29de0*/  HMMA.1688.F32.TF32 R80, R236.reuse, R4, R72 ;  /* 0x00000004ec50723c */ /* 0x050fe60000081048 */
[----:B------:R-:W-:Y:S04]  /*29df0*/  LDS R240, [R0+0x24280] ;  /* 0x0242800000f07984 */ /* 0x000fe80000000800 */
[----:B------:R-:W-:Y:S01]  /*29e00*/  LDS R242, [R0+0x25280] ;  /* 0x0252800000f27984 */ /* 0x000fe20000000800 */
[C---:B-1----:R-:W-:Y:S03]  /*29e10*/  HMMA.1688.F32.TF32 R76, R236.reuse, R8, R68 ;  /* 0x00000008ec4c723c */ /* 0x042fe60000081044 */
[----:B------:R-:W-:Y:S04]  /*29e20*/  LDS R241, [R252+0x24280] ;  /* 0x02428000fcf17984 */ /* 0x000fe80000000800 */
[----:B------:R-:W1:Y:S01]  /*29e30*/  LDS R243, [R252+0x25280] ;  /* 0x02528000fcf37984 */ /* 0x000e620000000800 */
[----:B------:R-:W-:Y:S07]  /*29e40*/  HMMA.1688.F32.TF32 R72, R236, R12, R248 ;  /* 0x0000000cec48723c */ /* 0x000fee00000810f8 */
        /* <DEDUP_REMOVED lines=115> */
[----:B--2---:R-:W-:Y:S08]  /*2a580*/  HMMA.1688.F32.TF32 R104, R240, R12, R104 ;  /* 0x0000000cf068723c */ /* 0x004ff00000081068 */
[C---:B---3--:R-:W-:Y:S08]  /*2a590*/  HMMA.1688.F32.TF32 R116, R236.reuse, R64, R116 ;  /* 0x00000040ec74723c */ /* 0x048ff00000081074 */
        /* <DEDUP_REMOVED lines=10> */
[C---:B------:R-:W-:Y:S07]  /*2a640*/  HMMA.1688.F32.TF32 R140, R236.reuse, R40, R140 ;  /* 0x00000028ec8c723c */ /* 0x040fee000008108c */
[----:B------:R-:W-:Y:S04]  /*2a650*/  STL.64 [R1+0x740], R164 ;  /* 0x000740a401007387 */ /* 0x000fe80000100a00 */
[----:B------:R-:W-:Y:S04]  /*2a660*/  STL.64 [R1+0x748], R166 ;  /* 0x000748a601007387 */ /* 0x000fe80000100a00 */
[----:B------:R-:W-:Y:S01]  /*2a670*/  STL.64 [R1+0x750], R160 ;  /* 0x000750a001007387 */ /* 0x000fe20000100a00 */
[----:B------:R-:W-:Y:S03]  /*2a680*/  HMMA.1688.F32.TF32 R124, R236, R56, R124 ;  /* 0x00000038ec7c723c */ /* 0x000fe6000008107c */
[----:B------:R-:W-:Y:S04]  /*2a690*/  STL.64 [R1+0x758], R162 ;  /* 0x000758a201007387 */ /* 0x000fe80000100a00 */
[----:B------:R-:W-:Y:S04]  /*2a6a0*/  STL.64 [R1+0x760], R156 ;  /* 0x0007609c01007387 */ /* 0x000fe80000100a00 */
[----:B------:R-:W-:Y:S04]  /*2a6b0*/  STL.64 [R1+0x768], R158 ;  /* 0x0007689e01007387 */ /* 0x000fe80000100a00 */
[----:B------:R-:W-:Y:S01]  /*2a6c0*/  STL.64 [R1+0x770], R152 ;  /* 0x0007709801007387 */ /* 0x000fe20000100a00 */
[C---:B------:R-:W-:Y:S03]  /*2a6d0*/  HMMA.1688.F32.TF32 R112, R240.reuse, R4, R112 ;  /* 0x00000004f070723c */ /* 0x040fe60000081070 */
[----:B------:R-:W-:Y:S04]  /*2a6e0*/  STL.64 [R1+0x778], R154 ;  /* 0x0007789a01007387 */ /* 0x000fe80000100a00 */
[----:B------:R-:W-:Y:S04]  /*2a6f0*/  STL.64 [R1+0x780], R148 ;  /* 0x0007809401007387 */ /* 0x000fe80000100a00 */
[----:B------:R-:W-:Y:S01]  /*2a700*/  STL.64 [R1+0x788], R150 ;  /* 0x0007889601007387 */ /* 0x000fe20000100a00 */
[C---:B------:R-:W-:Y:S03]  /*2a710*/  HMMA.1688.F32.TF32 R96, R240.reuse, R20, R96 ;  /* 0x00000014f060723c */ /* 0x040fe60000081060 */
[----:B------:R-:W-:Y:S05]  /*2a720*/  STL.64 [R1+0x790], R144 ;  /* 0x0007909001007387 */ /* 0x000fea0000100a00 */
[C---:B------:R-:W-:Y:S01]  /*2a730*/  HMMA.1688.F32.TF32 R108, R240.reuse, R8, R108 ;  /* 0x00000008f06c723c */ /* 0x040fe2000008106c */
[----:B------:R-:W-:Y:S04]  /*2a740*/  STL.64 [R1+0x798], R146 ;  /* 0x0007989201007387 */ /* 0x000fe80000100a00 */
[----:B------:R-:W-:Y:S04]  /*2a750*/  STL.64 [R1+0x7a0], R140 ;  /* 0x0007a08c01007387 */ /* 0x000fe80000100a00 */
        /* <DEDUP_REMOVED lines=32> */
[----:B------:R-:W1:Y:S01]  /*2a960*/  LDS R239, [R3+0x25280] ;  /* 0x0252800003ef7984 */ /* 0x000e620000000800 */
        /* <DEDUP_REMOVED lines=113> */
[C---:B-1----:R-:W-:Y:S08]  /*2b080*/  HMMA.1688.F32.TF32 R88, R236.reuse, R60, R88 ;  /* 0x0000003cec58723c */ /* 0x042ff00000081058 */
[-C--:B----4-:R-:W-:Y:S08]  /*2b090*/  HMMA.1688.F32.TF32 R84, R236, R64.reuse, R84 ;  /* 0x00000040ec54723c */ /* 0x090ff00000081054 */
[C---:B--2---:R-:W-:Y:S08]  /*2b0a0*/  HMMA.1688.F32.TF32 R144, R240.reuse, R64, R144 ;  /* 0x00000040f090723c */ /* 0x044ff00000081090 */
[----:B---3--:R-:W-:Y:S01]  /*2b0b0*/  HMMA.1688.F32.TF32 R148, R240, R60, R148 ;  /* 0x0000003cf094723c */ /* 0x008fe20000081094 */
[----:B------:R-:W-:Y:S04]  /*2b0c0*/  LDS R240, [R0+0x24300] ;  /* 0x0243000000f07984 */ /* 0x000fe80000000800 */
[----:B------:R-:W-:Y:S04]  /*2b0d0*/  LDS R242, [R0+0x25300] ;  /* 0x0253000000f27984 */ /* 0x000fe80000000800 */
[----:B------:R-:W-:Y:S04]  /*2b0e0*/  LDS R241, [R252+0x24300] ;  /* 0x02430000fcf17984 */ /* 0x000fe80000000800 */
[----:B------:R-:W1:Y:S10]  /*2b0f0*/  LDS R243, [R252+0x25300] ;  /* 0x02530000fcf37984 */ /* 0x000e740000000800 */
[----:B------:R-:W-:Y:S04]  /*2b100*/  STL.64 [R1+0x9d0], R148 ;  /* 0x0009d09401007387 */ /* 0x000fe80000100a00 */
[----:B------:R-:W-:Y:S04]  /*2b110*/  STL.64 [R1+0x9d8], R150 ;  /* 0x0009d89601007387 */ /* 0x000fe80000100a00 */
[----:B------:R-:W-:Y:S04]  /*2b120*/  STL.64 [R1+0x910], R144 ;  /* 0x0009109001007387 */ /* 0x000fe80000100a00 */
[----:B------:R2:W-:Y:S02]  /*2b130*/  STL.64 [R1+0x918], R146 ;  /* 0x0009189201007387 */ /* 0x0005e40000100a00 */
[C---:B--2---:R-:W-:Y:S08]  /*2b140*/  HMMA.1688.F32.TF32 R144, R236.reuse, R4, R140 ;  /* 0x00000004ec90723c */ /* 0x044ff0000008108c */
        /* <DEDUP_REMOVED lines=47> */
[----:B------:R-:W-:Y:S01]  /*2b440*/  LDS R238, [R2+0x25300] ;  /* 0x0253000002ee7984 */ /* 0x000fe20000000800 */
[C---:B--2---:R-:W-:Y:S03]  /*2b450*/  HMMA.1688.F32.TF32 R84, R240.reuse, R8, R76 ;  /* 0x00000008f054723c */ /* 0x044fe6000008104c */
[----:B------:R-:W-:Y:S04]  /*2b460*/  LDS R237, [R3+0x24300] ;  /* 0x0243000003ed7984 */ /* 0x000fe80000000800 */
[----:B------:R-:W1:Y:S01]  /*2b470*/  LDS R239, [R3+0x25300] ;  /* 0x0253000003ef7984 */ /* 0x000e620000000800 */
        /* <DEDUP_REMOVED lines=139> */
[----:B------:R2:W-:Y:S01]  /*2bd30*/  LDS R242, [R0+0x25380] ;  /* 0x0253800000f27984 */ /* 0x0005e20000000800 */
[C---:B-1----:R-:W-:Y:S03]  /*2bd40*/  HMMA.1688.F32.TF32 R108, R236.reuse, R4, R244 ;  /* 0x00000004ec6c723c */ /* 0x042fe600000810f4 */
[----:B------:R-:W-:Y:S04]  /*2bd50*/  LDS R244, [R2+0x24380] ;  /* 0x0243800002f47984 */ /* 0x000fe80000000800 */
[----:B--2---:R-:W2:Y:S04]  /*2bd60*/  LDL.LU R0, [R1+0x21cc] ;  /* 0x0021cc0001007983 */ /* 0x004ea80000300800 */
[----:B------:R1:W-:Y:S04]  /*2bd70*/  LDS R246, [R2+0x25380] ;  /* 0x0253800002f67984 */ /* 0x0003e80000000800 */
[----:B------:R-:W-:Y:S04]  /*2bd80*/  LDS R241, [R252+0x24380] ;  /* 0x02438000fcf17984 */ /* 0x000fe80000000800 */
[----:B------:R-:W3:Y:S04]  /*2bd90*/  LDS R243, [R252+0x25380] ;  /* 0x02538000fcf37984 */ /* 0x000ee80000000800 */
[----:B------:R-:W-:Y:S04]  /*2bda0*/  LDS R245, [R3+0x24380] ;  /* 0x0243800003f57984 */ /* 0x000fe80000000800 */
[----:B------:R-:W-:Y:S04]  /*2bdb0*/  STL.64 [R1+0x10a0], R108 ;  /* 0x0010a06c01007387 */ /* 0x000fe80000100a00 */
[----:B------:R4:W-:Y:S04]  /*2bdc0*/  STL.64 [R1+0x10a8], R110 ;  /* 0x0010a86e01007387 */ /* 0x0009e80000100a00 */
[----:B-1----:R-:W2:Y:S04]  /*2bdd0*/  LDL.LU R2, [R1+0x21c8] ;  /* 0x0021c80001027983 */ /* 0x002ea80000300800 */
[----:B------:R-:W1:Y:S01]  /*2bde0*/  LDS R247, [R3+0x25380] ;  /* 0x0253800003f77984 */ /* 0x000e620000000800 */
        /* <DEDUP_REMOVED lines=28> */
[----:B------:R1:W-:Y:S04]  /*2bfb0*/  STL.64 [R1+0x1018], R78 ;  /* 0x0010184e01007387 */ /* 0x0003e80000100a00 */
[----:B----4-:R-:W4:Y:S04]  /*2bfc0*/  LDL.LU R76, [R1+0x1480] ;  /* 0x00148000014c7983 */ /* 0x010f280000300800 */
[----:B------:R1:W-:Y:S04]  /*2bfd0*/  STL.64 [R1+0x1000], R72 ;  /* 0x0010004801007387 */ /* 0x0003e80000100a00 */
[----:B------:R1:W-:Y:S04]  /*2bfe0*/  STL.64 [R1+0x1008], R74 ;  /* 0x0010084a01007387 */ /* 0x0003e80000100a00 */
[----:B------:R1:W-:Y:S04]  /*2bff0*/  STL.64 [R1+0xff0], R68 ;  /* 0x000ff04401007387 */ /* 0x0003e80000100a00 */
[----:B------:R2:W-:Y:S04]  /*2c000*/  STL.64 [R1+0xff8], R70 ;  /* 0x000ff84601007387 */ /* 0x0005e80000100a00 */
[----:B------:R-:W4:Y:S04]  /*2c010*/  LDL.LU R77, [R1+0x1484] ;  /* 0x00148400014d7983 */ /* 0x000f280000300800 */
[----:B-1----:R-:W4:Y:S04]  /*2c020*/  LDL.LU R78, [R1+0x1488] ;  /* 0x00148800014e7983 */ /* 0x002f280000300800 */
        /* <DEDUP_REMOVED lines=83> */
[----:B--2---:R-:W2:Y:S04]  /*2c560*/  LDL.LU R70, [R1+0x998] ;  /* 0x0009980001467983 */ /* 0x004ea80000300800 */
[----:B------:R-:W2:Y:S01]  /*2c570*/  LDL.LU R71, [R1+0x99c] ;  /* 0x00099c0001477983 */ /* 0x000ea20000300800 */
[C---:B---3--:R-:W-:Y:S03]  /*2c580*/  HMMA.1688.F32.TF32 R152, R236.reuse, R52, R248 ;  /* 0x00000034ec98723c */ /* 0x048fe600000810f8 */
[----:B------:R-:W3:Y:S11]  /*2c590*/  LDL.LU R248, [R1+0x980] ;  /* 0x0009800001f87983 */ /* 0x000ef60000300800 */
[----:B------:R-:W-:Y:S09]  /*2c5a0*/  @!UPT UIADD3 URZ, URZ, URZ, URZ ;  /* 0x0000003f3f3ff290 */ /* 0x000ff2000fffe03f */
[----:B------:R-:W-:Y:S04]  /*2c5b0*/  STL.64 [R1+0xfe0], R152 ;  /* 0x000fe09801007387 */ /* 0x000fe80000100a00 */
[----:B------:R-:W-:Y:S04]  /*2c5c0*/  STL.64 [R1+0xfe8], R154 ;  /* 0x000fe89a01007387 */ /* 0x000fe80000100a00 */
[----:B------:R-:W3:Y:S01]  /*2c5d0*/  LDL.LU R249, [R1+0x984] ;  /* 0x0009840001f97983 */ /* 0x000ee20000300800 */
[C---:B----4-:R-:W-:Y:S08]  /*2c5e0*/  HMMA.1688.F32.TF32 R148, R236.reuse, R56, R148 ;  /* 0x00000038ec94723c */ /* 0x050ff00000081094 */
[C---:B------:R-:W-:Y:S08]  /*2c5f0*/  HMMA.1688.F32.TF32 R144, R236.reuse, R60, R144 ;  /* 0x0000003cec90723c */ /* 0x040ff00000081090 */
[----:B------:R-:W-:Y:S08]  /*2c600*/  HMMA.1688.F32.TF32 R140, R236, R64, R140 ;  /* 0x00000040ec8c723c */ /* 0x000ff0000008108c */
        /* <DEDUP_REMOVED lines=26> */
[----:B------:R-:W-:Y:S07]  /*2c7b0*/  STL.64 [R1+0x1108], R126 ;  /* 0x0011087e01007387 */ /* 0x000fee0000100a00 */
[C---:B------:R-:W-:Y:S01]  /*2c7c0*/  HMMA.1688.F32.TF32 R76, R240.reuse, R64, R76 ;  /* 0x00000040f04c723c */ /* 0x040fe2000008104c */
[----:B------:R-:W-:Y:S04]  /*2c7d0*/  STL.64 [R1+0x1110], R120 ;  /* 0x0011107801007387 */ /* 0x000fe80000100a00 */
[----:B------:R-:W-:Y:S03]  /*2c7e0*/  STL.64 [R1+0x1118], R122 ;  /* 0x0011187a01007387 */ /* 0x000fe60000100a00 */
[----:B------:R-:W-:Y:S01]  /*2c7f0*/  HMMA.1688.F32.TF32 R80, R240, R60, R80 ;  /* 0x0000003cf050723c */ /* 0x000fe20000081050 */
        /* <DEDUP_REMOVED lines=14> */
[----:B------:R-:W-:-:S03]  /*2c8e0*/  IMAD.MOV.U32 R250, RZ, RZ, R2 ;  /* 0x000000fffffa7224 */ /* 0x000fc600078e0002 */
[----:B------:R-:W-:Y:S01]  /*2c8f0*/  STL.64 [R1+0x1188], R94 ;  /* 0x0011885e01007387 */ /* 0x000fe20000100a00 */
[----:B------:R-:W-:-:S03]  /*2c900*/  IMAD.MOV.U32 R2, RZ, RZ, R79 ;  /* 0x000000ffff027224 */ /* 0x000fc600078e004f */
[----:B------:R-:W-:Y:S04]  /*2c910*/  STL.64 [R1+0x1190], R88 ;  /* 0x0011905801007387 */ /* 0x000fe80000100a00 */
[----:B------:R-:W-:Y:S01]  /*2c920*/  STL.64 [R1+0x1198], R90 ;  /* 0x0011985a01007387 */ /* 0x000fe20000100a00 */
[----:B------:R-:W-:-:S03]  /*2c930*/  IMAD.MOV.U32 R251, RZ, RZ, R0 ;  /* 0x000000fffffb7224 */ /* 0x000fc600078e0000 */
[----:B------:R-:W-:Y:S04]  /*2c940*/  STL.64 [R1+0x11b0], R84 ;  /* 0x0011b05401007387 */ /* 0x000fe80000100a00 */
[----:B------:R-:W-:Y:S04]  /*2c950*/  STL.64 [R1+0x11b8], R86 ;  /* 0x0011b85601007387 */ /* 0x000fe80000100a00 */
[----:B------:R-:W-:Y:S04]  /*2c960*/  STL.64 [R1+0x12b0], R76 ;  /* 0x0012b04c01007387 */ /* 0x000fe80000100a00 */
[----:B------:R-:W-:Y:S01]  /*2c970*/  STL.64 [R1+0x12c0], R80 ;  /* 0x0012c05001007387 */ /* 0x000fe20000100a00 */
[C---:B--2---:R-:W-:Y:S03]  /*2c980*/  HMMA.1688.F32.TF32 R68, R244.reuse, R8, R68 ;  /* 0x00000008f444723c */ /* 0x044fe60000081044 */
[----:B------:R-:W-:Y:S04]  /*2c990*/  STL.64 [R1+0x12c8], R82 ;  /* 0x0012c85201007387 */ /* 0x000fe80000100a00 */
[----:B------:R-:W-:Y:S04]  /*2c9a0*/  STL [R1+0x12b8], R78 ;  /* 0x0012b84e01007387 */ /* 0x000fe80000100800 */
[----:B------:R1:W-:Y:S04]  /*2c9b0*/  STL [R1+0x1e3c], R2 ;  /* 0x001e3c0201007387 */ /* 0x0003e80000100800 */
[----:B------:R-:W-:Y:S04]  /*2c9c0*/  LDS R237, [R252+0x26000] ;  /* 0x02600000fced7984 */ /* 0x000fe80000000800 */
[----:B------:R-:W-:Y:S04]  /*2c9d0*/  LDS R239, [R252+0x27000] ;  /* 0x02700000fcef7984 */ /* 0x000fe80000000800 */
[----:B-1----:R-:W2:Y:S04]  /*2c9e0*/  LDL.LU R2, [R1+0xa94] ;  /* 0x000a940001027983 */ /* 0x002ea80000300800 */
[----:B------:R-:W-:Y:S04]  /*2c9f0*/  STL.64 [R1+0x12a0], R72 ;  /* 0x0012a04801007387 */ /* 0x000fe80000100a00 */
[----:B------:R-:W-:Y:S04]  /*2ca00*/  STL.64 [R1+0x12a8], R74 ;  /* 0x0012a84a01007387 */ /* 0x000fe80000100a00 */
[----:B------:R1:W-:Y:S04]  /*2ca10*/  STL.64 [R1+0x1290], R68 ;  /* 0x0012904401007387 */ /* 0x0003e80000100a00 */
[----:B------:R4:W-:Y:S04]  /*2ca20*/  STL.64 [R1+0x1298], R70 ;  /* 0x0012984601007387 */ /* 0x0009e80000100a00 */
[----:B-1----:R-:W2:Y:S01]  /*2ca30*/  LDL.LU R68, [R1+0x360] ;  /* 0x0003600001447983 */ /* 0x002ea20000300800 */
[----:B---3--:R-:W-:Y:S11]  /*2ca40*/  HMMA.1688.F32.TF32 R72, R244, R12, R248 ;  /* 0x0000000cf448723c */ /* 0x008ff600000810f8 */
[----:B------:R-:W-:Y:S11]  /*2ca50*/  @!UPT UIADD3 URZ, URZ, URZ, URZ ;  /* 0x0000003f3f3ff290 */ /* 0x000ff6000fffe03f */
[----:B------:R-:W-:Y:S01]  /*2ca60*/  @!UPT UIADD3 URZ, URZ, URZ, URZ ;  /* 0x0000003f3f3ff290 */ /* 0x000fe2000fffe03f */
[----:B------:R1:W-:Y:S04]  /*2ca70*/  STL.64 [R1+0x1280], R72 ;  /* 0x0012804801007387 */ /* 0x0003e80000100a00 */
[----:B------:R3:W-:Y:S04]  /*2ca80*/  STL.64 [R1+0x1288], R74 ;  /* 0x0012884a01007387 */ /* 0x0007e80000100a00 */
[----:B------:R-:W2:Y:S04]  /*2ca90*/  LDL.LU R69, [R1+0x364] ;  /* 0x0003640001457983 */ /* 0x000ea80000300800 */
        /* <DEDUP_REMOVED lines=54> */
[----:B-1----:R-:W-:-:S02]  /*2ce00*/  IMAD.MOV.U32 R72, RZ, RZ, R18 ;  /* 0x000000ffff487224 */ /* 0x002fc400078e0012 */
[----:B------:R-:W-:Y:S01]  /*2ce10*/  IMAD.MOV.U32 R73, RZ, RZ, R19 ;  /* 0x000000ffff497224 */ /* 0x000fe200078e0013 */
[----:B------:R-:W4:Y:S01]  /*2ce20*/  LDL.LU R18, [R1+0x21c4] ;  /* 0x0021c40001127983 */ /* 0x000f220000300800 */
[----:B---3--:R-:W-:Y:S02]  /*2ce30*/  IMAD.MOV.U32 R74, RZ, RZ, R14 ;  /* 0x000000ffff4a7224 */ /* 0x008fe400078e000e */
[----:B------:R-:W-:Y:S01]  /*2ce40*/  IMAD.MOV.U32 R75, RZ, RZ, R15 ;  /* 0x000000ffff4b7224 */ /* 0x000fe200078e000f */
[----:B------:R-:W3:Y:S04]  /*2ce50*/  LDL.LU R19, [R1+0x21c0] ;  /* 0x0021c00001137983 */ /* 0x000ee80000300800 */
[----:B------:R-:W3:Y:S04]  /*2ce60*/  LDL.LU R14, [R1+0x21bc] ;  /* 0x0021bc00010e7983 */ /* 0x000ee80000300800 */
        /* <DEDUP_REMOVED lines=13> */
[----:B--2---:R-:W-:Y:S04]  /*2cf40*/  LDS R236, [R2+0x26000] ;  /* 0x0260000002ec7984 */ /* 0x004fe80000000800 */
[----:B------:R-:W3:Y:S01]  /*2cf50*/  LDS R238, [R2+0x27000] ;  /* 0x0270000002ee7984 */ /* 0x000ee20000000800 */
        /* <DEDUP_REMOVED lines=12> */
[C---:B------:R-:W-:Y:S03]  /*2d020*/  HMMA.1688.F32.TF32 R96, R244.reuse, R48, R96 ;  /* 0x00000030f460723c */ /* 0x040fe60000081060 */
[----:B------:R-:W-:Y:S04]  /*2d030*/  STL.64 [R1+0x1268], R126 ;  /* 0x0012687e01007387 */ /* 0x000fe80000100a00 */
[----:B------:R-:W2:Y:S04]  /*2d040*/  LDL.LU R29, [R1+0x700] ;  /* 0x00070000011d7983 */ /* 0x000ea80000300800 */
[----:B------:R-:W-:Y:S01]  /*2d050*/  STL.64 [R1+0x1250], R120 ;  /* 0x0012507801007387 */ /* 0x000fe20000100a00 */
[C---:B------:R-:W-:Y:S03]  /*2d060*/  HMMA.1688.F32.TF32 R80, R244.reuse, R64, R80 ;  /* 0x00000040f450723c */ /* 0x040fe60000081050 */
[----:B------:R-:W-:Y:S04]  /*2d070*/  STL.64 [R1+0x1258], R122 ;  /* 0x0012587a01007387 */ /* 0x000fe80000100a00 */
[----:B------:R-:W-:Y:S01]  /*2d080*/  STL.64 [R1+0x1240], R116 ;  /* 0x0012407401007387 */ /* 0x000fe20000100a00 */
[----:B------:R-:W-:Y:S03]  /*2d090*/  HMMA.1688.F32.TF32 R84, R244, R60, R84 ;  /* 0x0000003cf454723c */ /* 0x000fe60000081054 */
[----:B------:R-:W-:Y:S04]  /*2d0a0*/  STL.64 [R1+0x1248], R118 ;  /* 0x0012487601007387 */ /* 0x000fe80000100a00 */
[----:B------:R-:W2:Y:S04]  /*2d0b0*/  LDL.LU R37, [R1+0x704] ;  /* 0x0007040001257983 */ /* 0x000ea80000300800 */
        /* <DEDUP_REMOVED lines=12> */
[----:B------:R-:W-:Y:S01]  /*2d180*/  STL [R1+0x11e8], R94 ;  /* 0x0011e85e01007387 */ /* 0x000fe20000100800 */
[----:B------:R-:W-:-:S03]  /*2d190*/  IMAD.MOV.U32 R16, RZ, RZ, R82 ;  /* 0x000000ffff107224 */ /* 0x000fc600078e0052 */
[----:B------:R-:W-:Y:S01]  /*2d1a0*/  STL.64 [R1+0x11c0], R84 ;  /* 0x0011c05401007387 */ /* 0x000fe20000100a00 */
[----:B------:R-:W-:-:S03]  /*2d1b0*/  IMAD.MOV.U32 R13, RZ, RZ, R83 ;  /* 0x000000ffff0d7224 */ /* 0x000fc600078e0053 */
[----:B------:R-:W-:Y:S01]  /*2d1c0*/  STL.64 [R1+0x11c8], R86 ;  /* 0x0011c85601007387 */ /* 0x000fe20000100a00 */
[C---:B---3--:R-:W-:Y:S03]  /*2d1d0*/  HMMA.1688.F32.TF32 R72, R236.reuse, R10, R72 ;  /* 0x0000000aec48723c */ /* 0x048fe60000081048 */
[----:B------:R1:W-:Y:S05]  /*2d1e0*/  STL [R1+0x11a0], R80 ;  /* 0x0011a05001007387 */ /* 0x0003ea0000100800 */
[C---:B-1----:R-:W-:Y:S08]  /*2d1f0*/  HMMA.1688.F32.TF32 R80, R236.reuse, R6, R76 ;  /* 0x00000006ec50723c */ /* 0x042ff0000008104c */
[C---:B------:R-:W-:Y:S08]  /*2d200*/  HMMA.1688.F32.TF32 R76, R236.reuse, R14, R68 ;  /* 0x0000000eec4c723c */ /* 0x040ff00000081044 */
[----:B------:R-:W-:Y:S07]  /*2d210*/  HMMA.1688.F32.TF32 R68, R236, R18, R248 ;  /* 0x00000012ec44723c */ /* 0x000fee00000810f8 */
[----:B------:R-:W-:Y:S04]  /*2d220*/  STL.64 [R1+0xf30], R80 ;  /* 0x000f305001007387 */ /* 0x000fe80000100a00 */
[----:B------:R-:W-:Y:S04]  /*2d230*/  STL.64 [R1+0xf38], R82 ;  /* 0x000f385201007387 */ /* 0x000fe80000100a00 */
[----:B------:R1:W-:Y:S04]  /*2d240*/  STL.64 [R1+0xf10], R72 ;  /* 0x000f104801007387 */ /* 0x0003e80000100a00 */
[----:B------:R3:W-:Y:S04]  /*2d250*/  STL.64 [R1+0xf18], R74 ;  /* 0x000f184a01007387 */ /* 0x0007e80000100a00 */
[----:B------:R3:W-:Y:S01]  /*2d260*/  STL.64 [R1+0xf00], R76 ;  /* 0x000f004c01007387 */ /* 0x0007e20000100a00 */
[----:B-1----:R-:W-:-:S03]  /*2d270*/  IMAD.MOV.U32 R72, RZ, RZ, R66 ;  /* 0x000000ffff487224 */ /* 0x002fc600078e0042 */
[----:B------:R1:W-:Y:S01]  /*2d280*/  STL.64 [R1+0xf08], R78 ;  /* 0x000f084e01007387 */ /* 0x0003e20000100a00 */
[----:B------:R-:W-:-:S03]  /*2d290*/  IMAD.MOV.U32 R73, RZ, RZ, R67 ;  /* 0x000000ffff497224 */ /* 0x000fc600078e0043 */
[----:B------:R-:W4:Y:S01]  /*2d2a0*/  LDL.LU R66, [R1+0x21a4] ;  /* 0x0021a40001427983 */ /* 0x000f220000300800 */
[----:B---3--:R-:W-:-:S03]  /*2d2b0*/  IMAD.MOV.U32 R74, RZ, RZ, R63 ;  /* 0x000000ffff4a7224 */ /* 0x008fc600078e003f */
[----:B------:R3:W-:Y:S01]  /*2d2c0*/  STL.64 [R1+0xee0], R68 ;  /* 0x000ee04401007387 */ /* 0x0007e20000100a00 */
[----:B------:R-:W-:-:S03]  /*2d2d0*/  IMAD.MOV.U32 R75, RZ, RZ, R62 ;  /* 0x000000ffff4b7224 */ /* 0x000fc600078e003e */
[----:B------:R1:W-:Y:S04]  /*2d2e0*/  STL.64 [R1+0xee8], R70 ;  /* 0x000ee84601007387 */ /* 0x0003e80000100a00 */
[----:B------:R-:W3:Y:S04]  /*2d2f0*/  LDL.LU R67, [R1+0x21a0] ;  /* 0x0021a00001437983 */ /* 0x000ee80000300800 */
[----:B------:R-:W3:Y:S04]  /*2d300*/  LDL.LU R63, [R1+0x219c] ;  /* 0x00219c00013f7983 */ /* 0x000ee80000300800 */
[----:B------:R-:W3:Y:S01]  /*2d310*/  LDL.LU R62, [R1+0x2198] ;  /* 0x00219800013e7983 */ /* 0x000ee20000300800 */
[----:B------:R-:W-:Y:S01]  /*2d320*/  HMMA.1688.F32.TF32 R88, R244, R56, R88 ;  /* 0x00000038f458723c */ /* 0x000fe20000081058 */
[----:B------:R-:W-:-:S02]  /*2d330*/  IMAD.MOV.U32 R76, RZ, RZ, R55 ;  /* 0x000000ffff4c7224 */ /* 0x000fc400078e0037 */
[----:B------:R-:W3:Y:S01]  /*2d340*/  LDL.LU R55, [R1+0x2194] ;  /* 0x0021940001377983 */ /* 0x000ee20000300800 */
[----:B------:R-:W-:Y:S02]  /*2d350*/  IMAD.MOV.U32 R77, RZ, RZ, R54 ;  /* 0x000000ffff4d7224 */ /* 0x000fe400078e0036 */
[----:B-1----:R-:W-:Y:S01]  /*2d360*/  IMAD.MOV.U32 R78, RZ, RZ, R59 ;  /* 0x000000ffff4e7224 */ /* 0x002fe200078e003b */
[----:B------:R-:W3:Y:S01]  /*2d370*/  LDL.LU R54, [R1+0x2190] ;  /* 0x0021900001367983 */ /* 0x000ee20000300800 */
[----:B------:R-:W-:Y:S02]  /*2d380*/  IMAD.MOV.U32 R79, RZ, RZ, R58 ;  /* 0x000000ffff4f7224 */ /* 0x000fe400078e003a */
[----:B------:R-:W-:Y:S01]  /*2d390*/  IMAD.MOV.U32 R80, RZ, RZ, R39 ;  /* 0x000000ffff507224 */ /* 0x000fe200078e0027 */
[----:B------:R-:W3:Y:S01]  /*2d3a0*/  LDL.LU R59, [R1+0x218c] ;  /* 0x00218c00013b7983 */ /* 0x000ee20000300800 */
[----:B------:R-:W-:-:S03]  /*2d3b0*/  IMAD.MOV.U32 R81, RZ, RZ, R38 ;  /* 0x000000ffff517224 */ /* 0x000fc600078e0026 */
[----:B------:R-:W3:Y:S01]  /*2d3c0*/  LDL.LU R58, [R1+0x2188] ;  /* 0x00218800013a7983 */ /* 0x000ee20000300800 */
[----:B------:R-:W-:-:S03]  /*2d3d0*/  IMAD.MOV.U32 R82, RZ, RZ, R43 ;  /* 0x000000ffff527224 */ /* 0x000fc600078e002b */
[----:B------:R-:W3:Y:S01]  /*2d3e0*/  LDL.LU R39, [R1+0x2184] ;  /* 0x0021840001277983 */ /* 0x000ee20000300800 */
[----:B------:R-:W-:-:S03]  /*2d3f0*/  IMAD.MOV.U32 R83, RZ, RZ, R42 ;  /* 0x000000ffff537224 */ /* 0x000fc600078e002a */
[----:B------:R-:W3:Y:S01]  /*2d400*/  LDL.LU R38, [R1+0x2180] ;  /* 0x0021800001267983 */ /* 0x000ee20000300800 */
[----:B------:R-:W-:Y:S02]  /*2d410*/  IMAD.MOV.U32 R25, RZ, RZ, R88 ;  /* 0x000000ffff197224 */ /* 0x000fe400078e0058 */
[----:B------:R-:W-:Y:S01]  /*2d420*/  IMAD.MOV.U32 R24, RZ, RZ, R89 ;  /* 0x000000ffff187224 */ /* 0x000fe200078e0059 */
[----:B------:R-:W3:Y:S01]  /*2d430*/  LDL.LU R43, [R1+0x217c] ;  /* 0x00217c00012b7983 */ /* 0x000ee20000300800 */
[----:B------:R-:W-:Y:S02]  /*2d440*/  IMAD.MOV.U32 R88, RZ, RZ, R50 ;  /* 0x000000ffff587224 */ /* 0x000fe400078e0032 */
[----:B------:R-:W-:Y:S01]  /*2d450*/  IMAD.MOV.U32 R21, RZ, RZ, R90 ;  /* 0x000000ffff157224 */ /* 0x000fe200078e005a */
[----:B------:R-:W3:Y:S01]  /*2d460*/  LDL.LU R42, [R1+0x2178] ;  /* 0x00217800012a7983 */ /* 0x000ee20000300800 */
[----:B------:R-:W-:Y:S02]  /*2d470*/  IMAD.MOV.U32 R89, RZ, RZ, R51 ;  /* 0x000000ffff597224 */ /* 0x000fe400078e0033 */
[----:B------:R-:W-:Y:S01]  /*2d480*/  IMAD.MOV.U32 R20, RZ, RZ, R91 ;  /* 0x000000ffff147224 */ /* 0x000fe200078e005b */
[----:B------:R-:W3:Y:S01]  /*2d490*/  LDL.LU R50, [R1+0x2174] ;  /* 0x0021740001327983 */ /* 0x000ee20000300800 */
[----:B------:R-:W-:-:S02]  /*2d4a0*/  IMAD.MOV.U32 R90, RZ, RZ, R46 ;  /* 0x000000ffff5a7224 */ /* 0x000fc400078e002e */
[----:B------:R-:W-:Y:S01]  /*2d4b0*/  IMAD.MOV.U32 R91, RZ, RZ, R47 ;  /* 0x000000ffff5b7224 */ /* 0x000fe200078e002f */
[----:B------:R-:W3:Y:S01]  /*2d4c0*/  LDL.LU R51, [R1+0x2170] ;  /* 0x0021700001337983 */ /* 0x000ee20000300800 */
[----:B------:R-:W-:-:S03]  /*2d4d0*/  IMAD.MOV.U32 R28, RZ, RZ, R95 ;  /* 0x000000ffff1c7224 */ /* 0x000fc600078e005f */
[----:B------:R-:W3:Y:S04]  /*2d4e0*/  LDL.LU R46, [R1+0x216c] ;  /* 0x00216c00012e7983 */ /* 0x000ee80000300800 */
[----:B------:R-:W3:Y:S01]  /*2d4f0*/  LDL.LU R47, [R1+0x2168] ;  /* 0x00216800012f7983 */ /* 0x000ee20000300800 */
[----:B------:R-:W-:Y:S02]  /*2d500*/  IMAD.MOV.U32 R0, RZ, RZ, R142 ;  /* 0x000000ffff007224 */ /* 0x000fe400078e008e */
[----:B------:R-:W-:Y:S01]  /*2d510*/  IMAD.MOV.U32 R3, RZ, RZ, R143 ;  /* 0x000000ffff037224 */ /* 0x000fe200078e008f */
[----:B--2---:R-:W-:Y:S04]  /*2d520*/  LDS R240, [R29+0x26000] ;  /* 0x026000001df07984 */ /* 0x004fe80000000800 */
[----:B------:R-:W-:Y:S04]  /*2d530*/  LDS R242, [R29+0x27000] ;  /* 0x027000001df27984 */ /* 0x000fe80000000800 */
[----:B------:R-:W-:Y:S04]  /*2d540*/  LDS R241, [R37+0x26000] ;  /* 0x0260000025f17984 */ /* 0x000fe80000000800 */
[----:B------:R-:W1:Y:S01]  /*2d550*/  LDS R243, [R37+0x27000] ;  /* 0x0270000025f37984 */ /* 0x000e620000000800 */
[----:B----4-:R-:W-:-:S02]  /*2d560*/  IMAD.MOV.U32 R95, RZ, RZ, R66 ;  /* 0x000000ffff5f7224 */ /* 0x010fc400078e0042 */
[----:B---3--:R-:W-:Y:S02]  /*2d570*/  IMAD.MOV.U32 R94, RZ, RZ, R67 ;  /* 0x000000ffff5e7224 */ /* 0x008fe400078e0043 */
[----:B------:R-:W-:Y:S02]  /*2d580*/  IMAD.MOV.U32 R93, RZ, RZ, R63 ;  /* 0x000000ffff5d7224 */ /* 0x000fe400078e003f */
[----:B------:R-:W-:Y:S02]  /*2d590*/  IMAD.MOV.U32 R92, RZ, RZ, R62 ;  /* 0x000000ffff5c7224 */ /* 0x000fe400078e003e */
[----:B------:R-:W2:Y:S04]  /*2d5a0*/  LDL.LU R62, [R1+0x2164] ;  /* 0x00216400013e7983 */ /* 0x000ea80000300800 */
[----:B------:R-:W3:Y:S04]  /*2d5b0*/  LDL.LU R63, [R1+0x2160] ;  /* 0x00216000013f7983 */ /* 0x000ee80000300800 */
[----:B------:R-:W4:Y:S04]  /*2d5c0*/  LDL.LU R67, [R1+0x215c] ;  /* 0x00215c0001437983 */ /* 0x000f280000300800 */
[----:B------:R-:W4:Y:S01]  /*2d5d0*/  LDL.LU R66, [R1+0x2158] ;  /* 0x0021580001427983 */ /* 0x000f220000300800 */
[----:B------:R-:W-:-:S02]  /*2d5e0*/  IMAD.MOV.U32 R97, RZ, RZ, R59 ;  /* 0x000000ffff617224 */ /* 0x000fc400078e003b */
[----:B------:R-:W-:Y:S02]  /*2d5f0*/  IMAD.MOV.U32 R96, RZ, RZ, R58 ;  /* 0x000000ffff607224 */ /* 0x000fe400078e003a */
[----:B------:R-:W4:Y:S01]  /*2d600*/  LDL.LU R58, [R1+0x2154] ;  /* 0x00215400013a7983 */ /* 0x000f220000300800 */
[----:B------:R-:W-:Y:S02]  /*2d610*/  IMAD.MOV.U32 R98, RZ, RZ, R54 ;  /* 0x000000ffff627224 */ /* 0x000fe400078e0036 */
[----:B------:R-:W-:Y:S01]  /*2d620*/  IMAD.MOV.U32 R99, RZ, RZ, R55 ;  /* 0x000000ffff637224 */ /* 0x000fe200078e0037 */
[----:B------:R-:W4:Y:S04]  /*2d630*/  LDL.LU R59, [R1+0x2150] ;  /* 0x00215000013b7983 */ /* 0x000f280000300800 */
[----:B------:R-:W4:Y:S04]  /*2d640*/  LDL.LU R54, [R1+0x214c] ;  /* 0x00214c0001367983 */ /* 0x000f280000300800 */
[----:B------:R-:W4:Y:S01]  /*2d650*/  LDL.LU R55, [R1+0x2148] ;  /* 0x0021480001377983 */ /* 0x000f220000300800 */
[----:B------:R-:W-:-:S02]  /*2d660*/  IMAD.MOV.U32 R107, RZ, RZ, R50 ;  /* 0x000000ffff6b7224 */ /* 0x000fc400078e0032 */
[----:B------:R-:W-:Y:S02]  /*2d670*/  IMAD.MOV.U32 R106, RZ, RZ, R51 ;  /* 0x000000ffff6a7224 */ /* 0x000fe400078e0033 */
[----:B------:R-:W-:Y:S02]  /*2d680*/  IMAD.MOV.U32 R105, RZ, RZ, R46 ;  /* 0x000000ffff697224 */ /* 0x000fe400078e002e */
[----:B------:R-:W-:Y:S02]  /*2d690*/  IMAD.MOV.U32 R104, RZ, RZ, R47 ;  /* 0x000000ffff687224 */ /* 0x000fe400078e002f */
[----:B------:R-:W4:Y:S04]  /*2d6a0*/  LDL.LU R47, [R1+0x2144] ;  /* 0x00214400012f7983 */ /* 0x000f280000300800 */
[----:B------:R-:W4:Y:S04]  /*2d6b0*/  LDL.LU R46, [R1+0x2140] ;  /* 0x00214000012e7983 */ /* 0x000f280000300800 */
[----:B------:R-:W4:Y:S04]  /*2d6c0*/  LDL.LU R51, [R1+0x213c] ;  /* 0x00213c0001337983 */ /* 0x000f280000300800 */
[----:B------:R-:W4:Y:S01]  /*2d6d0*/  LDL.LU R50, [R1+0x2138] ;  /* 0x0021380001327983 */ /* 0x000f220000300800 */
[----:B--2---:R-:W-:-:S02]  /*2d6e0*/  IMAD.MOV.U32 R111, RZ, RZ, R62 ;  /* 0x000000ffff6f7224 */ /* 0x004fc400078e003e */
[----:B---3--:R-:W-:Y:S02]  /*2d6f0*/  IMAD.MOV.U32 R110, RZ, RZ, R63 ;  /* 0x000000ffff6e7224 */ /* 0x008fe400078e003f */
[----:B----4-:R-:W-:Y:S02]  /*2d700*/  IMAD.MOV.U32 R109, RZ, RZ, R67 ;  /* 0x000000ffff6d7224 */ /* 0x010fe400078e0043 */
        /* <DEDUP_REMOVED lines=13> */
[----:B--2---:R-:W-:-:S02]  /*2d7e0*/  IMAD.MOV.U32 R123, RZ, RZ, R66 ;  /* 0x000000ffff7b7224 */ /* 0x004fc400078e0042 */
[----:B---3--:R-:W-:Y:S02]  /*2d7f0*/  IMAD.MOV.U32 R122, RZ, RZ, R67 ;  /* 0x000000ffff7a7224 */ /* 0x008fe400078e0043 */
[----:B----4-:R-:W-:Y:S02]  /*2d800*/  IMAD.MOV.U32 R120, RZ, RZ, R63 ;  /* 0x000000ffff787224 */ /* 0x010fe400078e003f */
[----:B------:R-:W2:Y:S01]  /*2d810*/  LDL.LU R63, [R1+0x2114] ;  /* 0x00211400013f7983 */ /* 0x000ea20000300800 */
[----:B------:R-:W-:-:S03]  /*2d820*/  IMAD.MOV.U32 R121, RZ, RZ, R62 ;  /* 0x000000ffff797224 */ /* 0x000fc600078e003e */
        /* <DEDUP_REMOVED lines=67> */
[----:B--2---:R-:W-:Y:S02]  /*2dc60*/  IMAD.MOV.U32 R135, RZ, RZ, R63 ;  /* 0x000000ffff877224 */ /* 0x004fe400078e003f */
[----:B---3--:R-:W-:Y:S02]  /*2dc70*/  IMAD.MOV.U32 R134, RZ, RZ, R62 ;  /* 0x000000ffff867224 */ /* 0x008fe400078e003e */
[----:B----4-:R-:W-:Y:S02]  /*2dc80*/  IMAD.MOV.U32 R133, RZ, RZ, R67 ;  /* 0x000000ffff857224 */ /* 0x010fe400078e0043 */
[----:B------:R-:W-:Y:S02]  /*2dc90*/  IMAD.MOV.U32 R132, RZ, RZ, R66 ;  /* 0x000000ffff847224 */ /* 0x000fe400078e0042 */
[----:B------:R-:W2:Y:S04]  /*2dca0*/  LDL.LU R66, [R1+0x2104] ;  /* 0x0021040001427983 */ /* 0x000ea80000300800 */
[----:B------:R-:W2:Y:S04]  /*2dcb0*/  LDL.LU R67, [R1+0x2100] ;  /* 0x0021000001437983 */ /* 0x000ea80000300800 */
[----:B------:R-:W3:Y:S04]  /*2dcc0*/  LDL.LU R62, [R1+0x20fc] ;  /* 0x0020fc00013e7983 */ /* 0x000ee80000300800 */
[----:B------:R-:W3:Y:S04]  /*2dcd0*/  LDL.LU R63, [R1+0x20f8] ;  /* 0x0020f800013f7983 */ /* 0x000ee80000300800 */
        /* <DEDUP_REMOVED lines=17> */
[----:B------:R-:W4:Y:S04]  /*2ddf0*/  LDL.LU R35, [R1+0x20b0] ;  /* 0x0020b00001237983 */ /* 0x000f280000300800 */
[----:B------:R-:W4:Y:S04]  /*2de00*/  LDL.LU R30, [R1+0x20ac] ;  /* 0x0020ac00011e7983 */ /* 0x000f280000300800 */
[----:B------:R-:W4:Y:S01]  /*2de10*/  LDL.LU R31, [R1+0x20a8] ;  /* 0x0020a800011f7983 */ /* 0x000f220000300800 */
[C---:B--2---:R-:W-:Y:S08]  /*2de20*/  HMMA.1688.F32.TF32 R164, R236.reuse, R22, R164 ;  /* 0x00000016eca4723c */ /* 0x044ff000000810a4 */
[C---:B---3--:R-:W-:Y:S08]  /*2de30*/  HMMA.1688.F32.TF32 R160, R236.reuse, R26, R160 ;  /* 0x0000001aeca0723c */ /* 0x048ff000000810a0 */
        /* <DEDUP_REMOVED lines=10> */
[----:B------:R4:W-:Y:S04]  /*2dee0*/  STL.64 [R1+0xeb8], R250 ;  /* 0x000eb8fa01007387 */ /* 0x0009e80000100a00 */
[----:B----4-:R-:W4:Y:S04]  /*2def0*/  LDL.LU.64 R250, [R1+0x2080] ;  /* 0x0020800001fa7983 */ /* 0x010f280000300a00 */
[----:B------:R-:W4:Y:S01]  /*2df00*/  LDL.LU.64 R248, [R1+0x2078] ;  /* 0x0020780001f87983 */ /* 0x000f220000300a00 */
[C---:B------:R-:W-:Y:S08]  /*2df10*/  HMMA.1688.F32.TF32 R244, R236.reuse, R34, R244 ;  /* 0x00000022ecf4723c */ /* 0x040ff000000810f4 */
        /* <DEDUP_REMOVED lines=63> */
[----:B----4-:R-:W-:Y:S03]  /*2e310*/  HMMA.1688.F32.TF32 R68, R240, R66, R248 ;  /* 0x00000042f044723c */ /* 0x010fe600000810f8 */
        /* <DEDUP_REMOVED lines=10> */
[----:B------:R-:W4:Y:S04]  /*2e3c0*/  LDL.LU R244, [R1+0x110] ;  /* 0x0001100001f47983 */ /* 0x000f280000300800 */
[----:B------:R1:W-:Y:S04]  /*2e3d0*/  STL.64 [R1+0xbf0], R72 ;  /* 0x000bf04801007387 */ /* 0x0003e80000100a00 */
[----:B------:R1:W-:Y:S04]  /*2e3e0*/  STL.64 [R1+0xbf8], R74 ;  /* 0x000bf84a01007387 */ /* 0x0003e80000100a00 */
[----:B------:R1:W-:Y:S04]  /*2e3f0*/  STL.64 [R1+0xbe0], R68 ;  /* 0x000be04401007387 */ /* 0x0003e80000100a00 */
[----:B------:R1:W-:Y:S04]  /*2e400*/  STL.64 [R1+0xbe8], R70 ;  /* 0x000be84601007387 */ /* 0x0003e80000100a00 */
[----:B------:R-:W4:Y:S04]  /*2e410*/  LDL.LU R245, [R1+0x114] ;  /* 0x0001140001f57983 */ /* 0x000f280000300800 */
[----:B------:R-:W4:Y:S04]  /*2e420*/  LDL.LU R246, [R1+0x118] ;  /* 0x0001180001f67983 */ /* 0x000f280000300800 */
[----:B------:R-:W4:Y:S04]  /*2e430*/  LDL.LU R247, [R1+0x11c] ;  /* 0x00011c0001f77983 */ /* 0x000f280000300800 */
        /* <DEDUP_REMOVED lines=118> */
[----:B------:R-:W-:Y:S04]  /*2eba0*/  STL.64 [R1+0xbc0], R152 ;  /* 0x000bc09801007387 */ /* 0x000fe80000100a00 */
[----:B------:R3:W-:Y:S01]  /*2ebb0*/  STL.64 [R1+0xbc8], R154 ;  /* 0x000bc89a01007387 */ /* 0x0007e20000100a00 */
[C---:B------:R-:W-:Y:S03]  /*2ebc0*/  HMMA.1688.F32.TF32 R116, R236.reuse, R46, R116 ;  /* 0x0000002eec74723c */ /* 0x040fe60000081074 */
[----:B---3--:R-:W3:Y:S04]  /*2ebd0*/  LDL.LU.64 R154, [R1+0x2060] ;  /* 0x00206000019a7983 */ /* 0x008ee80000300a00 */
[----:B------:R-:W3:Y:S04]  /*2ebe0*/  LDL.LU.64 R152, [R1+0x2058] ;  /* 0x0020580001987983 */ /* 0x000ee80000300a00 */
[----:B------:R-:W-:Y:S04]  /*2ebf0*/  STL.64 [R1+0xbb0], R148 ;  /* 0x000bb09401007387 */ /* 0x000fe80000100a00 */
[----:B------:R4:W-:Y:S04]  /*2ec00*/  STL.64 [R1+0xbb8], R150 ;  /* 0x000bb89601007387 */ /* 0x0009e80000100a00 */
[----:B----4-:R-:W4:Y:S04]  /*2ec10*/  LDL.LU.64 R150, [R1+0x2050] ;  /* 0x0020500001967983 */ /* 0x010f280000300a00 */
        /* <DEDUP_REMOVED lines=20> */
[----:B------:R-:W-:Y:S03]  /*2ed60*/  HMMA.1688.F32.TF32 R236, R236, R66, R96 ;  /* 0x00000042ecec723c */ /* 0x000fe60000081060 */
        /* <DEDUP_REMOVED lines=49> */
[----:B------:R1:W-:Y:S04]  /*2f080*/  STL.64 [R1+0xab8], R90 ;  /* 0x000ab85a01007387 */ /* 0x0003e80000100a00 */
        /* <DEDUP_REMOVED lines=25> */
[----:B------:R1:W-:Y:S02]  /*2f220*/  STL.64 [R1+0xa48], R250 ;  /* 0x000a48fa01007387 */ /* 0x0003e40000100a00 */
[C---:B-1----:R-:W-:Y:S11]  /*2f230*/  HMMA.1688.F32.TF32 R248, R240.reuse, R38, R244 ;  /* 0x00000026f0f8723c */ /* 0x042ff600000810f4 */
[----:B------:R-:W-:Y:S11]  /*2f240*/  @!UPT UIADD3 URZ, URZ, URZ, URZ ;  /* 0x0000003f3f3ff290 */ /* 0x000ff6000fffe03f */
[----:B------:R-:W-:Y:S01]  /*2f250*/  @!UPT UIADD3 URZ, URZ, URZ, URZ ;  /* 0x0000003f3f3ff290 */ /* 0x000fe2000fffe03f */
[----:B------:R-:W-:Y:S04]  /*2f260*/  STL.64 [R1+0xa30], R248 ;  /* 0x000a30f801007387 */ /* 0x000fe80000100a00 */
[----:B------:R-:W-:Y:S04]  /*2f270*/  STL.64 [R1+0xa38], R250 ;  /* 0x000a38fa01007387 */ /* 0x000fe80000100a00 */
[----:B------:R-:W-:Y:S04]  /*2f280*/  LDS R248, [R2+0x26180] ;  /* 0x0261800002f87984 */ /* 0x000fe80000000800 */
[----:B------:R-:W-:Y:S04]  /*2f290*/  LDS R250, [R2+0x27180] ;  /* 0x0271800002fa7984 */ /* 0x000fe80000000800 */
[----:B------:R-:W-:Y:S04]  /*2f2a0*/  LDS R249, [R252+0x26180] ;  /* 0x02618000fcf97984 */ /* 0x000fe80000000800 */
[----:B------:R-:W-:Y:S01]  /*2f2b0*/  LDS R251, [R252+0x27180] ;  /* 0x02718000fcfb7984 */ /* 0x000fe20000000800 */
[C---:B--2---:R-:W-:Y:S08]  /*2f2c0*/  HMMA.1688.F32.TF32 R76, R240.reuse, R50, R76 ;  /* 0x00000032f04c723c */ /* 0x044ff0000008104c */
[C---:B---3--:R-:W-:Y:S08]  /*2f2d0*/  HMMA.1688.F32.TF32 R244, R240.reuse, R42, R68 ;  /* 0x0000002af0f4723c */ /* 0x048ff00000081044 */
[C---:B------:R-:W-:Y:S08]  /*2f2e0*/  HMMA.1688.F32.TF32 R68, R240.reuse, R46, R72 ;  /* 0x0000002ef044723c */ /* 0x040ff00000081048 */
[C---:B------:R-:W-:Y:S07]  /*2f2f0*/  HMMA.1688.F32.TF32 R72, R240.reuse, R54, R80 ;  /* 0x00000036f048723c */ /* 0x040fee0000081050 */
        /* <DEDUP_REMOVED lines=14> */
[----:B------:R-:W-:Y:S01]  /*2f3e0*/  STL.64 [R1+0x9c8], R78 ;  /* 0x0009c84e01007387 */ /* 0x000fe20000100a00 */
[C---:B------:R-:W-:Y:S03]  /*2f3f0*/  HMMA.1688.F32.TF32 R80, R236.reuse, R10, R100 ;  /* 0x0000000aec50723c */ /* 0x040fe60000081064 */
[----:B------:R-:W-:Y:S04]  /*2f400*/  LDS R68, [R29+0x26100] ;  /* 0x026100001d447984 */ /* 0x000fe80000000800 */
[----:B------:R-:W-:Y:S04]  /*2f410*/  STL.64 [R1+0x9b0], R72 ;  /* 0x0009b04801007387 */ /* 0x000fe80000100a00 */
[----:B------:R1:W-:Y:S04]  /*2f420*/  STL.64 [R1+0x9b8], R74 ;  /* 0x0009b84a01007387 */ /* 0x0003e80000100a00 */
[----:B------:R-:W-:Y:S04]  /*2f430*/  LDS R70, [R29+0x27100] ;  /* 0x027100001d467984 */ /* 0x000fe80000000800 */
[----:B------:R-:W-:Y:S01]  /*2f440*/  LDS R69, [R37+0x26100] ;  /* 0x0261000025457984 */ /* 0x000fe20000000800 */
[C---:B-1----:R-:W-:Y:S03]  /*2f450*/  HMMA.1688.F32.TF32 R72, R236.reuse, R6, R96 ;  /* 0x00000006ec48723c */ /* 0x042fe60000081060 */
[----:B------:R-:W1:Y:S05]  /*2f460*/  LDS R71, [R37+0x27100] ;  /* 0x0271000025477984 */ /* 0x000e6a0000000800 */
[C---:B------:R-:W-:Y:S11]  /*2f470*/  HMMA.1688.F32.TF32 R76, R236.reuse, R14, R104 ;  /* 0x0000000eec4c723c */ /* 0x040ff60000081068 */
[----:B------:R-:W-:Y:S04]  /*2f480*/  @!UPT UIADD3 URZ, URZ, URZ, URZ ;  /* 0x0000003f3f3ff290 */ /* 0x000fe8000fffe03f */
[----:B------:R-:W-:Y:S04]  /*2f490*/  STL.64 [R1+0x9a0], R72 ;  /* 0x0009a04801007387 */ /* 0x000fe80000100a00 */
[----:B------:R2:W-:Y:S02]  /*2f4a0*/  STL.64 [R1+0x9a8], R74 ;  /* 0x0009a84a01007387 */ /* 0x0005e40000100a00 */
[C---:B--2---:R-:W-:Y:S02]  /*2f4b0*/  HMMA.1688.F32.TF32 R72, R236.reuse, R18, R108 ;  /* 0x00000012ec48723c */ /* 0x044fe4000008106c */
[----:B------:R-:W-:Y:S04]  /*2f4c0*/  STL.64 [R1+0x990], R80 ;  /* 0x0009905001007387 */ /* 0x000fe80000100a00 */
[----:B------:R2:W-:Y:S04]  /*2f4d0*/  STL.64 [R1+0x998], R82 ;  /* 0x0009985201007387 */ /* 0x0005e80000100a00 */
[----:B------:R-:W-:Y:S04]  /*2f4e0*/  STL.64 [R1+0x980], R76 ;  /* 0x0009804c01007387 */ /* 0x000fe80000100a00 */
[----:B------:R3:W-:Y:S01]  /*2f4f0*/  STL.64 [R1+0x988], R78 ;  /* 0x0009884e01007387 */ /* 0x0007e20000100a00 */
[C---:B--2---:R-:W-:Y:S08]  /*2f500*/  HMMA.1688.F32.TF32 R80, R236.reuse, R22, R112 ;  /* 0x00000016ec50723c */ /* 0x044ff00000081070 */
[C---:B---3--:R-:W-:Y:S01]  /*2f510*/  HMMA.1688.F32.TF32 R76, R236.reuse, R26, R116 ;  /* 0x0000001aec4c723c */ /* 0x048fe20000081074 */
[----:B------:R-:W-:Y:S04]  /*2f520*/  STL.64 [R1+0x970], R72 ;  /* 0x0009704801007387 */ /* 0x000fe80000100a00 */
[----:B------:R2:W-:Y:S03]  /*2f530*/  STL.64 [R1+0x978], R74 ;  /* 0x0009784a01007387 */ /* 0x0005e60000100a00 */
[C---:B--2---:R-:W-:Y:S07]  /*2f540*/  HMMA.1688.F32.TF32 R72, R236.reuse, R30, R120 ;  /* 0x0000001eec48723c */ /* 0x044fee0000081078 */
        /* <DEDUP_REMOVED lines=14> */
[----:B---3--:R-:W-:Y:S01]  /*2f630*/  HMMA.1688.F32.TF32 R76, R236, R50, R140 ;  /* 0x00000032ec4c723c */ /* 0x008fe2000008108c */
[----:B------:R-:W-:Y:S04]  /*2f640*/  STL.64 [R1+0x600], R72 ;  /* 0x0006004801007387 */ /* 0x000fe80000100a00 */
[----:B------:R2:W-:Y:S01]  /*2f650*/  STL.64 [R1+0x608], R74 ;  /* 0x0006084a01007387 */ /* 0x0005e20000100a00 */
[----:B------:R-:W-:-:S02]  /*2f660*/  IMAD.MOV.U32 R84, RZ, RZ, R232 ;  /* 0x000000ffff547224 */ /* 0x000fc400078e00e8 */
[----:B------:R-:W-:Y:S01]  /*2f670*/  IMAD.MOV.U32 R85, RZ, RZ, R233 ;  /* 0x000000ffff557224 */ /* 0x000fe200078e00e9 */
[----:B------:R-:W-:Y:S01]  /*2f680*/  LDS R140, [R2+0x26200] ;  /* 0x02620000028c7984 */ /* 0x000fe20000000800 */
[----:B------:R-:W-:Y:S02]  /*2f690*/  IMAD.MOV.U32 R86, RZ, RZ, R234 ;  /* 0x000000ffff567224 */ /* 0x000fe400078e00ea */
[----:B------:R-:W-:Y:S01]  /*2f6a0*/  IMAD.MOV.U32 R87, RZ, RZ, R235 ;  /* 0x000000ffff577224 */ /* 0x000fe200078e00eb */
[----:B------:R-:W-:Y:S01]  /*2f6b0*/  LDS R142, [R2+0x27200] ;  /* 0x02720000028e7984 */ /* 0x000fe20000000800 */
[C---:B--2---:R-:W-:Y:S03]  /*2f6c0*/  HMMA.1688.F32.TF32 R72, R236.reuse, R54, R144 ;  /* 0x00000036ec48723c */ /* 0x044fe60000081090 */
[----:B------:R-:W-:Y:S04]  /*2f6d0*/  STL.64 [R1+0x5e0], R80 ;  /* 0x0005e05001007387 */ /* 0x000fe80000100a00 */
[----:B------:R4:W-:Y:S04]  /*2f6e0*/  STL.64 [R1+0x5e8], R82 ;  /* 0x0005e85201007387 */ /* 0x0009e80000100a00 */
[----:B------:R-:W-:Y:S04]  /*2f6f0*/  STL.64 [R1+0x5d0], R76 ;  /* 0x0005d04c01007387 */ /* 0x000fe80000100a00 */
[----:B------:R2:W-:Y:S01]  /*2f700*/  STL.64 [R1+0x5d8], R78 ;  /* 0x0005d84e01007387 */ /* 0x0005e20000100a00 */
[----:B----4-:R-:W-:Y:S01]  /*2f710*/  HMMA.1688.F32.TF32 R80, R236, R58, R148 ;  /* 0x0000003aec50723c */ /* 0x010fe20000081094 */
[----:B------:R-:W-:-:S02]  /*2f720*/  IMAD.MOV.U32 R240, RZ, RZ, R228 ;  /* 0x000000fffff07224 */ /* 0x000fc400078e00e4 */
[----:B------:R-:W-:Y:S01]  /*2f730*/  LDS R141, [R252+0x26200] ;  /* 0x02620000fc8d7984 */ /* 0x000fe20000000800 */
[----:B------:R-:W-:Y:S02]  /*2f740*/  IMAD.MOV.U32 R241, RZ, RZ, R229 ;  /* 0x000000fffff17224 */ /* 0x000fe400078e00e5 */
[----:B------:R-:W-:Y:S01]  /*2f750*/  IMAD.MOV.U32 R242, RZ, RZ, R230 ;  /* 0x000000fffff27224 */ /* 0x000fe200078e00e6 */
[----:B------:R-:W-:Y:S01]  /*2f760*/  LDS R143, [R252+0x27200] ;  /* 0x02720000fc8f7984 */ /* 0x000fe20000000800 */
[C---:B--2---:R-:W-:Y:S03]  /*2f770*/  HMMA.1688.F32.TF32 R76, R236.reuse, R62, R152 ;  /* 0x0000003eec4c723c */ /* 0x044fe60000081098 */
[----:B------:R-:W-:Y:S04]  /*2f780*/  STL.64 [R1+0x5c0], R72 ;  /* 0x0005c04801007387 */ /* 0x000fe80000100a00 */
[----:B------:R2:W-:Y:S02]  /*2f790*/  STL.64 [R1+0x5c8], R74 ;  /* 0x0005c84a01007387 */ /* 0x0005e40000100a00 */
[----:B--2---:R-:W-:Y:S06]  /*2f7a0*/  HMMA.1688.F32.TF32 R72, R236, R66, R156 ;  /* 0x00000042ec48723c */ /* 0x004fec000008109c */
[----:B------:R-:W-:Y:S04]  /*2f7b0*/  STL.64 [R1+0x5b0], R80 ;  /* 0x0005b05001007387 */ /* 0x000fe80000100a00 */
[----:B------:R1:W-:Y:S04]  /*2f7c0*/  STL.64 [R1+0x5b8], R82 ;  /* 0x0005b85201007387 */ /* 0x0003e80000100a00 */
[----:B------:R-:W-:Y:S04]  /*2f7d0*/  STL.64 [R1+0x5a0], R76 ;  /* 0x0005a04c01007387 */ /* 0x000fe80000100a00 */
[----:B------:R2:W-:Y:S01]  /*2f7e0*/  STL.64 [R1+0x5a8], R78 ;  /* 0x0005a84e01007387 */ /* 0x0005e20000100a00 */
[C---:B-1----:R-:W-:Y:S08]  /*2f7f0*/  HMMA.1688.F32.TF32 R80, R68.reuse, R10, R164 ;  /* 0x0000000a4450723c */ /* 0x042ff000000810a4 */
[C---:B--2---:R-:W-:Y:S01]  /*2f800*/  HMMA.1688.F32.TF32 R76, R68.reuse, R6, R160 ;  /* 0x00000006444c723c */ /* 0x044fe200000810a0 */
[----:B------:R-:W-:Y:S04]  /*2f810*/  STL.64 [R1+0x4d0], R72 ;  /* 0x0004d04801007387 */ /* 0x000fe80000100a00 */
[----:B------:R1:W-:Y:S03]  /*2f820*/  STL.64 [R1+0x4d8], R74 ;  /* 0x0004d84a01007387 */ /* 0x0003e60000100a00 */
[C---:B-1----:R-:W-:Y:S11]  /*2f830*/  HMMA.1688.F32.TF32 R72, R68.reuse, R14, R168 ;  /* 0x0000000e4448723c */ /* 0x042ff600000810a8 */
[----:B------:R-:W-:Y:S04]  /*2f840*/  @!UPT UIADD3 URZ, URZ, URZ, URZ ;  /* 0x0000003f3f3ff290 */ /* 0x000fe8000fffe03f */
        /* <DEDUP_REMOVED lines=18> */
[----:B------:R1:W-:Y:S04]  /*2f970*/  STL.64 [R1+0x2b0], R76 ;  /* 0x0002b04c01007387 */ /* 0x0003e80000100a00 */
[----:B------:R2:W-:Y:S04]  /*2f980*/  STL.64 [R1+0x2b8], R78 ;  /* 0x0002b84e01007387 */ /* 0x0005e80000100a00 */
[----:B------:R3:W-:Y:S01]  /*2f990*/  STL.64 [R1+0x290], R80 ;  /* 0x0002905001007387 */ /* 0x0007e20000100a00 */
[----:B-1----:R-:W-:-:S03]  /*2f9a0*/  IMAD.MOV.U32 R76, RZ, RZ, R210 ;  /* 0x000000ffff4c7224 */ /* 0x002fc600078e00d2 */
[----:B------:R1:W-:Y:S01]  /*2f9b0*/  STL.64 [R1+0x298], R82 ;  /* 0x0002985201007387 */ /* 0x0003e20000100a00 */
[----:B------:R-:W-:-:S03]  /*2f9c0*/  IMAD.MOV.U32 R77, RZ, RZ, R209 ;  /* 0x000000ffff4d7224 */ /* 0x000fc600078e00d1 */
[----:B------:R-:W4:Y:S01]  /*2f9d0*/  LDL.LU R210, [R1+0x1f00] ;  /* 0x001f000001d27983 */ /* 0x000f220000300800 */
[----:B--2---:R-:W-:-:S03]  /*2f9e0*/  IMAD.MOV.U32 R78, RZ, RZ, R208 ;  /* 0x000000ffff4e7224 */ /* 0x004fc600078e00d0 */
[----:B------:R2:W-:Y:S01]  /*2f9f0*/  STL.64 [R1+0x270], R72 ;  /* 0x0002704801007387 */ /* 0x0005e20000100a00 */
[----:B------:R-:W-:-:S03]  /*2fa00*/  IMAD.MOV.U32 R79, RZ, RZ, R213 ;  /* 0x000000ffff4f7224 */ /* 0x000fc600078e00d5 */
[----:B------:R2:W-:Y:S01]  /*2fa10*/  STL.64 [R1+0x278], R74 ;  /* 0x0002784a01007387 */ /* 0x0005e20000100a00 */
[----:B---3--:R-:W-:-:S03]  /*2fa20*/  IMAD.MOV.U32 R80, RZ, RZ, R200 ;  /* 0x000000ffff507224 */ /* 0x008fc600078e00c8 */
[----:B------:R-:W3:Y:S01]  /*2fa30*/  LDL.LU R209, [R1+0x1efc] ;  /* 0x001efc0001d17983 */ /* 0x000ee20000300800 */
[----:B------:R-:W-:-:S03]  /*2fa40*/  IMAD.MOV.U32 R81, RZ, RZ, R206 ;  /* 0x000000ffff517224 */ /* 0x000fc600078e00ce */
[----:B------:R-:W3:Y:S01]  /*2fa50*/  LDL.LU R208, [R1+0x1ef8] ;  /* 0x001ef80001d07983 */ /* 0x000ee20000300800 */
[----:B-1----:R-:W-:-:S03]  /*2fa60*/  IMAD.MOV.U32 R82, RZ, RZ, R205 ;  /* 0x000000ffff527224 */ /* 0x002fc600078e00cd */
        /* <DEDUP_REMOVED lines=38> */
[----:B------:R-:W3:Y:S01]  /*2fcd0*/  LDL.LU R212, [R1+0x1e94] ;  /* 0x001e940001d47983 */ /* 0x000ee20000300800 */
        /* <DEDUP_REMOVED lines=9> */
[----:B------:R-:W-:Y:S02]  /*2fd70*/  IMAD.MOV.U32 R73, RZ, RZ, R214 ;  /* 0x000000ffff497224 */ /* 0x000fe400078e00d6 */
[----:B------:R-:W-:Y:S02]  /*2fd80*/  IMAD.MOV.U32 R74, RZ, RZ, R215 ;  /* 0x000000ffff4a7224 */ /* 0x000fe400078e00d7 */
[----:B------:R-:W-:Y:S02]  /*2fd90*/  IMAD.MOV.U32 R75, RZ, RZ, R219 ;  /* 0x000000ffff4b7224 */ /* 0x000fe400078e00db */
[----:B----4-:R-:W-:-:S02]  /*2fda0*/  IMAD.MOV.U32 R115, RZ, RZ, R210 ;  /* 0x000000ffff737224 */ /* 0x010fc400078e00d2 */
[----:B---3--:R-:W-:Y:S02]  /*2fdb0*/  IMAD.MOV.U32 R114, RZ, RZ, R209 ;  /* 0x000000ffff727224 */ /* 0x008fe400078e00d1 */
[----:B------:R-:W-:Y:S02]  /*2fdc0*/  IMAD.MOV.U32 R113, RZ, RZ, R208 ;  /* 0x000000ffff717224 */ /* 0x000fe400078e00d0 */
[----:B------:R-:W-:Y:S02]  /*2fdd0*/  IMAD.MOV.U32 R112, RZ, RZ, R213 ;  /* 0x000000ffff707224 */ /* 0x000fe400078e00d5 */
[----:B------:R-:W2:Y:S04]  /*2fde0*/  LDL.LU R213, [R1+0x1e90] ;  /* 0x001e900001d57983 */ /* 0x000ea80000300800 */
[----:B------:R-:W3:Y:S04]  /*2fdf0*/  LDL.LU R208, [R1+0x1e8c] ;  /* 0x001e8c0001d07983 */ /* 0x000ee80000300800 */
[----:B------:R-:W3:Y:S01]  /*2fe00*/  LDL.LU R209, [R1+0x1e88] ;  /* 0x001e880001d17983 */ /* 0x000ee20000300800 */
[----:B------:R-:W-:-:S02]  /*2fe10*/  IMAD.MOV.U32 R118, RZ, RZ, R206 ;  /* 0x000000ffff767224 */ /* 0x000fc400078e00ce */
[----:B------:R-:W-:Y:S01]  /*2fe20*/  IMAD.MOV.U32 R117, RZ, RZ, R205 ;  /* 0x000000ffff757224 */ /* 0x000fe200078e00cd */
[----:B------:R-:W3:Y:S01]  /*2fe30*/  LDL.LU R210, [R1+0x1e84] ;  /* 0x001e840001d27983 */ /* 0x000ee20000300800 */
[----:B------:R-:W-:-:S03]  /*2fe40*/  IMAD.MOV.U32 R116, RZ, RZ, R204 ;  /* 0x000000ffff747224 */ /* 0x000fc600078e00cc */
[----:B------:R-:W4:Y:S01]  /*2fe50*/  LDL.LU R204, [R1+0x1e80] ;  /* 0x001e800001cc7983 */ /* 0x000f220000300800 */
[----:B------:R-:W-:-:S03]  /*2fe60*/  IMAD.MOV.U32 R119, RZ, RZ, R200 ;  /* 0x000000ffff777224 */ /* 0x000fc600078e00c8 */
        /* <DEDUP_REMOVED lines=18> */
[----:B------:R-:W4:Y:S01]  /*2ff90*/  LDL.LU R219, [R1+0x1e44] ;  /* 0x001e440001db7983 */ /* 0x000f220000300800 */
[C---:B--2---:R-:W-:Y:S08]  /*2ffa0*/  HMMA.1688.F32.TF32 R92, R68.reuse, R46, R200 ;  /* 0x0000002e445c723c */ /* 0x044ff000000810c8 */
[C---:B---3--:R-:W-:Y:S08]  /*2ffb0*/  HMMA.1688.F32.TF32 R128, R68.reuse, R42, R196 ;  /* 0x0000002a4480723c */ /* 0x048ff000000810c4 */
[----:B----4-:R-:W-:Y:S01]  /*2ffc0*/  HMMA.1688.F32.TF32 R124, R68, R50, R204 ;  /* 0x00000032447c723c */ /* 0x010fe200000810cc */
[----:B------:R-:W-:Y:S04]  /*2ffd0*/  LDS R204, [R29+0x26200] ;  /* 0x026200001dcc7984 */ /* 0x000fe80000000800 */
[----:B------:R-:W-:Y:S03]  /*2ffe0*/  LDS R206, [R29+0x27200] ;  /* 0x027200001dce7984 */ /* 0x000fe60000000800 */
[----:B------:R-:W-:Y:S01]  /*2fff0*/  HMMA.1688.F32.TF32 R120, R248, R18, R120 ;  /* 0x00000012f878723c */ /* 0x000fe20000081078 */
[----:B------:R-:W-:Y:S04]  /*30000*/  LDS R205, [R37+0x26200] ;  /* 0x0262000025cd7984 */ /* 0x000fe80000000800 */
[----:B------:R-:W-:Y:S04]  /*30010*/  LDS R207, [R37+0x27200] ;  /* 0x0272000025cf7984 */ /* 0x000fe80000000800 */
        /* <DEDUP_REMOVED lines=18> */
[----:B------:R-:W2:Y:S01]  /*30140*/  LDL.LU R244, [R1+0x470] ;  /* 0x0004700001f47983 */ /* 0x000ea20000300800 */
[C---:B------:R-:W-:Y:S03]  /*30150*/  HMMA.1688.F32.TF32 R116, R248.reuse, R22, R116 ;  /* 0x00000016f874723c */ /* 0x040fe60000081074 */
[----:B------:R-:W-:Y:S04]  /*30160*/  LDS R92, [R29+0x26180] ;  /* 0x026180001d5c7984 */ /* 0x000fe80000000800 */
[----:B------:R-:W-:Y:S01]  /*30170*/  LDS R94, [R29+0x27180] ;  /* 0x027180001d5e7984 */ /* 0x000fe20000000800 */
[C---:B-1----:R-:W-:Y:S03]  /*30180*/  HMMA.1688.F32.TF32 R68, R248.reuse, R6, R224 ;  /* 0x00000006f844723c */ /* 0x042fe600000810e0 */
[----:B------:R-:W-:Y:S04]  /*30190*/  LDS R93, [R37+0x26180] ;  /* 0x02618000255d7984 */ /* 0x000fe80000000800 */
[----:B------:R-:W2:Y:S11]  /*301a0*/  LDS R95, [R37+0x27180] ;  /* 0x02718000255f7984 */ /* 0x000eb60000000800 */
[----:B------:R-:W-:Y:S05]  /*301b0*/  @!UPT UIADD3 URZ, URZ, URZ, URZ ;  /* 0x0000003f3f3ff290 */ /* 0x000fea000fffe03f */
[----:B------:R-:W-:Y:S04]  /*301c0*/  STL.64 [R1+0x180], R68 ;  /* 0x0001804401007387 */ /* 0x000fe80000100a00 */
[----:B------:R1:W-:Y:S04]  /*301d0*/  STL.64 [R1+0x188], R70 ;  /* 0x0001884601007387 */ /* 0x0003e80000100a00 */
[----:B------:R-:W2:Y:S04]  /*301e0*/  LDL.LU R245, [R1+0x474] ;  /* 0x0004740001f57983 */ /* 0x000ea80000300800 */
[----:B------:R-:W2:Y:S04]  /*301f0*/  LDL.LU R246, [R1+0x478] ;  /* 0x0004780001f67983 */ /* 0x000ea80000300800 */
[----:B------:R-:W2:Y:S01]  /*30200*/  LDL.LU R247, [R1+0x47c] ;  /* 0x00047c0001f77983 */ /* 0x000ea20000300800 */
[C---:B------:R-:W-:Y:S08]  /*30210*/  HMMA.1688.F32.TF32 R124, R248.reuse, R10, R228 ;  /* 0x0000000af87c723c */ /* 0x040ff000000810e4 */
[C---:B-1----:R-:W-:Y:S11]  /*30220*/  HMMA.1688.F32.TF32 R68, R248.reuse, R14, R232 ;  /* 0x0000000ef844723c */ /* 0x042ff600000810e8 */
[----:B------:R-:W-:Y:S04]  /*30230*/  @!UPT UIADD3 URZ, URZ, URZ, URZ ;  /* 0x0000003f3f3ff290 */ /* 0x000fe8000fffe03f */
[----:B------:R-:W-:Y:S04]  /*30240*/  STL.64 [R1+0x160], R124 ;  /* 0x0001607c01007387 */ /* 0x000fe80000100a00 */
[----:B------:R-:W-:Y:S04]  /*30250*/  STL.64 [R1+0x168], R126 ;  /* 0x0001687e01007387 */ /* 0x000fe80000100a00 */
        /* <DEDUP_REMOVED lines=32> */
[----:B------:R-:W-:Y:S02]  /*30460*/  HMMA.1688.F32.TF32 R248, R248, R66, R72 ;  /* 0x00000042f8f8723c */ /* 0x000fe40000081048 */
[----:B------:R-:W-:Y:S04]  /*30470*/  STL.64 [R1+0x10], R80 ;  /* 0x0000105001007387 */ /* 0x000fe80000100a00 */
[----:B------:R-:W-:Y:S04]  /*30480*/  STL.64 [R1+0x18], R82 ;  /* 0x0000185201007387 */ /* 0x000fe80000100a00 */
[----:B------:R-:W3:Y:S05]  /*30490*/  LDL.LU R72, [R1+0x490] ;  /* 0x0004900001487983 */ /* 0x000eea0000300800 */
[----:B------:R-:W-:Y:S04]  /*304a0*/  STL.64 [R1], R68 ;  /* 0x0000004401007387 */ /* 0x000fe80000100a00 */
[----:B------:R2:W-:Y:S04]  /*304b0*/  STL.64 [R1+0x8], R70 ;  /* 0x0000084601007387 */ /* 0x0005e80000100a00 */
[----:B------:R-:W3:Y:S04]  /*304c0*/  LDL.LU R73, [R1+0x494] ;  /* 0x0004940001497983 */ /* 0x000ee80000300800 */
[----:B------:R-:W3:Y:S04]  /*304d0*/  LDL.LU R74, [R1+0x498] ;  /* 0x00049800014a7983 */ /* 0x000ee80000300800 */
[----:B------:R-:W3:Y:S04]  /*304e0*/  LDL.LU R75, [R1+0x49c] ;  /* 0x00049c00014b7983 */ /* 0x000ee80000300800 */
[----:B------:R-:W4:Y:S04]  /*304f0*/  LDL.LU R76, [R1+0x480] ;  /* 0x00048000014c7983 */ /* 0x000f280000300800 */
[----:B------:R-:W4:Y:S04]  /*30500*/  LDL.LU R77, [R1+0x484] ;  /* 0x00048400014d7983 */ /* 0x000f280000300800 */
[----:B------:R-:W4:Y:S04]  /*30510*/  LDL.LU R78, [R1+0x488] ;  /* 0x00048800014e7983 */ /* 0x000f280000300800 */
[----:B------:R-:W4:Y:S04]  /*30520*/  LDL.LU R79, [R1+0x48c] ;  /* 0x00048c00014f7983 */ /* 0x000f280000300800 */
[----:B------:R-:W-:Y:S04]  /*30530*/  STL [R1+0x1c10], R250 ;  /* 0x001c10fa01007387 */ /* 0x000fe80000100800 */
[----:B------:R-:W-:Y:S04]  /*30540*/  STL.64 [R1+0x1bd0], R248 ;  /* 0x001bd0f801007387 */ /* 0x000fe80000100a00 */
[----:B------:R-:W-:Y:S01]  /*30550*/  STL [R1+0x1bcc], R251 ;  /* 0x001bccfb01007387 */ /* 0x000fe20000100800 */
[C---:B--2---:R-:W-:Y:S03]  /*30560*/  HMMA.1688.F32.TF32 R68, R92.reuse, R6, R244 ;  /* 0x000000065c44723c */ /* 0x044fe600000810f4 */
[----:B------:R-:W2:Y:S11]  /*30570*/  LDL.LU R244, [R1+0x520] ;  /* 0x0005200001f47983 */ /* 0x000eb60000300800 */
[----:B------:R-:W-:Y:S09]  /*30580*/  @!UPT UIADD3 URZ, URZ, URZ, URZ ;  /* 0x0000003f3f3ff290 */ /* 0x000ff2000fffe03f */
[----:B------:R-:W-:Y:S04]  /*30590*/  STL.64 [R1+0x150], R68 ;  /* 0x0001504401007387 */ /* 0x000fe80000100a00 */
        /* <DEDUP_REMOVED lines=28> */
[C---:B---3--:R-:W-:Y:S03]  /*30760*/  HMMA.1688.F32.TF32 R68, R92.reuse, R14, R72 ;  /* 0x0000000e5c44723c */ /* 0x048fe60000081048 */
[----:B------:R-:W3:Y:S05]  /*30770*/  LDL.LU R72, [R1+0x540] ;  /* 0x0005400001487983 */ /* 0x000eea0000300800 */
[C---:B----4-:R-:W-:Y:S11]  /*30780*/  HMMA.1688.F32.TF32 R76, R92.reuse, R10, R76 ;  /* 0x0000000a5c4c723c */ /* 0x050ff6000008104c */
[----:B------:R-:W-:Y:S11]  /*30790*/  @!UPT UIADD3 URZ, URZ, URZ, URZ ;  /* 0x0000003f3f3ff290 */ /* 0x000ff6000fffe03f */
[----:B------:R-:W-:Y:S01]  /*307a0*/  @!UPT UIADD3 URZ, URZ, URZ, URZ ;  /* 0x0000003f3f3ff290 */ /* 0x000fe2000fffe03f */
[----:B------:R1:W-:Y:S04]  /*307b0*/  STL.64 [R1+0x140], R76 ;  /* 0x0001404c01007387 */ /* 0x0003e80000100a00 */
[----:B------:R4:W-:Y:S04]  /*307c0*/  STL.64 [R1+0x148], R78 ;  /* 0x0001484e01007387 */ /* 0x0009e80000100a00 */
[----:B------:R-:W-:Y:S04]  /*307d0*/  STL.64 [R1+0x130], R68 ;  /* 0x0001304401007387 */ /* 0x000fe80000100a00 */
[----:B------:R2:W-:Y:S04]  /*307e0*/  STL.64 [R1+0x138], R70 ;  /* 0x0001384601007387 */ /* 0x0005e80000100a00 */
[----:B------:R-:W3:Y:S04]  /*307f0*/  LDL.LU R73, [R1+0x544] ;  /* 0x0005440001497983 */ /* 0x000ee80000300800 */
[----:B------:R-:W3:Y:S04]  /*30800*/  LDL.LU R74, [R1+0x548] ;  /* 0x00054800014a7983 */ /* 0x000ee80000300800 */
[----:B------:R-:W3:Y:S04]  /*30810*/  LDL.LU R75, [R1+0x54c] ;  /* 0x00054c00014b7983 */ /* 0x000ee80000300800 */
[----:B-1----:R-:W3:Y:S04]  /*30820*/  LDL.LU R76, [R1+0x550] ;  /* 0x00055000014c7983 */ /* 0x002ee80000300800 */
[----:B------:R-:W3:Y:S04]  /*30830*/  LDL.LU R77, [R1+0x554] ;  /* 0x00055400014d7983 */ /* 0x000ee80000300800 */
[----:B----4-:R-:W4:Y:S04]  /*30840*/  LDL.LU R78, [R1+0x558] ;  /* 0x00055800014e7983 */ /* 0x010f280000300800 */
[----:B------:R-:W4:Y:S04]  /*30850*/  LDL.LU R79, [R1+0x55c] ;  /* 0x00055c00014f7983 */ /* 0x000f280000300800 */
[----:B------:R-:W4:Y:S04]  /*30860*/  LDL.LU R80, [R1+0x560] ;  /* 0x0005600001507983 */ /* 0x000f280000300800 */
[----:B------:R-:W4:Y:S04]  /*30870*/  LDL.LU R81, [R1+0x564] ;  /* 0x0005640001517983 */ /* 0x000f280000300800 */
[----:B------:R-:W4:Y:S04]  /*30880*/  LDL.LU R82, [R1+0x568] ;  /* 0x0005680001527983 */ /* 0x000f280000300800 */
[----:B------:R-:W4:Y:S01]  /*30890*/  LDL.LU R83, [R1+0x56c] ;  /* 0x00056c0001537983 */ /* 0x000f220000300800 */
[C---:B--2---:R-:W-:Y:S03]  /*308a0*/  HMMA.1688.F32.TF32 R68, R92.reuse, R18, R84 ;  /* 0x000000125c44723c */ /* 0x044fe60000081054 */
[----:B------:R-:W2:Y:S11]  /*308b0*/  LDL.LU R84, [R1+0x570] ;  /* 0x0005700001547983 */ /* 0x000eb60000300800 */
[----:B------:R-:W-:Y:S09]  /*308c0*/  @!UPT UIADD3 URZ, URZ, URZ, URZ ;  /* 0x0000003f3f3ff290 */ /* 0x000ff2000fffe03f */
[----:B------:R-:W-:Y:S04]  /*308d0*/  STL.64 [R1+0x110], R68 ;  /* 0x0001104401007387 */ /* 0x000fe80000100a00 */
[----:B------:R1:W-:Y:S04]  /*308e0*/  STL.64 [R1+0x118], R70 ;  /* 0x0001184601007387 */ /* 0x0003e80000100a00 */
[----:B------:R-:W2:Y:S04]  /*308f0*/  LDL.LU R85, [R1+0x574] ;  /* 0x0005740001557983 */ /* 0x000ea80000300800 */
[----:B------:R-:W2:Y:S01]  /*30900*/  LDL.LU R86, [R1+0x578] ;  /* 0x0005780001567983 */ /* 0x000ea20000300800 */
[C---:B-1----:R-:W-:Y:S03]  /*30910*/  HMMA.1688.F32.TF32 R68, R92.reuse, R22, R88 ;  /* 0x000000165c44723c */ /* 0x042fe60000081058 */
[----:B------:R-:W2:Y:S04]  /*30920*/  LDL.LU R87, [R1+0x57c] ;  /* 0x00057c0001577983 */ /* 0x000ea80000300800 */
[----:B------:R-:W2:Y:S11]  /*30930*/  LDL.LU R88, [R1+0x590] ;  /* 0x0005900001587983 */ /* 0x000eb60000300800 */
[----:B------:R-:W-:Y:S05]  /*30940*/  @!UPT UIADD3 URZ, URZ, URZ, URZ ;  /* 0x0000003f3f3ff290 */ /* 0x000fea000fffe03f */
[----:B------:R-:W-:Y:S04]  /*30950*/  STL.64 [R1+0x100], R68 ;  /* 0x0001004401007387 */ /* 0x000fe80000100a00 */
[----:B------:R1:W-:Y:S04]  /*30960*/  STL.64 [R1+0x108], R70 ;  /* 0x0001084601007387 */ /* 0x0003e80000100a00 */
[----:B------:R-:W2:Y:S04]  /*30970*/  LDL.LU R89, [R1+0x594] ;  /* 0x0005940001597983 */ /* 0x000ea80000300800 */
[----:B------:R-:W2:Y:S04]  /*30980*/  LDL.LU R90, [R1+0x598] ;  /* 0x00059800015a7983 */ /* 0x000ea80000300800 */
[----:B------:R-:W2:Y:S01]  /*30990*/  LDL.LU R91, [R1+0x59c] ;  /* 0x00059c00015b7983 */ /* 0x000ea20000300800 */
[C---:B------:R-:W-:Y:S08]  /*309a0*/  HMMA.1688.F32.TF32 R104, R92.reuse, R26, R104 ;  /* 0x0000001a5c68723c */ /* 0x040ff00000081068 */
[C---:B------:R-:W-:Y:S08]  /*309b0*/  HMMA.1688.F32.TF32 R100, R92.reuse, R30, R100 ;  /* 0x0000001e5c64723c */ /* 0x040ff00000081064 */
[C---:B------:R-:W-:Y:S08]  /*309c0*/  HMMA.1688.F32.TF32 R244, R92.reuse, R38, R244 ;  /* 0x000000265cf4723c */ /* 0x040ff000000810f4 */
[C---:B-1----:R-:W-:Y:S01]  /*309d0*/  HMMA.1688.F32.TF32 R68, R92.reuse, R34, R96 ;  /* 0x000000225c44723c */ /* 0x042fe20000081060 */
[----:B------:R-:W-:Y:S04]  /*309e0*/  STL.64 [R1+0xf0], R104 ;  /* 0x0000f06801007387 */ /* 0x000fe80000100a00 */
[----:B------:R-:W-:Y:S04]  /*309f0*/  STL.64 [R1+0xf8], R106 ;  /* 0x0000f86a01007387 */ /* 0x000fe80000100a00 */
[----:B------:R-:W-:Y:S04]  /*30a00*/  STL.64 [R1+0xe0], R100 ;  /* 0x0000e06401007387 */ /* 0x000fe80000100a00 */
[----:B------:R-:W-:Y:S04]  /*30a10*/  STL.64 [R1+0xe8], R102 ;  /* 0x0000e86601007387 */ /* 0x000fe80000100a00 */
[----:B------:R-:W-:Y:S06]  /*30a20*/  STL.64 [R1+0x1be0], R244 ;  /* 0x001be0f401007387 */ /* 0x000fec0000100a00 */
[----:B------:R-:W-:Y:S04]  /*30a30*/  STL.64 [R1+0xd0], R68 ;  /* 0x0000d04401007387 */ /* 0x000fe80000100a00 */
[----:B------:R1:W-:Y:S04]  /*30a40*/  STL.64 [R1+0xd8], R70 ;  /* 0x0000d84601007387 */ /* 0x0003e80000100a00 */
[----:B------:R2:W-:Y:S01]  /*30a50*/  STL.64 [R1+0x1bd8], R246 ;  /* 0x001bd8f601007387 */ /* 0x0005e20000100a00 */
[C---:B-1----:R-:W-:Y:S03]  /*30a60*/  HMMA.1688.F32.TF32 R68, R92.reuse, R42, R240 ;  /* 0x0000002a5c44723c */ /* 0x042fe600000810f0 */
[----:B------:R-:W2:Y:S04]  /*30a70*/  LDL.LU R240, [R1+0x580] ;  /* 0x0005800001f07983 */ /* 0x000ea80000300800 */
[----:B------:R-:W2:Y:S04]  /*30a80*/  LDL.LU R241, [R1+0x584] ;  /* 0x0005840001f17983 */ /* 0x000ea80000300800 */
[----:B------:R-:W2:Y:S04]  /*30a90*/  LDL.LU R242, [R1+0x588] ;  /* 0x0005880001f27983 */ /* 0x000ea80000300800 */
[----:B------:R-:W2:Y:S08]  /*30aa0*/  LDL.LU R243, [R1+0x58c] ;  /* 0x00058c0001f37983 */ /* 0x000eb00000300800 */
[----:B------:R1:W-:Y:S04]  /*30ab0*/  STL.64 [R1+0x1bf0], R68 ;  /* 0x001bf04401007387 */ /* 0x0003e80000100a00 */
[----:B------:R1:W-:Y:S01]  /*30ac0*/  STL.64 [R1+0x1be8], R70 ;  /* 0x001be84601007387 */ /* 0x0003e20000100a00 */
[C---:B---3--:R-:W-:Y:S08]  /*30ad0*/  HMMA.1688.F32.TF32 R72, R92.reuse, R46, R72 ;  /* 0x0000002e5c48723c */ /* 0x048ff00000081048 */
[C---:B----4-:R-:W-:Y:S08]  /*30ae0*/  HMMA.1688.F32.TF32 R76, R92.reuse, R50, R76 ;  /* 0x000000325c4c723c */ /* 0x050ff0000008104c */
[C---:B------:R-:W-:Y:S07]  /*30af0*/  HMMA.1688.F32.TF32 R80, R92.reuse, R54, R80 ;  /* 0x000000365c50723c */ /* 0x040fee0000081050 */
[----:B------:R3:W-:Y:S04]  /*30b00*/  STL.64 [R1+0x1c00], R72 ;  /* 0x001c004801007387 */ /* 0x0007e80000100a00 */
[----:B------:R4:W-:Y:S04]  /*30b10*/  STL.64 [R1+0x1bf8], R74 ;  /* 0x001bf84a01007387 */ /* 0x0009e80000100a00 */
[----:B------:R-:W-:Y:S04]  /*30b20*/  STL [R1+0x1c18], R76 ;  /* 0x001c184c01007387 */ /* 0x000fe80000100800 */
[----:B------:R-:W-:Y:S04]  /*30b30*/  STL [R1+0x1c14], R77 ;  /* 0x001c144d01007387 */ /* 0x000fe80000100800 */
[----:B------:R-:W-:Y:S04]  /*30b40*/  STL.64 [R1+0x1c08], R78 ;  /* 0x001c084e01007387 */ /* 0x000fe80000100a00 */
[----:B------:R1:W-:Y:S04]  /*30b50*/  STL [R1+0x1c28], R80 ;  /* 0x001c285001007387 */ /* 0x0003e80000100800 */
[----:B------:R1:W-:Y:S04]  /*30b60*/  STL [R1+0x1c24], R81 ;  /* 0x001c245101007387 */ /* 0x0003e80000100800 */
[----:B------:R1:W-:Y:S04]  /*30b70*/  STL [R1+0x1c20], R82 ;  /* 0x001c205201007387 */ /* 0x0003e80000100800 */
[----:B------:R1:W-:Y:S01]  /*30b80*/  STL [R1+0x1c1c], R83 ;  /* 0x001c1c5301007387 */ /* 0x0003e20000100800 */
[C---:B--2---:R-:W-:Y:S11]  /*30b90*/  HMMA.1688.F32.TF32 R84, R92.reuse, R58, R84 ;  /* 0x0000003a5c54723c */ /* 0x044ff60000081054 */
[----:B------:R-:W-:Y:S11]  /*30ba0*/  @!UPT UIADD3 URZ, URZ, URZ, URZ ;  /* 0x0000003f3f3ff290 */ /* 0x000ff6000fffe03f */
[----:B------:R-:W-:Y:S01]  /*30bb0*/  @!UPT UIADD3 URZ, URZ, URZ, URZ ;  /* 0x0000003f3f3ff290 */ /* 0x000fe2000fffe03f */
[----:B------:R2:W-:Y:S01]  /*30bc0*/  STL [R1+0x1c38], R84 ;  /* 0x001c385401007387 */ /* 0x0005e20000100800 */
[C---:B------:R-:W-:Y:S03]  /*30bd0*/  HMMA.1688.F32.TF32 R88, R92.reuse, R62, R88 ;  /* 0x0000003e5c58723c */ /* 0x040fe60000081058 */
[----:B------:R1:W-:Y:S04]  /*30be0*/  STL [R1+0x1c34], R85 ;  /* 0x001c345501007387 */ /* 0x0003e80000100800 */
[----:B------:R1:W-:Y:S04]  /*30bf0*/  STL [R1+0x1c30], R86 ;  /* 0x001c305601007387 */ /* 0x0003e80000100800 */
[----:B------:R1:W-:Y:S04]  /*30c00*/  STL [R1+0x1c2c], R87 ;  /* 0x001c2c5701007387 */ /* 0x0003e80000100800 */
        /* <DEDUP_REMOVED lines=8> */
[----:B------:R1:W-:Y:S04]  /*30c90*/  STL [R1+0x1c48], R88 ;  /* 0x001c485801007387 */ /* 0x0003e80000100800 */
[----:B------:R1:W-:Y:S04]  /*30ca0*/  STL [R1+0x1c44], R89 ;  /* 0x001c445901007387 */ /* 0x0003e80000100800 */
[----:B------:R1:W-:Y:S04]  /*30cb0*/  STL [R1+0x1c40], R90 ;  /* 0x001c405a01007387 */ /* 0x0003e80000100800 */
[----:B------:R1:W-:Y:S04]  /*30cc0*/  STL [R1+0x1c3c], R91 ;  /* 0x001c3c5b01007387 */ /* 0x0003e80000100800 */
        /* <DEDUP_REMOVED lines=16> */
[----:B------:R-:W4:Y:S08]  /*30dd0*/  LDL.LU R243, [R1+0x65c] ;  /* 0x00065c0001f37983 */ /* 0x000f300000300800 */
[----:B------:R-:W-:Y:S04]  /*30de0*/  STL [R1+0x1c58], R92 ;  /* 0x001c585c01007387 */ /* 0x000fe80000100800 */
[----:B------:R-:W-:Y:S04]  /*30df0*/  STL [R1+0x1c54], R93 ;  /* 0x001c545d01007387 */ /* 0x000fe80000100800 */
[----:B------:R-:W-:Y:S04]  /*30e00*/  STL [R1+0x1c50], R94 ;  /* 0x001c505e01007387 */ /* 0x000fe80000100800 */
[----:B------:R-:W-:Y:S01]  /*30e10*/  STL [R1+0x1c4c], R95 ;  /* 0x001c4c5f01007387 */ /* 0x000fe20000100800 */
[C---:B--2---:R-:W-:Y:S08]  /*30e20*/  HMMA.1688.F32.TF32 R144, R140.reuse, R6, R112 ;  /* 0x000000068c90723c */ /* 0x044ff00000081070 */
[C---:B---3--:R-:W-:Y:S11]  /*30e30*/  HMMA.1688.F32.TF32 R148, R140.reuse, R10, R108 ;  /* 0x0000000a8c94723c */ /* 0x048ff6000008106c */
[----:B------:R-:W-:Y:S04]  /*30e40*/  @!UPT UIADD3 URZ, URZ, URZ, URZ ;  /* 0x0000003f3f3ff290 */ /* 0x000fe8000fffe03f */
[----:B------:R2:W-:Y:S04]  /*30e50*/  STL [R1+0x1c68], R144 ;  /* 0x001c689001007387 */ /* 0x0005e80000100800 */
[----:B------:R3:W-:Y:S04]  /*30e60*/  STL [R1+0x1c64], R145 ;  /* 0x001c649101007387 */ /* 0x0007e80000100800 */
[----:B------:R1:W-:Y:S01]  /*30e70*/  STL [R1+0x1c60], R146 ;  /* 0x001c609201007387 */ /* 0x0003e20000100800 */
[C---:B----4-:R-:W-:Y:S03]  /*30e80*/  HMMA.1688.F32.TF32 R152, R140.reuse, R14, R104 ;  /* 0x0000000e8c98723c */ /* 0x050fe60000081068 */
[----:B------:R4:W-:Y:S05]  /*30e90*/  STL [R1+0x1c5c], R147 ;  /* 0x001c5c9301007387 */ /* 0x0009ea0000100800 */
[C---:B------:R-:W-:Y:S01]  /*30ea0*/  HMMA.1688.F32.TF32 R156, R140.reuse, R18, R100 ;  /* 0x000000128c9c723c */ /* 0x040fe20000081064 */
[----:B------:R1:W-:Y:S04]  /*30eb0*/  STL [R1+0x1c78], R148 ;  /* 0x001c789401007387 */ /* 0x0003e80000100800 */
[----:B------:R1:W-:Y:S03]  /*30ec0*/  STL [R1+0x1c74], R149 ;  /* 0x001c749501007387 */ /* 0x0003e60000100800 */
[C---:B------:R-:W-:Y:S01]  /*30ed0*/  HMMA.1688.F32.TF32 R96, R140.reuse, R22, R96 ;  /* 0x000000168c60723c */ /* 0x040fe20000081060 */
[----:B------:R1:W-:Y:S04]  /*30ee0*/  STL [R1+0x1c70], R150 ;  /* 0x001c709601007387 */ /* 0x0003e80000100800 */
[----:B------:R1:W-:Y:S04]  /*30ef0*/  STL [R1+0x1c6c], R151 ;  /* 0x001c6c9701007387 */ /* 0x0003e80000100800 */
[----:B------:R1:W-:Y:S04]  /*30f00*/  STL [R1+0x1c88], R152 ;  /* 0x001c889801007387 */ /* 0x0003e80000100800 */
[----:B------:R1:W-:Y:S04]  /*30f10*/  STL [R1+0x1c84], R153 ;  /* 0x001c849901007387 */ /* 0x0003e80000100800 */
[----:B------:R1:W-:Y:S04]  /*30f20*/  STL [R1+0x1c80], R154 ;  /* 0x001c809a01007387 */ /* 0x0003e80000100800 */
[----:B------:R1:W-:Y:S04]  /*30f30*/  STL [R1+0x1c7c], R155 ;  /* 0x001c7c9b01007387 */ /* 0x0003e80000100800 */
[----:B------:R-:W-:Y:S04]  /*30f40*/  STL [R1+0x1c98], R156 ;  /* 0x001c989c01007387 */ /* 0x000fe80000100800 */
[----:B------:R-:W-:Y:S04]  /*30f50*/  STL [R1+0x1c94], R157 ;  /* 0x001c949d01007387 */ /* 0x000fe80000100800 */
[----:B------:R-:W-:Y:S04]  /*30f60*/  STL [R1+0x1c90], R158 ;  /* 0x001c909e01007387 */ /* 0x000fe80000100800 */
[----:B------:R-:W-:Y:S04]  /*30f70*/  STL [R1+0x1c8c], R159 ;  /* 0x001c8c9f01007387 */ /* 0x000fe80000100800 */
[----:B------:R-:W2:Y:S04]  /*30f80*/  LDL.LU R104, [R1+0x660] ;  /* 0x0006600001687983 */ /* 0x000ea80000300800 */
[----:B------:R-:W2:Y:S04]  /*30f90*/  LDL.LU R105, [R1+0x664] ;  /* 0x0006640001697983 */ /* 0x000ea80000300800 */
[----:B------:R-:W2:Y:S04]  /*30fa0*/  LDL.LU R106, [R1+0x668] ;  /* 0x00066800016a7983 */ /* 0x000ea80000300800 */
[----:B------:R-:W2:Y:S04]  /*30fb0*/  LDL.LU R107, [R1+0x66c] ;  /* 0x00066c00016b7983 */ /* 0x000ea80000300800 */
[----:B------:R1:W-:Y:S04]  /*30fc0*/  STL.64 [R1+0x1ca8], R96 ;  /* 0x001ca86001007387 */ /* 0x0003e80000100a00 */
[----:B------:R1:W-:Y:S04]  /*30fd0*/  STL [R1+0x1ca0], R98 ;  /* 0x001ca06201007387 */ /* 0x0003e80000100800 */
[----:B------:R1:W-:Y:S04]  /*30fe0*/  STL [R1+0x1c9c], R99 ;  /* 0x001c9c6301007387 */ /* 0x0003e80000100800 */
        /* <DEDUP_REMOVED lines=26> */
[----:B------:R-:W-:Y:S04]  /*31190*/  STL.64 [R1+0x1cb0], R102 ;  /* 0x001cb06601007387 */ /* 0x000fe80000100a00 */
        /* <DEDUP_REMOVED lines=20> */
[----:B------:R-:W-:Y:S01]  /*312e0*/  STL.64 [R1+0x1cf0], R118 ;  /* 0x001cf07601007387 */ /* 0x000fe20000100a00 */
[C---:B------:R-:W-:Y:S03]  /*312f0*/  HMMA.1688.F32.TF32 R124, R140.reuse, R50, R124 ;  /* 0x000000328c7c723c */ /* 0x040fe6000008107c */
[----:B------:R-:W2:Y:S04]  /*31300*/  LDL.LU R236, [R1+0x6e0] ;  /* 0x0006e00001ec7983 */ /* 0x000ea80000300800 */
[----:B------:R-:W2:Y:S04]  /*31310*/  LDL.LU R237, [R1+0x6e4] ;  /* 0x0006e40001ed7983 */ /* 0x000ea80000300800 */
[----:B------:R-:W2:Y:S04]  /*31320*/  LDL.LU R238, [R1+0x6e8] ;  /* 0x0006e80001ee7983 */ /* 0x000ea80000300800 */
[----:B------:R-:W2:Y:S04]  /*31330*/  LDL.LU R239, [R1+0x6ec] ;  /* 0x0006ec0001ef7983 */ /* 0x000ea80000300800 */
        /* <DEDUP_REMOVED lines=8> */
[----:B------:R-:W3:Y:S01]  /*313c0*/  LDL.LU R243, [R1+0x71c] ;  /* 0x00071c0001f37983 */ /* 0x000ee20000300800 */
[C---:B------:R-:W-:Y:S03]  /*313d0*/  HMMA.1688.F32.TF32 R132, R140.reuse, R58, R132 ;  /* 0x0000003a8c84723c */ /* 0x040fe60000081084 */
[----:B------:R-:W-:Y:S04]  /*313e0*/  STL.64 [R1+0x1d28], R128 ;  /* 0x001d288001007387 */ /* 0x000fe80000100a00 */
[----:B------:R-:W-:Y:S01]  /*313f0*/  STL.64 [R1+0x1d20], R130 ;  /* 0x001d208201007387 */ /* 0x000fe20000100a00 */
[C---:B------:R-:W-:Y:S11]  /*31400*/  HMMA.1688.F32.TF32 R136, R140.reuse, R62, R136 ;  /* 0x0000003e8c88723c */ /* 0x040ff60000081088 */
[----:B------:R-:W-:Y:S04]  /*31410*/  @!UPT UIADD3 URZ, URZ, URZ, URZ ;  /* 0x0000003f3f3ff290 */ /* 0x000fe8000fffe03f */
        /* <DEDUP_REMOVED lines=15> */
[----:B------:R-:W-:Y:S04]  /*31510*/  STL.64 [R1+0x1d40], R138 ;  /* 0x001d408a01007387 */ /* 0x000fe80000100a00 */
[----:B------:R-:W4:Y:S04]  /*31520*/  LDL.LU R160, [R1+0x750] ;  /* 0x0007500001a07983 */ /* 0x000f280000300800 */
[----:B------:R-:W4:Y:S04]  /*31530*/  LDL.LU R161, [R1+0x754] ;  /* 0x0007540001a17983 */ /* 0x000f280000300800 */
[----:B------:R-:W4:Y:S04]  /*31540*/  LDL.LU R162, [R1+0x758] ;  /* 0x0007580001a27983 */ /* 0x000f280000300800 */
[----:B------:R-:W4:Y:S01]  /*31550*/  LDL.LU R163, [R1+0x75c] ;  /* 0x00075c0001a37983 */ /* 0x000f220000300800 */
[----:B--2---:R-:W-:Y:S03]  /*31560*/  HMMA.1688.F32.TF32 R140, R140, R66, R236 ;  /* 0x000000428c8c723c */ /* 0x004fe600000810ec */
[----:B------:R-:W-:Y:S04]  /*31570*/  LDS R236, [R2+0x26280] ;  /* 0x0262800002ec7984 */ /* 0x000fe80000000800 */
[----:B------:R-:W-:Y:S04]  /*31580*/  LDS R238, [R2+0x27280] ;  /* 0x0272800002ee7984 */ /* 0x000fe80000000800 */
[----:B------:R-:W-:Y:S04]  /*31590*/  LDS R237, [R252+0x26280] ;  /* 0x02628000fced7984 */ /* 0x000fe80000000800 */
[----:B------:R-:W2:Y:S08]  /*315a0*/  LDS R239, [R252+0x27280] ;  /* 0x02728000fcef7984 */ /* 0x000eb00000000800 */
[----:B------:R-:W-:Y:S04]  /*315b0*/  STL.64 [R1+0x1d58], R140 ;  /* 0x001d588c01007387 */ /* 0x000fe80000100a00 */
[----:B------:R-:W-:Y:S01]  /*315c0*/  STL.64 [R1+0x1d50], R142 ;  /* 0x001d508e01007387 */ /* 0x000fe20000100a00 */
[C---:B---3--:R-:W-:Y:S03]  /*315d0*/  HMMA.1688.F32.TF32 R208, R204.reuse, R6, R240 ;  /* 0x00000006ccd0723c */ /* 0x048fe600000810f0 */
[----:B------:R-:W3:Y:S04]  /*315e0*/  LDL.LU R240, [R1+0x760] ;  /* 0x0007600001f07983 */ /* 0x000ee80000300800 */
[----:B------:R-:W3:Y:S04]  /*315f0*/  LDL.LU R241, [R1+0x764] ;  /* 0x0007640001f17983 */ /* 0x000ee80000300800 */
[----:B------:R-:W3:Y:S04]  /*31600*/  LDL.LU R242, [R1+0x768] ;  /* 0x0007680001f27983 */ /* 0x000ee80000300800 */
[----:B------:R-:W3:Y:S08]  /*31610*/  LDL.LU R243, [R1+0x76c] ;  /* 0x00076c0001f37983 */ /* 0x000ef00000300800 */
[----:B------:R-:W-:Y:S01]  /*31620*/  STL [R1+0x1d6c], R208 ;  /* 0x001d6cd001007387 */ /* 0x000fe20000100800 */
[C---:B----4-:R-:W-:Y:S08]  /*31630*/  HMMA.1688.F32.TF32 R228, R204.reuse, R10, R172 ;  /* 0x0000000acce4723c */ /* 0x050ff000000810ac */
[C---:B------:R-:W-:Y:S01]  /*31640*/  HMMA.1688.F32.TF32 R212, R204.reuse, R14, R168 ;  /* 0x0000000eccd4723c */ /* 0x040fe200000810a8 */
[----:B------:R-:W-:Y:S07]  /*31650*/  STL [R1+0x1d68], R209 ;  /* 0x001d68d101007387 */ /* 0x000fee0000100800 */
[C---:B------:R-:W-:Y:S01]  /*31660*/  HMMA.1688.F32.TF32 R216, R204.reuse, R18, R164 ;  /* 0x00000012ccd8723c */ /* 0x040fe200000810a4 */
[----:B------:R-:W-:Y:S04]  /*31670*/  STL [R1+0x1d64], R210 ;  /* 0x001d64d201007387 */ /* 0x000fe80000100800 */
[----:B------:R-:W-:Y:S04]  /*31680*/  STL [R1+0x1d60], R211 ;  /* 0x001d60d301007387 */ /* 0x000fe80000100800 */
[----:B------:R-:W-:Y:S04]  /*31690*/  STL [R1+0x1d7c], R228 ;  /* 0x001d7ce401007387 */ /* 0x000fe80000100800 */
[----:B------:R-:W-:Y:S04]  /*316a0*/  STL [R1+0x1d78], R229 ;  /* 0x001d78e501007387 */ /* 0x000fe80000100800 */
[----:B------:R-:W-:Y:S01]  /*316b0*/  STL [R1+0x1d74], R230 ;  /* 0x001d74e601007387 */ /* 0x000fe20000100800 */
[C---:B------:R-:W-:Y:S03]  /*316c0*/  HMMA.1688.F32.TF32 R160, R204.reuse, R22, R160 ;  /* 0x00000016cca0723c */ /* 0x040fe600000810a0 */
        /* <DEDUP_REMOVED lines=38> */
[----:B------:R-:W3:Y:S04]  /*31930*/  LDL.LU R240, [R1+0x7d0] ;  /* 0x0007d00001f07983 */ /* 0x000ee80000300800 */
[----:B------:R-:W3:Y:S04]  /*31940*/  LDL.LU R241, [R1+0x7d4] ;  /* 0x0007d40001f17983 */ /* 0x000ee80000300800 */
[----:B------:R-:W3:Y:S04]  /*31950*/  LDL.LU R242, [R1+0x7d8] ;  /* 0x0007d80001f27983 */ /* 0x000ee80000300800 */
[----:B------:R-:W3:Y:S08]  /*31960*/  LDL.LU R243, [R1+0x7dc] ;  /* 0x0007dc0001f37983 */ /* 0x000ef00000300800 */
[----:B------:R-:W-:Y:S04]  /*31970*/  STL [R1+0x1dbc], R164 ;  /* 0x001dbca401007387 */ /* 0x000fe80000100800 */
[----:B------:R-:W-:Y:S04]  /*31980*/  STL [R1+0x1db8], R165 ;  /* 0x001db8a501007387 */ /* 0x000fe80000100800 */
[----:B------:R-:W-:Y:S04]  /*31990*/  STL [R1+0x1db4], R166 ;  /* 0x001db4a601007387 */ /* 0x000fe80000100800 */
[----:B------:R-:W-:Y:S01]  /*319a0*/  STL [R1+0x1db0], R167 ;  /* 0x001db0a701007387 */ /* 0x000fe20000100800 */
[C---:B----4-:R-:W-:Y:S08]  /*319b0*/  HMMA.1688.F32.TF32 R168, R204.reuse, R30, R168 ;  /* 0x0000001ecca8723c */ /* 0x050ff000000810a8 */
[C---:B--2---:R-:W-:Y:S11]  /*319c0*/  HMMA.1688.F32.TF32 R172, R204.reuse, R34, R172 ;  /* 0x00000022ccac723c */ /* 0x044ff600000810ac */
[----:B------:R-:W-:Y:S04]  /*319d0*/  @!UPT UIADD3 URZ, URZ, URZ, URZ ;  /* 0x0000003f3f3ff290 */ /* 0x000fe8000fffe03f */
[----:B------:R-:W-:Y:S04]  /*319e0*/  STL [R1+0x1dcc], R168 ;  /* 0x001dcca801007387 */ /* 0x000fe80000100800 */
[----:B------:R-:W-:Y:S04]  /*319f0*/  STL [R1+0x1dc8], R169 ;  /* 0x001dc8a901007387 */ /* 0x000fe80000100800 */
[----:B------:R-:W-:Y:S01]  /*31a00*/  STL [R1+0x1dc4], R170 ;  /* 0x001dc4aa01007387 */ /* 0x000fe20000100800 */
[C---:B------:R-:W-:Y:S03]  /*31a10*/  HMMA.1688.F32.TF32 R176, R204.reuse, R38, R176 ;  /* 0x00000026ccb0723c */ /* 0x040fe600000810b0 */
[----:B------:R-:W-:Y:S05]  /*31a20*/  STL [R1+0x1dc0], R171 ;  /* 0x001dc0ab01007387 */ /* 0x000fea0000100800 */
[C---:B------:R-:W-:Y:S01]  /*31a30*/  HMMA.1688.F32.TF32 R180, R204.reuse, R42, R180 ;  /* 0x0000002accb4723c */ /* 0x040fe200000810b4 */
[----:B------:R-:W-:Y:S07]  /*31a40*/  STL [R1+0x1ddc], R172 ;  /* 0x001ddcac01007387 */ /* 0x000fee0000100800 */
[C---:B------:R-:W-:Y:S01]  /*31a50*/  HMMA.1688.F32.TF32 R184, R204.reuse, R46, R184 ;  /* 0x0000002eccb8723c */ /* 0x040fe200000810b8 */
[----:B------:R-:W-:Y:S04]  /*31a60*/  STL [R1+0x1dd8], R173 ;  /* 0x001dd8ad01007387 */ /* 0x000fe80000100800 */
[----:B------:R-:W-:Y:S03]  /*31a70*/  STL [R1+0x1dd4], R174 ;  /* 0x001dd4ae01007387 */ /* 0x000fe60000100800 */
[C---:B------:R-:W-:Y:S01]  /*31a80*/  HMMA.1688.F32.TF32 R188, R204.reuse, R50, R188 ;  /* 0x00000032ccbc723c */ /* 0x040fe200000810bc */
        /* <DEDUP_REMOVED lines=19> */
[----:B-1----:R-:W4:Y:S04]  /*31bc0*/  LDL.LU R68, [R1+0x900] ;  /* 0x0009000001447983 */ /* 0x002f280000300800 */
        /* <DEDUP_REMOVED lines=71> */
[----:B---3--:R-:W-:Y:S03]  /*32040*/  HMMA.1688.F32.TF32 R192, R204, R54, R240 ;  /* 0x00000036ccc0723c */ /* 0x008fe600000810f0 */
[----:B------:R-:W3:Y:S04]  /*32050*/  LDL.LU R240, [R1+0xb90] ;  /* 0x000b900001f07983 */ /* 0x000ee80000300800 */
[----:B------:R-:W3:Y:S04]  /*32060*/  LDL.LU R241, [R1+0xb94] ;  /* 0x000b940001f17983 */ /* 0x000ee80000300800 */
[----:B------:R-:W3:Y:S04]  /*32070*/  LDL.LU R242, [R1+0xb98] ;  /* 0x000b980001f27983 */ /* 0x000ee80000300800 */
[----:B------:R-:W3:Y:S08]  /*32080*/  LDL.LU R243, [R1+0xb9c] ;  /* 0x000b9c0001f37983 */ /* 0x000ef00000300800 */
[----:B------:R-:W-:Y:S04]  /*32090*/  STL.64 [R1+0x1e20], R194 ;  /* 0x001e20c201007387 */ /* 0x000fe80000100a00 */
[----:B------:R-:W-:Y:S01]  /*320a0*/  STL.64 [R1+0x1e18], R192 ;  /* 0x001e18c001007387 */ /* 0x000fe20000100a00 */
[C---:B--2---:R-:W-:Y:S08]  /*320b0*/  HMMA.1688.F32.TF32 R96, R236.reuse, R14, R96 ;  /* 0x0000000eec60723c */ /* 0x044ff00000081060 */
[----:B------:R-:W-:Y:S08]  /*320c0*/  HMMA.1688.F32.TF32 R100, R236, R22, R152 ;  /* 0x00000016ec64723c */ /* 0x000ff00000081098 */
[----:B----4-:R-:W-:Y:S11]  /*320d0*/  HMMA.1688.F32.TF32 R196, R204, R58, R196 ;  /* 0x0000003accc4723c */ /* 0x010ff600000810c4 */
[----:B------:R-:W-:Y:S11]  /*320e0*/  @!UPT UIADD3 URZ, URZ, URZ, URZ ;  /* 0x0000003f3f3ff290 */ /* 0x000ff6000fffe03f */
[----:B------:R-:W-:Y:S01]  /*320f0*/  @!UPT UIADD3 URZ, URZ, URZ, URZ ;  /* 0x0000003f3f3ff290 */ /* 0x000fe2000fffe03f */
[----:B------:R-:W-:Y:S04]  /*32100*/  STL.64 [R1+0x1e30], R198 ;  /* 0x001e30c601007387 */ /* 0x000fe80000100a00 */
[----:B------:R-:W-:Y:S04]  /*32110*/  STL.64 [R1+0x1e28], R196 ;  /* 0x001e28c401007387 */ /* 0x000fe80000100a00 */
[----:B------:R-:W-:Y:S04]  /*32120*/  STL.64 [R1+0x120], R96 ;  /* 0x0001206001007387 */ /* 0x000fe80000100a00 */
[----:B------:R1:W-:Y:S01]  /*32130*/  STL.64 [R1+0x128], R98 ;  /* 0x0001286201007387 */ /* 0x0003e20000100a00 */
[C---:B------:R-:W-:Y:S08]  /*32140*/  HMMA.1688.F32.TF32 R104, R236.reuse, R18, R156 ;  /* 0x00000012ec68723c */ /* 0x040ff0000008109c */
[----:B-1----:R-:W-:Y:S08]  /*32150*/  HMMA.1688.F32.TF32 R96, R236, R26, R148 ;  /* 0x0000001aec60723c */ /* 0x002ff00000081094 */
[C---:B------:R-:W-:Y:S07]  /*32160*/  HMMA.1688.F32.TF32 R200, R204.reuse, R62, R200 ;  /* 0x0000003eccc8723c */ /* 0x040fee00000810c8 */
[----:B------:R-:W-:Y:S01]  /*32170*/  STL.64 [R1+0x170], R104 ;  /* 0x0001706801007387 */ /* 0x000fe20000100a00 */
[----:B------:R-:W-:Y:S03]  /*32180*/  HMMA.1688.F32.TF32 R204, R204, R66, R232 ;  /* 0x00000042cccc723c */ /* 0x000fe600000810e8 */
[----:B------:R1:W-:Y:S04]  /*32190*/  STL.64 [R1+0x178], R106 ;  /* 0x0001786a01007387 */ /* 0x0003e80000100a00 */
[----:B------:R-:W-:Y:S04]  /*321a0*/  STL.64 [R1+0x1a0], R100 ;  /* 0x0001a06401007387 */ /* 0x000fe80000100a00 */
[----:B------:R2:W-:Y:S01]  /*321b0*/  STL.64 [R1+0x1a8], R102 ;  /* 0x0001a86601007387 */ /* 0x0005e20000100a00 */
[C---:B-1----:R-:W-:Y:S03]  /*321c0*/  HMMA.1688.F32.TF32 R104, R236.reuse, R30, R144 ;  /* 0x0000001eec68723c */ /* 0x042fe60000081090 */
[----:B------:R-:W-:Y:S04]  /*321d0*/  STL.64 [R1+0x1c0], R96 ;  /* 0x0001c06001007387 */ /* 0x000fe80000100a00 */
[----:B------:R-:W-:Y:S01]  /*321e0*/  LDS R232, [R29+0x26280] ;  /* 0x026280001de87984 */ /* 0x000fe20000000800 */
[C---:B--2---:R-:W-:Y:S03]  /*321f0*/  HMMA.1688.F32.TF32 R100, R236.reuse, R34, R92 ;  /* 0x00000022ec64723c */ /* 0x044fe6000008105c */
[----:B------:R-:W-:Y:S04]  /*32200*/  LDS R234, [R29+0x27280] ;  /* 0x027280001dea7984 */ /* 0x000fe80000000800 */
[----:B------:R-:W-:Y:S04]  /*32210*/  LDS R233, [R37+0x26280] ;  /* 0x0262800025e97984 */ /* 0x000fe80000000800 */
[----:B------:R-:W3:Y:S01]  /*32220*/  LDS R235, [R37+0x27280] ;  /* 0x0272800025eb7984 */ /* 0x000ee20000000800 */
[C---:B------:R-:W-:Y:S03]  /*32230*/  HMMA.1688.F32.TF32 R92, R236.reuse, R42, R84 ;  /* 0x0000002aec5c723c */ /* 0x040fe60000081054 */
[----:B------:R1:W-:Y:S05]  /*32240*/  STL.64 [R1+0x1c8], R98 ;  /* 0x0001c86201007387 */ /* 0x0003ea0000100a00 */
[C---:B------:R-:W-:Y:S08]  /*32250*/  HMMA.1688.F32.TF32 R84, R236.reuse, R50, R76 ;  /* 0x00000032ec54723c */ /* 0x040ff0000008104c */
[C---:B-1----:R-:W-:Y:S08]  /*32260*/  HMMA.1688.F32.TF32 R96, R236.reuse, R38, R88 ;  /* 0x00000026ec60723c */ /* 0x042ff00000081058 */
[C---:B------:R-:W-:Y:S08]  /*32270*/  HMMA.1688.F32.TF32 R88, R236.reuse, R46, R80 ;  /* 0x0000002eec58723c */ /* 0x040ff00000081050 */
[C---:B------:R-:W-:Y:S08]  /*32280*/  HMMA.1688.F32.TF32 R80, R236.reuse, R54, R72 ;  /* 0x00000036ec50723c */ /* 0x040ff00000081048 */
        /* <DEDUP_REMOVED lines=24> */
[-C--:B---3--:R-:W-:Y:S03]  /*32410*/  HMMA.1688.F32.TF32 R68, R232, R6.reuse, R240 ;  /* 0x00000006e844723c */ /* 0x088fe600000810f0 */
[----:B------:R-:W-:Y:S04]  /*32420*/  LDS R240, [R29+0x26300] ;  /* 0x026300001df07984 */ /* 0x000fe80000000800 */
[----:B------:R-:W-:Y:S01]  /*32430*/  LDS R242, [R29+0x27300] ;  /* 0x027300001df27984 */ /* 0x000fe20000000800 */
[C---:B------:R-:W-:Y:S03]  /*32440*/  HMMA.1688.F32.TF32 R220, R236.reuse, R6, R220 ;  /* 0x00000006ecdc723c */ /* 0x040fe600000810dc */
[----:B------:R-:W-:Y:S04]  /*32450*/  LDS R241, [R37+0x26300] ;  /* 0x0263000025f17984 */ /* 0x000fe80000000800 */
[----:B------:R-:W-:Y:S08]  /*32460*/  LDS R243, [R37+0x27300] ;  /* 0x0273000025f37984 */ /* 0x000ff00000000800 */
[----:B------:R1:W-:Y:S04]  /*32470*/  STL.64 [R1+0x5f0], R68 ;  /* 0x0005f04401007387 */ /* 0x0003e80000100a00 */
[----:B------:R3:W-:Y:S04]  /*32480*/  STL.64 [R1+0x5f8], R70 ;  /* 0x0005f84601007387 */ /* 0x0007e80000100a00 */
[----:B------:R-:W2:Y:S04]  /*32490*/  LDL.LU R249, [R1+0xf94] ;  /* 0x000f940001f97983 */ /* 0x000ea80000300800 */
[----:B------:R-:W2:Y:S04]  /*324a0*/  LDL.LU R250, [R1+0xf98] ;  /* 0x000f980001fa7983 */ /* 0x000ea80000300800 */
[----:B------:R-:W2:Y:S04]  /*324b0*/  LDL.LU R251, [R1+0xf9c] ;  /* 0x000f9c0001fb7983 */ /* 0x000ea80000300800 */
[----:B-1----:R-:W4:Y:S04]  /*324c0*/  LDL.LU R68, [R1+0xf70] ;  /* 0x000f700001447983 */ /* 0x002f280000300800 */
[----:B------:R-:W4:Y:S04]  /*324d0*/  LDL.LU R69, [R1+0xf74] ;  /* 0x000f740001457983 */ /* 0x000f280000300800 */
[----:B---3--:R-:W4:Y:S04]  /*324e0*/  LDL.LU R70, [R1+0xf78] ;  /* 0x000f780001467983 */ /* 0x008f280000300800 */
[----:B------:R-:W4:Y:S04]  /*324f0*/  LDL.LU R71, [R1+0xf7c] ;  /* 0x000f7c0001477983 */ /* 0x000f280000300800 */
        /* <DEDUP_REMOVED lines=155> */
[----:B--2---:R-:W-:Y:S01]  /*32eb0*/  HMMA.1688.F32.TF32 R100, R236, R10, R152 ;  /* 0x0000000aec64723c */ /* 0x004fe20000081098 */
[----:B------:R-:W-:-:S02]  /*32ec0*/  IMAD.MOV.U32 R5, RZ, RZ, c[0x0][0x188] ;  /* 0x00006200ff057624 */ /* 0x000fc400078e00ff */
[----:B------:R-:W-:Y:S01]  /*32ed0*/  LDS R232, [R2+0x26380] ;  /* 0x0263800002e87984 */ /* 0x000fe20000000800 */
[----:B------:R-:W-:-:S03]  /*32ee0*/  IMAD.MOV.U32 R12, RZ, RZ, 0x1f ;  /* 0x0000001fff0c7424 */ /* 0x000fc600078e00ff */
        /* <DEDUP_REMOVED lines=12> */
[C---:B--2---:R-:W-:Y:S08]  /*32fb0*/  HMMA.1688.F32.TF32 R96, R236.reuse, R26, R88 ;  /* 0x0000001aec60723c */ /* 0x044ff00000081058 */
        /* <DEDUP_REMOVED lines=23> */
[----:B--2---:R-:W2:Y:S04]  /*33130*/  LDL.LU R76, [R1+0xfe0] ;  /* 0x000fe000014c7983 */ /* 0x004ea80000300800 */
[----:B------:R4:W-:Y:S04]  /*33140*/  STL.64 [R1+0x3d0], R72 ;  /* 0x0003d04801007387 */ /* 0x0009e80000100a00 */
[----:B------:R1:W-:Y:S04]  /*33150*/  STL.64 [R1+0x3d8], R74 ;  /* 0x0003d84a01007387 */ /* 0x0003e80000100a00 */
[----:B------:R1:W-:Y:S04]  /*33160*/  STL.64 [R1+0x3e0], R68 ;  /* 0x0003e04401007387 */ /* 0x0003e80000100a00 */
[----:B------:R1:W-:Y:S04]  /*33170*/  STL.64 [R1+0x3e8], R70 ;  /* 0x0003e84601007387 */ /* 0x0003e80000100a00 */
        /* <DEDUP_REMOVED lines=65> */
[----:B-1----:R-:W4:Y:S04]  /*33590*/  LDL.LU R74, [R1+0xfd8] ;  /* 0x000fd800014a7983 */ /* 0x002f280000300800 */
[----:B------:R-:W4:Y:S04]  /*335a0*/  LDL.LU R75, [R1+0xfdc] ;  /* 0x000fdc00014b7983 */ /* 0x000f280000300800 */
[----:B------:R-:W4:Y:S04]  /*335b0*/  LDL.LU R68, [R1+0xfc0] ;  /* 0x000fc00001447983 */ /* 0x000f280000300800 */
[----:B------:R-:W4:Y:S01]  /*335c0*/  LDL.LU R69, [R1+0xfc4] ;  /* 0x000fc40001457983 */ /* 0x000f220000300800 */
[----:B------:R-:W-:-:S03]  /*335d0*/  IMAD.MOV.U32 R246, RZ, RZ, R0 ;  /* 0x000000fffff67224 */ /* 0x000fc600078e0000 */
[----:B------:R-:W4:Y:S04]  /*335e0*/  LDL.LU R70, [R1+0xfc8] ;  /* 0x000fc80001467983 */ /* 0x000f280000300800 */
[----:B------:R-:W4:Y:S04]  /*335f0*/  LDL.LU R71, [R1+0xfcc] ;  /* 0x000fcc0001477983 */ /* 0x000f280000300800 */
[----:B------:R-:W4:Y:S04]  /*33600*/  LDL.LU R244, [R1+0xfb0] ;  /* 0x000fb00001f47983 */ /* 0x000f280000300800 */
[----:B------:R-:W4:Y:S04]  /*33610*/  LDL.LU R245, [R1+0xfb4] ;  /* 0x000fb40001f57983 */ /* 0x000f280000300800 */
[----:B------:R-:W4:Y:S01]  /*33620*/  LDL.LU R0, [R1+0x1e40] ;  /* 0x001e400001007983 */ /* 0x000f220000300800 */
[C---:B--2---:R-:W-:Y:S08]  /*33630*/  HMMA.1688.F32.TF32 R120, R236.reuse, R58, R116 ;  /* 0x0000003aec78723c */ /* 0x044ff00000081074 */
[C---:B------:R-:W-:Y:S08]  /*33640*/  HMMA.1688.F32.TF32 R116, R236.reuse, R62, R112 ;  /* 0x0000003eec74723c */ /* 0x040ff00000081070 */
[----:B---3--:R-:W-:Y:S01]  /*33650*/  HMMA.1688.F32.TF32 R112, R236, R66, R248 ;  /* 0x00000042ec70723c */ /* 0x008fe200000810f8 */
[----:B------:R-:W-:-:S02]  /*33660*/  IMAD.MOV.U32 R247, RZ, RZ, R3 ;  /* 0x000000fffff77224 */ /* 0x000fc400078e0003 */
[----:B------:R-:W-:Y:S01]  /*33670*/  IMAD.SHL.U32 R5, R5, 0x20, RZ ;  /* 0x0000002005057824 */ /* 0x000fe200078e00ff */
[----:B------:R-:W-:Y:S01]  /*33680*/  IADD3 R12, R12, c[0x0][0x180], RZ ;  /* 0x000060000c0c7a10 */ /* 0x000fe20007ffe0ff */
[----:B------:R-:W-:Y:S04]  /*33690*/  LDS R236, [R29+0x26380] ;  /* 0x026380001dec7984 */ /* 0x000fe80000000800 */
[----:B------:R-:W-:Y:S04]  /*336a0*/  STL.64 [R1+0x3f0], R120 ;  /* 0x0003f07801007387 */ /* 0x000fe80000100a00 */
[----:B------:R-:W-:Y:S04]  /*336b0*/  STL.64 [R1+0x3f8], R122 ;  /* 0x0003f87a01007387 */ /* 0x000fe80000100a00 */
[----:B------:R-:W2:Y:S04]  /*336c0*/  LDL.LU R251, [R1+0x178c] ;  /* 0x00178c0001fb7983 */ /* 0x000ea80000300800 */
[----:B------:R-:W-:Y:S04]  /*336d0*/  STL.64 [R1+0x410], R116 ;  /* 0x0004107401007387 */ /* 0x000fe80000100a00 */
[----:B------:R1:W-:Y:S04]  /*336e0*/  STL.64 [R1+0x418], R118 ;  /* 0x0004187601007387 */ /* 0x0003e80000100a00 */
[----:B------:R-:W-:Y:S04]  /*336f0*/  STL.64 [R1+0x400], R112 ;  /* 0x0004007001007387 */ /* 0x000fe80000100a00 */
[----:B------:R3:W-:Y:S01]  /*33700*/  STL.64 [R1+0x408], R114 ;  /* 0x0004087201007387 */ /* 0x0007e20000100a00 */
[C---:B-1----:R-:W-:Y:S03]  /*33710*/  HMMA.1688.F32.TF32 R116, R240.reuse, R6, R108 ;  /* 0x00000006f074723c */ /* 0x042fe6000008106c */
[----:B------:R-:W-:Y:S04]  /*33720*/  LDS R238, [R29+0x27380] ;  /* 0x027380001dee7984 */ /* 0x000fe80000000800 */
[----:B------:R-:W-:Y:S01]  /*33730*/  LDS R237, [R37+0x26380] ;  /* 0x0263800025ed7984 */ /* 0x000fe20000000800 */
[C---:B---3--:R-:W-:Y:S03]  /*33740*/  HMMA.1688.F32.TF32 R112, R240.reuse, R10, R104 ;  /* 0x0000000af070723c */ /* 0x048fe60000081068 */
[----:B------:R-:W1:Y:S05]  /*33750*/  LDS R239, [R37+0x27380] ;  /* 0x0273800025ef7984 */ /* 0x000e6a0000000800 */
        /* <DEDUP_REMOVED lines=12> */
[----:B------:R-:W3:Y:S04]  /*33820*/  LDL.LU R8, [R1+0x1798] ;  /* 0x0017980001087983 */ /* 0x000ee80000300800 */
[----:B------:R-:W-:Y:S04]  /*33830*/  STL.64 [R1+0x760], R100 ;  /* 0x0007606401007387 */ /* 0x000fe80000100a00 */
[----:B------:R1:W-:Y:S04]  /*33840*/  STL.64 [R1+0x768], R102 ;  /* 0x0007686601007387 */ /* 0x0003e80000100a00 */
[----:B------:R-:W-:Y:S04]  /*33850*/  STL.64 [R1+0x770], R96 ;  /* 0x0007706001007387 */ /* 0x000fe80000100a00 */
[----:B------:R4:W-:Y:S01]  /*33860*/  STL.64 [R1+0x778], R98 ;  /* 0x0007786201007387 */ /* 0x0009e20000100a00 */
[C---:B-1----:R-:W-:Y:S03]  /*33870*/  HMMA.1688.F32.TF32 R100, R240.reuse, R30, R148 ;  /* 0x0000001ef064723c */ /* 0x042fe60000081094 */
[----:B------:R-:W3:Y:S05]  /*33880*/  LDL.LU R4, [R1+0x1580] ;  /* 0x0015800001047983 */ /* 0x000eea0000300800 */
[C---:B----4-:R-:W-:Y:S11]  /*33890*/  HMMA.1688.F32.TF32 R96, R240.reuse, R34, R144 ;  /* 0x00000022f060723c */ /* 0x050ff60000081090 */
[----:B------:R-:W-:Y:S04]  /*338a0*/  @!UPT UIADD3 URZ, URZ, URZ, URZ ;  /* 0x0000003f3f3ff290 */ /* 0x000fe8000fffe03f */
[----:B------:R-:W-:Y:S04]  /*338b0*/  STL.64 [R1+0x780], R100 ;  /* 0x0007806401007387 */ /* 0x000fe80000100a00 */
[----:B------:R-:W-:Y:S04]  /*338c0*/  STL.64 [R1+0x788], R102 ;  /* 0x0007886601007387 */ /* 0x000fe80000100a00 */
[----:B------:R-:W4:Y:S04]  /*338d0*/  LDL.LU R9, [R1+0x1794] ;  /* 0x0017940001097983 */ /* 0x000f280000300800 */
[----:B------:R-:W4:Y:S04]  /*338e0*/  LDL.LU R36, [R1+0x179c] ;  /* 0x00179c0001247983 */ /* 0x000f280000300800 */
[----:B------:R-:W-:Y:S04]  /*338f0*/  STL.64 [R1+0x790], R96 ;  /* 0x0007906001007387 */ /* 0x000fe80000100a00 */
[----:B------:R-:W-:Y:S04]  /*33900*/  STL.64 [R1+0x798], R98 ;  /* 0x0007986201007387 */ /* 0x000fe80000100a00 */
[----:B------:R-:W4:Y:S01]  /*33910*/  LDL.LU R33, [R1+0x17a0] ;  /* 0x0017a00001217983 */ /* 0x000f220000300800 */
[C---:B------:R-:W-:Y:S08]  /*33920*/  HMMA.1688.F32.TF32 R92, R240.reuse, R38, R92 ;  /* 0x00000026f05c723c */ /* 0x040ff0000008105c */
[C---:B------:R-:W-:Y:S08]  /*33930*/  HMMA.1688.F32.TF32 R88, R240.reuse, R42, R88 ;  /* 0x0000002af058723c */ /* 0x040ff00000081058 */
[C---:B------:R-:W-:Y:S08]  /*33940*/  HMMA.1688.F32.TF32 R84, R240.reuse, R46, R84 ;  /* 0x0000002ef054723c */ /* 0x040ff00000081054 */
        /* <DEDUP_REMOVED lines=17> */
[----:B------:R1:W-:Y:S01]  /*33a60*/  STL.64 [R1+0x918], R70 ;  /* 0x0009184601007387 */ /* 0x0003e20000100a00 */
[----:B------:R-:W-:Y:S01]  /*33a70*/  IMAD.SHL.U32 R49, R5, 0x4, RZ ;  /* 0x0000000405317824 */ /* 0x000fe200078e00ff */
[----:B-1----:R-:W-:Y:S01]  /*33a80*/  HMMA.1688.F32.TF32 R68, R240, R66, R244 ;  /* 0x00000042f044723c */ /* 0x002fe200000810f4 */
[----:B------:R-:W-:Y:S01]  /*33a90*/  IMAD.MOV.U32 R3, RZ, RZ, c[0x0][0x180] ;  /* 0x00006000ff037624 */ /* 0x000fe200078e00ff */
[----:B------:R-:W-:-:S04]  /*33aa0*/  SHF.R.S32.HI R5, RZ, 0x1f, R12 ;  /* 0x0000001fff057819 */ /* 0x000fc8000001140c */
[----:B------:R-:W-:Y:S02]  /*33ab0*/  IADD3 R3, R3, -0x40, RZ ;  /* 0xffffffc003037810 */ /* 0x000fe40007ffe0ff */
[----:B------:R-:W-:-:S04]  /*33ac0*/  LEA.HI R5, R5, R12, RZ, 0x5 ;  /* 0x0000000c05057211 */ /* 0x000fc800078f28ff */
[----:B------:R-:W-:-:S04]  /*33ad0*/  SHF.R.S32.HI R5, RZ, 0x5, R5 ;  /* 0x00000005ff057819 */ /* 0x000fc80000011405 */
[----:B------:R-:W-:-:S07]  /*33ae0*/  IADD3 R5, R5, -0x2, RZ ;  /* 0xfffffffe05057810 */ /* 0x000fce0007ffe0ff */
[----:B------:R-:W-:Y:S01]  /*33af0*/  STL.64 [R1+0x900], R68 ;  /* 0x0009004401007387 */ /* 0x000fe20000100a00 */
[----:B--2---:R-:W-:-:S03]  /*33b00*/  IMAD R3, R251, -0x20, R3 ;  /* 0xffffffe0fb037824 */ /* 0x004fc600078e0203 */
[----:B------:R-:W-:Y:S04]  /*33b10*/  STL.64 [R1+0x908], R70 ;  /* 0x0009084601007387 */ /* 0x000fe80000100a00 */
[----:B------:R-:W-:Y:S01]  /*33b20*/  BAR.SYNC.DEFER_BLOCKING 0x0 ;  /* 0x0000000000007b1d */ /* 0x000fe20000010000 */
[----:B------:R-:W-:Y:S02]  /*33b30*/  ISETP.GT.AND P2, PT, R3, RZ, PT ;  /* 0x000000ff0300720c */ /* 0x000fe40003f44270 */
[----:B------:R-:W-:Y:S02]  /*33b40*/  ISETP.GE.AND P5, PT, R251, R5, PT ;  /* 0x00000005fb00720c */ /* 0x000fe40003fa6270 */
[----:B------:R-:W-:Y:S02]  /*33b50*/  SEL R5, RZ, 0x4, !P2 ;  /* 0x00000004ff057807 */ /* 0x000fe40005000000 */
[----:B---3--:R-:W-:-:S05]  /*33b60*/  IADD3 R8, P6, R8, R49, RZ ;  /* 0x0000003108087210 */ /* 0x008fca0007fde0ff */
[----:B------:R-:W-:Y:S01]  /*33b70*/  STL [R1+0x1798], R8 ;  /* 0x0017980801007387 */ /* 0x000fe20000100800 */
[----:B------:R-:W-:-:S04]  /*33b80*/  IADD3 R4, R4, 0x1, RZ ;  /* 0x0000000104047810 */ /* 0x000fc80007ffe0ff */
[----:B------:R-:W-:-:S04]  /*33b90*/  ISETP.GT.AND P2, PT, R4, 0x1, PT ;  /* 0x000000010400780c */ /* 0x000fc80003f44270 */
[----:B------:R-:W-:Y:S01]  /*33ba0*/  SEL R211, R4, RZ, !P2 ;  /* 0x000000ff04d37207 */ /* 0x000fe20005000000 */
[----:B----4-:R-:W-:-:S05]  /*33bb0*/  IMAD.X R9, R9, 0x1, R0, P6 ;  /* 0x0000000109097824 */ /* 0x010fca00030e0600 */
[----:B------:R1:W-:Y:S01]  /*33bc0*/  STL [R1+0x1794], R9 ;  /* 0x0017940901007387 */ /* 0x0003e20000100800 */
[----:B------:R-:W-:-:S05]  /*33bd0*/  IADD3 R33, P6, R33, R49, RZ ;  /* 0x0000003121217210 */ /* 0x000fca0007fde0ff */
[----:B------:R-:W-:Y:S01]  /*33be0*/  IMAD.X R36, R36, 0x1, R0, P6 ;  /* 0x0000000124247824 */ /* 0x000fe200030e0600 */
[----:B------:R-:W-:Y:S04]  /*33bf0*/  STL [R1+0x17a0], R33 ;  /* 0x0017a02101007387 */ /* 0x000fe80000100800 */
[----:B------:R2:W-:Y:S04]  /*33c00*/  STL [R1+0x179c], R36 ;  /* 0x00179c2401007387 */ /* 0x0005e80000100800 */
[----:B------:R-:W3:Y:S04]  /*33c10*/  LDL.LU R2, [R1+0x1e3c] ;  /* 0x001e3c0001027983 */ /* 0x000ee80000300800 */
[----:B------:R-:W4:Y:S04]  /*33c20*/  LDL.LU R53, [R1+0x17d4] ;  /* 0x0017d40001357983 */ /* 0x000f280000300800 */
[----:B------:R-:W3:Y:S04]  /*33c30*/  LDL.LU R52, [R1+0x17d8] ;  /* 0x0017d80001347983 */ /* 0x000ee80000300800 */
[----:B------:R-:W4:Y:S04]  /*33c40*/  LDL.LU R44, [R1+0x17dc] ;  /* 0x0017dc00012c7983 */ /* 0x000f280000300800 */
[----:B------:R-:W4:Y:S04]  /*33c50*/  LDL.LU R41, [R1+0x17e0] ;  /* 0x0017e00001297983 */ /* 0x000f280000300800 */
[----:B------:R-:W-:Y:S04]  /*33c60*/  STL [R1+0x1580], R211 ;  /* 0x001580d301007387 */ /* 0x000fe80000100800 */
[----:B------:R-:W4:Y:S04]  /*33c70*/  LDL.LU R32, [R1+0x1814] ;  /* 0x0018140001207983 */ /* 0x000f280000300800 */
[----:B------:R-:W4:Y:S04]  /*33c80*/  LDL.LU R29, [R1+0x1818] ;  /* 0x00181800011d7983 */ /* 0x000f280000300800 */
[----:B------:R-:W4:Y:S04]  /*33c90*/  LDL.LU R48, [R1+0x181c] ;  /* 0x00181c0001307983 */ /* 0x000f280000300800 */
[----:B------:R-:W4:Y:S04]  /*33ca0*/  LDL.LU R45, [R1+0x1820] ;  /* 0x00182000012d7983 */ /* 0x000f280000300800 */
[----:B------:R-:W1:Y:S01]  /*33cb0*/  S2R R12, SR_TID.X ;  /* 0x00000000000c7919 */ /* 0x000e620000002100 */
[----:B------:R-:W-:-:S03]  /*33cc0*/  SEL R5, R5, RZ, !P5 ;  /* 0x000000ff05057207 */ /* 0x000fc60006800000 */
[----:B------:R-:W4:Y:S01]  /*33cd0*/  LDL.LU R40, [R1+0x1854] ;  /* 0x0018540001287983 */ /* 0x000f220000300800 */
[----:B------:R-:W-:-:S03]  /*33ce0*/  ISETP.NE.U32.AND P6, PT, R5, RZ, PT ;  /* 0x000000ff0500720c */ /* 0x000fc60003fc5070 */
[----:B------:R-:W4:Y:S01]  /*33cf0*/  LDL.LU R37, [R1+0x1858] ;  /* 0x0018580001257983 */ /* 0x000f220000300800 */
[----:B-1----:R-:W-:-:S05]  /*33d00*/  LOP3.LUT R98, R12, 0x7f, RZ, 0xc0, !PT ;  /* 0x0000007f0c627812 */ /* 0x002fca00078ec0ff */
[----:B------:R-:W-:-:S04]  /*33d10*/  IMAD.SHL.U32 R98, R98, 0x4, RZ ;  /* 0x0000000462627824 */ /* 0x000fc800078e00ff */
[----:B------:R-:W-:-:S05]  /*33d20*/  IMAD R4, R211, 0x8000, R98 ;  /* 0x00008000d3047824 */ /* 0x000fca00078e0262 */
[----:B------:R-:W-:Y:S01]  /*33d30*/  @!PT LDS RZ, [RZ] ;  /* 0x00000000fffff984 */ /* 0x000fe20000000800 */
[----:B------:R-:W-:Y:S01]  /*33d40*/  @!PT LDS RZ, [RZ] ;  /* 0x00000000fffff984 */ /* 0x000fe20000000800 */
[----:B------:R-:W-:Y:S01]  /*33d50*/  @!PT LDS RZ, [RZ] ;  /* 0x00000000fffff984 */ /* 0x000fe20000000800 */
[----:B------:R1:W-:Y:S02]  /*33d60*/  LDGSTS.E [R4+0x20000], [R8.64], P6 ;  /* 0x2000000008047fae */ /* 0x0003e4000b121844 */
[----:B-1----:R-:W-:Y:S02]  /*33d70*/  IMAD.MOV.U32 R9, RZ, RZ, R36 ;  /* 0x000000ffff097224 */ /* 0x002fe400078e0024 */
[----:B------:R-:W-:Y:S01]  /*33d80*/  IMAD.MOV.U32 R8, RZ, RZ, R33 ;  /* 0x000000ffff087224 */ /* 0x000fe200078e0021 */
[----:B--2---:R-:W2:Y:S04]  /*33d90*/  LDL.LU R36, [R1+0x185c] ;  /* 0x00185c0001247983 */ /* 0x004ea80000300800 */
[----:B------:R-:W2:Y:S01]  /*33da0*/  LDL.LU R33, [R1+0x1860] ;  /* 0x0018600001217983 */ /* 0x000ea20000300800 */
[----:B------:R-:W-:-:S03]  /*33db0*/  ISETP.GT.AND P2, PT, R3, 0x4, PT ;  /* 0x000000040300780c */ /* 0x000fc60003f44270 */
[----:B------:R1:W-:Y:S01]  /*33dc0*/  LDGSTS.E [R4+0x20200], [R8.64], P6 ;  /* 0x2020000008047fae */ /* 0x0003e2000b121844 */
[----:B------:R-:W-:-:S04]  /*33dd0*/  SEL R5, RZ, 0x4, !P2 ;  /* 0x00000004ff057807 */ /* 0x000fc80005000000 */
[----:B------:R-:W-:-:S04]  /*33de0*/  SEL R5, R5, RZ, !P5 ;  /* 0x000000ff05057207 */ /* 0x000fc80006800000 */
[----:B------:R-:W-:Y:S02]  /*33df0*/  ISETP.NE.U32.AND P2, PT, R5, RZ, PT ;  /* 0x000000ff0500720c */ /* 0x000fe40003f45070 */
[----:B---3--:R-:W-:-:S05]  /*33e00*/  IADD3 R52, P6, R52, R49, RZ ;  /* 0x0000003134347210 */ /* 0x008fca0007fde0ff */
[----:B----4-:R-:W-:Y:S01]  /*33e10*/  IMAD.X R53, R53, 0x1, R0, P6 ;  /* 0x0000000135357824 */ /* 0x010fe200030e0600 */
[----:B------:R-:W-:-:S05]  /*33e20*/  IADD3 R41, P6, R41, R49, RZ ;  /* 0x0000003129297210 */ /* 0x000fca0007fde0ff */
[----:B------:R-:W-:Y:S01]  /*33e30*/  IMAD.X R44, R44, 0x1, R0, P6 ;  /* 0x000000012c2c7824 */ /* 0x000fe200030e0600 */
[-C--:B------:R-:W-:Y:S01]  /*33e40*/  IADD3 R29, P6, R29, R49.reuse, RZ ;  /* 0x000000311d1d7210 */ /* 0x080fe20007fde0ff */
[----:B-1----:R-:W-:Y:S01]  /*33e50*/  IMAD.MOV.U32 R8, RZ, RZ, R52 ;  /* 0x000000ffff087224 */ /* 0x002fe200078e0034 */
[----:B------:R-:W-:Y:S01]  /*33e60*/  STL [R1+0x17d8], R52 ;  /* 0x0017d83401007387 */ /* 0x000fe20000100800 */
[----:B------:R-:W-:Y:S02]  /*33e70*/  IMAD.MOV.U32 R9, RZ, RZ, R53 ;  /* 0x000000ffff097224 */ /* 0x000fe400078e0035 */
[--C-:B------:R-:W-:Y:S01]  /*33e80*/  IMAD.X R32, R32, 0x1, R0.reuse, P6 ;  /* 0x0000000120207824 */ /* 0x100fe200030e0600 */
[----:B------:R-:W-:Y:S01]  /*33e90*/  IADD3 R45, P6, R45, R49, RZ ;  /* 0x000000312d2d7210 */ /* 0x000fe20007fde0ff */
[----:B------:R-:W-:Y:S04]  /*33ea0*/  STL [R1+0x17d4], R53 ;  /* 0x0017d43501007387 */ /* 0x000fe80000100800 */
[----:B------:R-:W-:Y:S01]  /*33eb0*/  STL [R1+0x17e0], R41 ;  /* 0x0017e02901007387 */ /* 0x000fe20000100800 */
[----:B------:R-:W-:-:S03]  /*33ec0*/  IMAD.X R48, R48, 0x1, R0, P6 ;  /* 0x0000000130307824 */ /* 0x000fc600030e0600 */
[----:B------:R1:W-:Y:S04]  /*33ed0*/  STL [R1+0x17dc], R44 ;  /* 0x0017dc2c01007387 */ /* 0x0003e80000100800 */
[----:B------:R3:W-:Y:S04]  /*33ee0*/  LDGSTS.E [R4+0x21000], [R8.64], P2 ;  /* 0x2100000008047fae */ /* 0x0007e80009121844 */
[----:B------:R-:W-:Y:S04]  /*33ef0*/  STL [R1+0x1818], R29 ;  /* 0x0018181d01007387 */ /* 0x000fe80000100800 */
[----:B------:R4:W-:Y:S01]  /*33f00*/  STL [R1+0x1814], R32 ;  /* 0x0018142001007387 */ /* 0x0009e20000100800 */
[----:B---3--:R-:W-:-:S03]  /*33f10*/  IMAD.MOV.U32 R9, RZ, RZ, R44 ;  /* 0x000000ffff097224 */ /* 0x008fc600078e002c */
[----:B-1----:R-:W3:Y:S01]  /*33f20*/  LDL.LU R44, [R1+0x1894] ;  /* 0x00189400012c7983 */ /* 0x002ee20000300800 */
[----:B------:R-:W-:-:S03]  /*33f30*/  IMAD.MOV.U32 R8, RZ, RZ, R41 ;  /* 0x000000ffff087224 */ /* 0x000fc600078e0029 */
[----:B------:R-:W-:Y:S04]  /*33f40*/  STL [R1+0x1820], R45 ;  /* 0x0018202d01007387 */ /* 0x000fe80000100800 */
[----:B------:R-:W-:Y:S04]  /*33f50*/  STL [R1+0x181c], R48 ;  /* 0x00181c3001007387 */ /* 0x000fe80000100800 */
[----:B------:R-:W3:Y:S04]  /*33f60*/  LDL.LU R41, [R1+0x1898] ;  /* 0x0018980001297983 */ /* 0x000ee80000300800 */
[----:B------:R1:W-:Y:S02]  /*33f70*/  LDGSTS.E [R4+0x21200], [R8.64], P2 ;  /* 0x2120000008047fae */ /* 0x0003e40009121844 */
[----:B-1----:R-:W-:-:S02]  /*33f80*/  IMAD.MOV.U32 R9, RZ, RZ, R32 ;  /* 0x000000ffff097224 */ /* 0x002fc400078e0020 */
[----:B------:R-:W-:Y:S01]  /*33f90*/  IMAD.MOV.U32 R8, RZ, RZ, R29 ;  /* 0x000000ffff087224 */ /* 0x000fe200078e001d */
[----:B----4-:R-:W4:Y:S04]  /*33fa0*/  LDL.LU R32, [R1+0x189c] ;  /* 0x00189c0001207983 */ /* 0x010f280000300800 */
[----:B------:R-:W4:Y:S01]  /*33fb0*/  LDL.LU R29, [R1+0x18a0] ;  /* 0x0018a000011d7983 */ /* 0x000f220000300800 */
[----:B------:R-:W-:-:S04]  /*33fc0*/  ISETP.GT.AND P2, PT, R3, 0x8, PT ;  /* 0x000000080300780c */ /* 0x000fc80003f44270 */
[----:B------:R-:W-:-:S04]  /*33fd0*/  SEL R5, RZ, 0x4, !P2 ;  /* 0x00000004ff057807 */ /* 0x000fc80005000000 */
[----:B------:R-:W-:-:S04]  /*33fe0*/  SEL R5, R5, RZ, !P5 ;  /* 0x000000ff05057207 */ /* 0x000fc80006800000 */
[----:B------:R-:W-:Y:S02]  /*33ff0*/  ISETP.NE.U32.AND P2, PT, R5, RZ, PT ;  /* 0x000000ff0500720c */ /* 0x000fe40003f45070 */
[----:B------:R-:W-:-:S11]  /*34000*/  IADD3 R37, P6, R37, R49, RZ ;  /* 0x0000003125257210 */ /* 0x000fd60007fde0ff */
[----:B------:R1:W-:Y:S01]  /*34010*/  LDGSTS.E [R4+0x22000], [R8.64], P2 ;  /* 0x2200000008047fae */ /* 0x0003e20009121844 */
[----:B------:R-:W-:Y:S02]  /*34020*/  IMAD.X R40, R40, 0x1, R0, P6 ;  /* 0x0000000128287824 */ /* 0x000fe400030e0600 */
[----:B-1----:R-:W-:Y:S02]  /*34030*/  IMAD.MOV.U32 R8, RZ, RZ, R45 ;  /* 0x000000ffff087224 */ /* 0x002fe400078e002d */
[----:B------:R-:W-:-:S05]  /*34040*/  IMAD.MOV.U32 R9, RZ, RZ, R48 ;  /* 0x000000ffff097224 */ /* 0x000fca00078e0030 */
[----:B------:R1:W-:Y:S01]  /*34050*/  LDGSTS.E [R4+0x22200], [R8.64], P2 ;  /* 0x2220000008047fae */ /* 0x0003e20009121844 */
[----:B------:R-:W-:Y:S02]  /*34060*/  ISETP.GT.AND P2, PT, R3, 0xc, PT ;  /* 0x0000000c0300780c */ /* 0x000fe40003f44270 */
[----:B--2---:R-:W-:Y:S02]  /*34070*/  IADD3 R33, P6, R33, R49, RZ ;  /* 0x0000003121217210 */ /* 0x004fe40007fde0ff */
[----:B------:R-:W-:Y:S01]  /*34080*/  SEL R5, RZ, 0x4, !P2 ;  /* 0x00000004ff057807 */ /* 0x000fe20005000000 */
[----:B------:R-:W-:Y:S03]  /*34090*/  STL [R1+0x1858], R37 ;  /* 0x0018582501007387 */ /* 0x000fe60000100800 */
[----:B------:R-:W-:Y:S01]  /*340a0*/  SEL R5, R5, RZ, !P5 ;  /* 0x000000ff05057207 */ /* 0x000fe20006800000 */
[----:B------:R-:W-:Y:S01]  /*340b0*/  IMAD.X R36, R36, 0x1, R0, P6 ;  /* 0x0000000124247824 */ /* 0x000fe200030e0600 */
[----:B------:R2:W-:Y:S02]  /*340c0*/  STL [R1+0x1854], R40 ;  /* 0x0018542801007387 */ /* 0x0005e40000100800 */
[----:B------:R-:W-:-:S02]  /*340d0*/  ISETP.NE.U32.AND P2, PT, R5, RZ, PT ;  /* 0x000000ff0500720c */ /* 0x000fc40003f45070 */
[----:B------:R-:W4:Y:S04]  /*340e0*/  LDL.LU R53, [R1+0x18d4] ;  /* 0x0018d40001357983 */ /* 0x000f280000300800 */
[----:B------:R-:W-:Y:S04]  /*340f0*/  STL [R1+0x1860], R33 ;  /* 0x0018602101007387 */ /* 0x000fe80000100800 */
[----:B------:R2:W-:Y:S04]  /*34100*/  STL [R1+0x185c], R36 ;  /* 0x00185c2401007387 */ /* 0x0005e80000100800 */
[----:B------:R-:W4:Y:S01]  /*34110*/  LDL.LU R52, [R1+0x18d8] ;  /* 0x0018d80001347983 */ /* 0x000f220000300800 */
[----:B-1----:R-:W-:-:S02]  /*34120*/  IMAD.MOV.U32 R8, RZ, RZ, R37 ;  /* 0x000000ffff087224 */ /* 0x002fc400078e0025 */
[----:B------:R-:W-:Y:S02]  /*34130*/  IMAD.MOV.U32 R9, RZ, RZ, R40 ;  /* 0x000000ffff097224 */ /* 0x000fe400078e0028 */
[----:B--2---:R-:W4:Y:S04]  /*34140*/  LDL.LU R40, [R1+0x18dc] ;  /* 0x0018dc0001287983 */ /* 0x004f280000300800 */
[----:B------:R-:W4:Y:S04]  /*34150*/  LDL.LU R37, [R1+0x18e0] ;  /* 0x0018e00001257983 */ /* 0x000f280000300800 */
[----:B------:R1:W-:Y:S02]  /*34160*/  LDGSTS.E [R4+0x23000], [R8.64], P2 ;  /* 0x2300000008047fae */ /* 0x0003e40009121844 */
[----:B-1----:R-:W-:-:S02]  /*34170*/  IMAD.MOV.U32 R9, RZ, RZ, R36 ;  /* 0x000000ffff097224 */ /* 0x002fc400078e0024 */
[----:B------:R-:W-:Y:S01]  /*34180*/  IMAD.MOV.U32 R8, RZ, RZ, R33 ;  /* 0x000000ffff087224 */ /* 0x000fe200078e0021 */
[----:B------:R-:W4:Y:S04]  /*34190*/  LDL.LU R36, [R1+0x1914] ;  /* 0x0019140001247983 */ /* 0x000f280000300800 */
[----:B------:R-:W4:Y:S04]  /*341a0*/  LDL.LU R33, [R1+0x1918] ;  /* 0x0019180001217983 */ /* 0x000f280000300800 */
[----:B------:R-:W4:Y:S04]  /*341b0*/  LDL.LU R48, [R1+0x191c] ;  /* 0x00191c0001307983 */ /* 0x000f280000300800 */
[----:B------:R-:W4:Y:S04]  /*341c0*/  LDL.LU R45, [R1+0x1920] ;  /* 0x00192000012d7983 */ /* 0x000f280000300800 */
[----:B------:R1:W-:Y:S01]  /*341d0*/  LDGSTS.E [R4+0x23200], [R8.64], P2 ;  /* 0x2320000008047fae */ /* 0x0003e20009121844 */
[----:B------:R-:W-:-:S04]  /*341e0*/  ISETP.GT.AND P2, PT, R3, 0x10, PT ;  /* 0x000000100300780c */ /* 0x000fc80003f44270 */
[----:B------:R-:W-:-:S04]  /*341f0*/  SEL R5, RZ, 0x4, !P2 ;  /* 0x00000004ff057807 */ /* 0x000fc80005000000 */
[----:B------:R-:W-:-:S04]  /*34200*/  SEL R5, R5, RZ, !P5 ;  /* 0x000000ff05057207 */ /* 0x000fc80006800000 */
[----:B------:R-:W-:Y:S02]  /*34210*/  ISETP.NE.U32.AND P2, PT, R5, RZ, PT ;  /* 0x000000ff0500720c */ /* 0x000fe40003f45070 */
[----:B---3--:R-:W-:-:S05]  /*34220*/  IADD3 R41, P6, R41, R49, RZ ;  /* 0x0000003129297210 */ /* 0x008fca0007fde0ff */
[----:B------:R-:W-:Y:S01]  /*34230*/  IMAD.X R44, R44, 0x1, R0, P6 ;  /* 0x000000012c2c7824 */ /* 0x000fe200030e0600 */
[----:B------:R-:W-:Y:S01]  /*34240*/  STL [R1+0x1898], R41 ;  /* 0x0018982901007387 */ /* 0x000fe20000100800 */
[----:B-1----:R-:W-:-:S03]  /*34250*/  IMAD.MOV.U32 R8, RZ, RZ, R41 ;  /* 0x000000ffff087224 */ /* 0x002fc600078e0029 */
[----:B------:R1:W-:Y:S01]  /*34260*/  STL [R1+0x1894], R44 ;  /* 0x0018942c01007387 */ /* 0x0003e20000100800 */
[----:B------:R-:W-:-:S05]  /*34270*/  IMAD.MOV.U32 R9, RZ, RZ, R44 ;  /* 0x000000ffff097224 */ /* 0x000fca00078e002c */
[----:B------:R3:W-:Y:S01]  /*34280*/  LDGSTS.E [R4+0x24000], [R8.64], P2 ;  /* 0x2400000008047fae */ /* 0x0007e20009121844 */
[----:B----4-:R-:W-:-:S05]  /*34290*/  IADD3 R29, P6, R29, R49, RZ ;  /* 0x000000311d1d7210 */ /* 0x010fca0007fde0ff */
[----:B------:R-:W-:Y:S01]  /*342a0*/  IMAD.X R32, R32, 0x1, R0, P6 ;  /* 0x0000000120207824 */ /* 0x000fe200030e0600 */
[----:B------:R-:W-:Y:S04]  /*342b0*/  STL [R1+0x18a0], R29 ;  /* 0x0018a01d01007387 */ /* 0x000fe80000100800 */
[----:B------:R4:W-:Y:S04]  /*342c0*/  STL [R1+0x189c], R32 ;  /* 0x00189c2001007387 */ /* 0x0009e80000100800 */
[----:B-1----:R-:W2:Y:S04]  /*342d0*/  LDL.LU R44, [R1+0x1954] ;  /* 0x00195400012c7983 */ /* 0x002ea80000300800 */
[----:B------:R-:W2:Y:S01]  /*342e0*/  LDL.LU R41, [R1+0x1958] ;  /* 0x0019580001297983 */ /* 0x000ea20000300800 */
[----:B---3--:R-:W-:-:S02]  /*342f0*/  IMAD.MOV.U32 R9, RZ, RZ, R32 ;  /* 0x000000ffff097224 */ /* 0x008fc400078e0020 */
[----:B------:R-:W-:Y:S01]  /*34300*/  IMAD.MOV.U32 R8, RZ, RZ, R29 ;  /* 0x000000ffff087224 */ /* 0x000fe200078e001d */
[----:B----4-:R-:W3:Y:S04]  /*34310*/  LDL.LU R32, [R1+0x195c] ;  /* 0x00195c0001207983 */ /* 0x010ee80000300800 */
[----:B------:R-:W4:Y:S04]  /*34320*/  LDL.LU R29, [R1+0x1960] ;  /* 0x00196000011d7983 */ /* 0x000f280000300800 */
[----:B------:R1:W-:Y:S01]  /*34330*/  LDGSTS.E [R4+0x24200], [R8.64], P2 ;  /* 0x2420000008047fae */ /* 0x0003e20009121844 */
[----:B------:R-:W-:-:S04]  /*34340*/  ISETP.GT.AND P2, PT, R3, 0x14, PT ;  /* 0x000000140300780c */ /* 0x000fc80003f44270 */
[----:B------:R-:W-:-:S04]  /*34350*/  SEL R5, RZ, 0x4, !P2 ;  /* 0x00000004ff057807 */ /* 0x000fc80005000000 */
[----:B------:R-:W-:-:S04]  /*34360*/  SEL R5, R5, RZ, !P5 ;  /* 0x000000ff05057207 */ /* 0x000fc80006800000 */
[----:B------:R-:W-:Y:S02]  /*34370*/  ISETP.NE.U32.AND P2, PT, R5, RZ, PT ;  /* 0x000000ff0500720c */ /* 0x000fe40003f45070 */
[----:B------:R-:W-:-:S05]  /*34380*/  IADD3 R52, P6, R52, R49, RZ ;  /* 0x0000003134347210 */ /* 0x000fca0007fde0ff */
[----:B------:R-:W-:Y:S01]  /*34390*/  IMAD.X R53, R53, 0x1, R0, P6 ;  /* 0x0000000135357824 */ /* 0x000fe200030e0600 */
[----:B------:R-:W-:-:S05]  /*343a0*/  IADD3 R37, P6, R37, R49, RZ ;  /* 0x0000003125257210 */ /* 0x000fca0007fde0ff */
[----:B------:R-:W-:Y:S01]  /*343b0*/  IMAD.X R40, R40, 0x1, R0, P6 ;  /* 0x0000000128287824 */ /* 0x000fe200030e0600 */
[----:B------:R-:W-:Y:S01]  /*343c0*/  STL [R1+0x18d8], R52 ;  /* 0x0018d83401007387 */ /* 0x000fe20000100800 */
[----:B-1----:R-:W-:Y:S02]  /*343d0*/  IMAD.MOV.U32 R8, RZ, RZ, R52 ;  /* 0x000000ffff087224 */ /* 0x002fe400078e0034 */
[----:B------:R-:W-:Y:S01]  /*343e0*/  IMAD.MOV.U32 R9, RZ, RZ, R53 ;  /* 0x000000ffff097224 */ /* 0x000fe200078e0035 */
[----:B------:R-:W-:Y:S01]  /*343f0*/  STL [R1+0x18d4], R53 ;  /* 0x0018d43501007387 */ /* 0x000fe20000100800 */
[----:B------:R-:W-:-:S03]  /*34400*/  IADD3 R33, P6, R33, R49, RZ ;  /* 0x0000003121217210 */ /* 0x000fc60007fde0ff */
[----:B------:R1:W-:Y:S02]  /*34410*/  LDGSTS.E [R4+0x25000], [R8.64], P2 ;  /* 0x2500000008047fae */ /* 0x0003e40009121844 */
[--C-:B------:R-:W-:Y:S01]  /*34420*/  IMAD.X R36, R36, 0x1, R0.reuse, P6 ;  /* 0x0000000124247824 */ /* 0x100fe200030e0600 */
[----:B------:R-:W-:Y:S01]  /*34430*/  IADD3 R45, P6, R45, R49, RZ ;  /* 0x000000312d2d7210 */ /* 0x000fe20007fde0ff */
[----:B------:R-:W-:Y:S04]  /*34440*/  STL [R1+0x18e0], R37 ;  /* 0x0018e02501007387 */ /* 0x000fe80000100800 */
[----:B------:R1:W-:Y:S01]  /*34450*/  STL [R1+0x18dc], R40 ;  /* 0x0018dc2801007387 */ /* 0x0003e20000100800 */
[----:B------:R-:W-:Y:S02]  /*34460*/  IMAD.X R48, R48, 0x1, R0, P6 ;  /* 0x0000000130307824 */ /* 0x000fe400030e0600 */
[----:B-1----:R-:W-:Y:S01]  /*34470*/  IMAD.MOV.U32 R9, RZ, RZ, R40 ;  /* 0x000000ffff097224 */ /* 0x002fe200078e0028 */
[----:B------:R-:W-:Y:S01]  /*34480*/  STL [R1+0x1918], R33 ;  /* 0x0019182101007387 */ /* 0x000fe20000100800 */
[----:B------:R-:W-:-:S03]  /*34490*/  IMAD.MOV.U32 R8, RZ, RZ, R37 ;  /* 0x000000ffff087224 */ /* 0x000fc600078e0025 */
[----:B------:R1:W-:Y:S04]  /*344a0*/  STL [R1+0x1914], R36 ;  /* 0x0019142401007387 */ /* 0x0003e80000100800 */
[----:B------:R-:W3:Y:S04]  /*344b0*/  LDL.LU R40, [R1+0x17a4] ;  /* 0x0017a40001287983 */ /* 0x000ee80000300800 */
[----:B------:R-:W-:Y:S04]  /*344c0*/  STL [R1+0x1920], R45 ;  /* 0x0019202d01007387 */ /* 0x000fe80000100800 */
[----:B------:R-:W-:Y:S04]  /*344d0*/  STL [R1+0x191c], R48 ;  /* 0x00191c3001007387 */ /* 0x000fe80000100800 */
[----:B------:R-:W3:Y:S04]  /*344e0*/  LDL.LU R37, [R1+0x17a8] ;  /* 0x0017a80001257983 */ /* 0x000ee80000300800 */
[----:B------:R1:W-:Y:S01]  /*344f0*/  LDGSTS.E [R4+0x25200], [R8.64], P2 ;  /* 0x2520000008047fae */ /* 0x0003e20009121844 */
[----:B------:R-:W-:-:S04]  /*34500*/  ISETP.GT.AND P2, PT, R3, 0x18, PT ;  /* 0x000000180300780c */ /* 0x000fc80003f44270 */
[----:B------:R-:W-:Y:S01]  /*34510*/  SEL R5, RZ, 0x4, !P2 ;  /* 0x00000004ff057807 */ /* 0x000fe20005000000 */
[----:B-1----:R-:W-:Y:S02]  /*34520*/  IMAD.MOV.U32 R9, RZ, RZ, R36 ;  /* 0x000000ffff097224 */ /* 0x002fe400078e0024 */
[----:B------:R-:W-:Y:S01]  /*34530*/  IMAD.MOV.U32 R8, RZ, RZ, R33 ;  /* 0x000000ffff087224 */ /* 0x000fe200078e0021 */
[----:B------:R-:W3:Y:S04]  /*34540*/  LDL.LU R36, [R1+0x17ac] ;  /* 0x0017ac0001247983 */ /* 0x000ee80000300800 */
[----:B------:R-:W3:Y:S01]  /*34550*/  LDL.LU R33, [R1+0x17b0] ;  /* 0x0017b00001217983 */ /* 0x000ee20000300800 */
[----:B------:R-:W-:-:S04]  /*34560*/  SEL R5, R5, RZ, !P5 ;  /* 0x000000ff05057207 */ /* 0x000fc80006800000 */
[----:B------:R-:W-:Y:S11]  /*34570*/  ISETP.NE.U32.AND P2, PT, R5, RZ, PT ;  /* 0x000000ff0500720c */ /* 0x000ff60003f45070 */
[----:B------:R-:W-:Y:S02]  /*34580*/  @!UPT UIADD3 URZ, URZ, URZ, URZ ;  /* 0x0000003f3f3ff290 */ /* 0x000fe4000fffe03f */
[----:B------:R1:W-:Y:S02]  /*34590*/  LDGSTS.E [R4+0x26000], [R8.64], P2 ;  /* 0x2600000008047fae */ /* 0x0003e40009121844 */
[----:B-1----:R-:W-:Y:S02]  /*345a0*/  IMAD.MOV.U32 R8, RZ, RZ, R45 ;  /* 0x000000ffff087224 */ /* 0x002fe400078e002d */
[----:B------:R-:W-:-:S05]  /*345b0*/  IMAD.MOV.U32 R9, RZ, RZ, R48 ;  /* 0x000000ffff097224 */ /* 0x000fca00078e0030 */
[----:B------:R1:W-:Y:S01]  /*345c0*/  LDGSTS.E [R4+0x26200], [R8.64], P2 ;  /* 0x2620000008047fae */ /* 0x0003e20009121844 */
[----:B------:R-:W-:-:S04]  /*345d0*/  ISETP.GT.AND P2, PT, R3, 0x1c, PT ;  /* 0x0000001c0300780c */ /* 0x000fc80003f44270 */
[----:B------:R-:W-:-:S04]  /*345e0*/  SEL R5, RZ, 0x4, !P2 ;  /* 0x00000004ff057807 */ /* 0x000fc80005000000 */
[----:B------:R-:W-:-:S04]  /*345f0*/  SEL R5, R5, RZ, !P5 ;  /* 0x000000ff05057207 */ /* 0x000fc80006800000 */
[----:B------:R-:W-:Y:S02]  /*34600*/  ISETP.NE.U32.AND P2, PT, R5, RZ, PT ;  /* 0x000000ff0500720c */ /* 0x000fe40003f45070 */
[----:B--2---:R-:W-:-:S05]  /*34610*/  IADD3 R41, P6, R41, R49, RZ ;  /* 0x0000003129297210 */ /* 0x004fca0007fde0ff */
[--C-:B------:R-:W-:Y:S01]  /*34620*/  IMAD.X R44, R44, 0x1, R0.reuse, P6 ;  /* 0x000000012c2c7824 */ /* 0x100fe200030e0600 */
[----:B----4-:R-:W-:Y:S01]  /*34630*/  IADD3 R29, P6, R29, R49, RZ ;  /* 0x000000311d1d7210 */ /* 0x010fe20007fde0ff */
[----:B------:R2:W-:Y:S04]  /*34640*/  STL [R1+0x1958], R41 ;  /* 0x0019582901007387 */ /* 0x0005e80000100800 */
[----:B---3--:R-:W-:Y:S01]  /*34650*/  IMAD.X R32, R32, 0x1, R0, P6 ;  /* 0x0000000120207824 */ /* 0x008fe200030e0600 */
[----:B------:R3:W-:Y:S04]  /*34660*/  STL [R1+0x1954], R44 ;  /* 0x0019542c01007387 */ /* 0x0007e80000100800 */
[----:B------:R-:W4:Y:S04]  /*34670*/  LDL.LU R53, [R1+0x17e4] ;  /* 0x0017e40001357983 */ /* 0x000f280000300800 */
[----:B------:R-:W-:Y:S04]  /*34680*/  STL [R1+0x1960], R29 ;  /* 0x0019601d01007387 */ /* 0x000fe80000100800 */
[----:B------:R3:W-:Y:S04]  /*34690*/  STL [R1+0x195c], R32 ;  /* 0x00195c2001007387 */ /* 0x0007e80000100800 */
[----:B------:R-:W4:Y:S01]  /*346a0*/  LDL.LU R52, [R1+0x17e8] ;  /* 0x0017e80001347983 */ /* 0x000f220000300800 */
[----:B-1----:R-:W-:-:S02]  /*346b0*/  IMAD.MOV.U32 R8, RZ, RZ, R41 ;  /* 0x000000ffff087224 */ /* 0x002fc400078e0029 */
[----:B------:R-:W-:Y:S01]  /*346c0*/  IMAD.MOV.U32 R9, RZ, RZ, R44 ;  /* 0x000000ffff097224 */ /* 0x000fe200078e002c */
[----:B--2---:R-:W2:Y:S04]  /*346d0*/  LDL.LU R41, [R1+0x17f0] ;  /* 0x0017f00001297983 */ /* 0x004ea80000300800 */
[----:B------:R1:W-:Y:S04]  /*346e0*/  LDGSTS.E [R4+0x27000], [R8.64], P2 ;  /* 0x2700000008047fae */ /* 0x0003e80009121844 */
[----:B---3--:R-:W3:Y:S01]  /*346f0*/  LDL.LU R44, [R1+0x17ec] ;  /* 0x0017ec00012c7983 */ /* 0x008ee20000300800 */
[----:B-1----:R-:W-:-:S02]  /*34700*/  IMAD.MOV.U32 R9, RZ, RZ, R32 ;  /* 0x000000ffff097224 */ /* 0x002fc400078e0020 */
[----:B------:R-:W-:Y:S01]  /*34710*/  IMAD.MOV.U32 R8, RZ, RZ, R29 ;  /* 0x000000ffff087224 */ /* 0x000fe200078e001d */
[----:B------:R-:W3:Y:S04]  /*34720*/  LDL.LU R32, [R1+0x1824] ;  /* 0x0018240001207983 */ /* 0x000ee80000300800 */
[----:B------:R-:W3:Y:S04]  /*34730*/  LDL.LU R29, [R1+0x1828] ;  /* 0x00182800011d7983 */ /* 0x000ee80000300800 */
[----:B------:R-:W3:Y:S04]  /*34740*/  LDL.LU R48, [R1+0x182c] ;  /* 0x00182c0001307983 */ /* 0x000ee80000300800 */
[----:B------:R-:W3:Y:S04]  /*34750*/  LDL.LU R45, [R1+0x1830] ;  /* 0x00183000012d7983 */ /* 0x000ee80000300800 */
[----:B------:R-:W1:Y:S04]  /*34760*/  S2R R57, SR_TID.X ;  /* 0x0000000000397919 */ /* 0x000e680000002100 */
[----:B------:R1:W-:Y:S01]  /*34770*/  LDGSTS.E [R4+0x27200], [R8.64], P2 ;  /* 0x2720000008047fae */ /* 0x0003e20009121844 */
[----:B------:R-:W-:-:S04]  /*34780*/  ISETP.GT.AND P2, PT, R3, 0x1, PT ;  /* 0x000000010300780c */ /* 0x000fc80003f44270 */
[----:B-1----:R-:W-:-:S04]  /*34790*/  SEL R4, RZ, 0x4, !P2 ;  /* 0x00000004ff047807 */ /* 0x002fc80005000000 */
[----:B------:R-:W-:Y:S02]  /*347a0*/  SEL R4, R4, RZ, !P5 ;  /* 0x000000ff04047207 */ /* 0x000fe40006800000 */
[----:B------:R-:W-:Y:S02]  /*347b0*/  LOP3.LUT R57, R57, 0x7f, RZ, 0xc0, !PT ;  /* 0x0000007f39397812 */ /* 0x000fe400078ec0ff */
[----:B------:R-:W-:-:S03]  /*347c0*/  ISETP.NE.U32.AND P2, PT, R4, RZ, PT ;  /* 0x000000ff0400720c */ /* 0x000fc60003f45070 */
[----:B------:R-:W-:-:S05]  /*347d0*/  IMAD.SHL.U32 R57, R57, 0x4, RZ ;  /* 0x0000000439397824 */ /* 0x000fca00078e00ff */
[----:B------:R-:W-:Y:S02]  /*347e0*/  LOP3.LUT R56, R57, 0x20, RZ, 0x3c, !PT ;  /* 0x0000002039387812 */ /* 0x000fe400078e3cff */
[----:B------:R-:W-:-:S05]  /*347f0*/  IADD3 R37, P6, R37, R49, RZ ;  /* 0x0000003125257210 */ /* 0x000fca0007fde0ff */
[----:B------:R-:W-:Y:S01]  /*34800*/  IMAD.X R40, R40, 0x1, R0, P6 ;  /* 0x0000000128287824 */ /* 0x000fe200030e0600 */
[----:B------:R-:W-:Y:S01]  /*34810*/  STL [R1+0x17a8], R37 ;  /* 0x0017a82501007387 */ /* 0x000fe20000100800 */
[----:B------:R-:W-:-:S03]  /*34820*/  IMAD R4, R211, 0x8000, R56 ;  /* 0x00008000d3047824 */ /* 0x000fc600078e0238 */
[----:B------:R1:W-:Y:S01]  /*34830*/  STL [R1+0x17a4], R40 ;  /* 0x0017a42801007387 */ /* 0x0003e20000100800 */
[----:B------:R-:W-:Y:S02]  /*34840*/  IMAD.MOV.U32 R8, RZ, RZ, R37 ;  /* 0x000000ffff087224 */ /* 0x000fe400078e0025 */
[----:B------:R-:W-:-:S05]  /*34850*/  IMAD.MOV.U32 R9, RZ, RZ, R40 ;  /* 0x000000ffff097224 */ /* 0x000fca00078e0028 */
[----:B------:R1:W-:Y:S01]  /*34860*/  LDGSTS.E [R4+0x20400], [R8.64], P2 ;  /* 0x2040000008047fae */ /* 0x0003e20009121844 */
[----:B------:R-:W-:-:S05]  /*34870*/  IADD3 R33, P6, R33, R49, RZ ;  /* 0x0000003121217210 */ /* 0x000fca0007fde0ff */
[----:B------:R-:W-:Y:S01]  /*34880*/  IMAD.X R36, R36, 0x1, R0, P6 ;  /* 0x0000000124247824 */ /* 0x000fe200030e0600 */
[----:B------:R-:W-:Y:S04]  /*34890*/  STL [R1+0x17b0], R33 ;  /* 0x0017b02101007387 */ /* 0x000fe80000100800 */
[----:B------:R1:W-:Y:S04]  /*348a0*/  STL [R1+0x17ac], R36 ;  /* 0x0017ac2401007387 */ /* 0x0003e80000100800 */
[----:B-1----:R-:W3:Y:S04]  /*348b0*/  LDL.LU R40, [R1+0x1864] ;  /* 0x0018640001287983 */ /* 0x002ee80000300800 */
[----:B------:R-:W3:Y:S01]  /*348c0*/  LDL.LU R37, [R1+0x1868] ;  /* 0x0018680001257983 */ /* 0x000ee20000300800 */
[----:B------:R-:W-:-:S02]  /*348d0*/  IMAD.MOV.U32 R9, RZ, RZ, R36 ;  /* 0x000000ffff097224 */ /* 0x000fc400078e0024 */
[----:B------:R-:W-:Y:S01]  /*348e0*/  IMAD.MOV.U32 R8, RZ, RZ, R33 ;  /* 0x000000ffff087224 */ /* 0x000fe200078e0021 */
[----:B------:R-:W3:Y:S04]  /*348f0*/  LDL.LU R36, [R1+0x186c] ;  /* 0x00186c0001247983 */ /* 0x000ee80000300800 */
[----:B------:R-:W3:Y:S04]  /*34900*/  LDL.LU R33, [R1+0x1870] ;  /* 0x0018700001217983 */ /* 0x000ee80000300800 */
[----:B------:R1:W-:Y:S01]  /*34910*/  LDGSTS.E [R4+0x20600], [R8.64], P2 ;  /* 0x2060000008047fae */ /* 0x0003e20009121844 */
[----:B------:R-:W-:-:S04]  /*34920*/  ISETP.GT.AND P2, PT, R3, 0x5, PT ;  /* 0x000000050300780c */ /* 0x000fc80003f44270 */
[----:B------:R-:W-:-:S04]  /*34930*/  SEL R5, RZ, 0x4, !P2 ;  /* 0x00000004ff057807 */ /* 0x000fc80005000000 */
[----:B------:R-:W-:-:S04]  /*34940*/  SEL R5, R5, RZ, !P5 ;  /* 0x000000ff05057207 */ /* 0x000fc80006800000 */
[----:B------:R-:W-:Y:S02]  /*34950*/  ISETP.NE.U32.AND P2, PT, R5, RZ, PT ;  /* 0x000000ff0500720c */ /* 0x000fe40003f45070 */
[----:B----4-:R-:W-:-:S05]  /*34960*/  IADD3 R52, P6, R52, R49, RZ ;  /* 0x0000003134347210 */ /* 0x010fca0007fde0ff */
[----:B------:R-:W-:Y:S01]  /*34970*/  IMAD.X R53, R53, 0x1, R0, P6 ;  /* 0x0000000135357824 */ /* 0x000fe200030e0600 */
[----:B--2---:R-:W-:-:S05]  /*34980*/  IADD3 R41, P6, R41, R49, RZ ;  /* 0x0000003129297210 */ /* 0x004fca0007fde0ff */
[----:B---3--:R-:W-:Y:S01]  /*34990*/  IMAD.X R44, R44, 0x1, R0, P6 ;  /* 0x000000012c2c7824 */ /* 0x008fe200030e0600 */
        /* <DEDUP_REMOVED lines=15> */
[----:B--2---:R-:W2:Y:S04]  /*34a90*/  LDL.LU R44, [R1+0x18a4] ;  /* 0x0018a400012c7983 */ /* 0x004ea80000300800 */
[----:B------:R-:W-:Y:S04]  /*34aa0*/  STL [R1+0x1830], R45 ;  /* 0x0018302d01007387 */ /* 0x000fe80000100800 */
[----:B------:R-:W-:Y:S04]  /*34ab0*/  STL [R1+0x182c], R48 ;  /* 0x00182c3001007387 */ /* 0x000fe80000100800 */
[----:B------:R-:W3:Y:S04]  /*34ac0*/  LDL.LU R41, [R1+0x18a8] ;  /* 0x0018a80001297983 */ /* 0x000ee80000300800 */
[----:B------:R4:W-:Y:S02]  /*34ad0*/  LDGSTS.E [R4+0x21600], [R8.64], P2 ;  /* 0x2160000008047fae */ /* 0x0009e40009121844 */
[----:B----4-:R-:W-:-:S02]  /*34ae0*/  IMAD.MOV.U32 R9, RZ, RZ, R32 ;  /* 0x000000ffff097224 */ /* 0x010fc400078e0020 */
[----:B------:R-:W-:Y:S01]  /*34af0*/  IMAD.MOV.U32 R8, RZ, RZ, R29 ;  /* 0x000000ffff087224 */ /* 0x000fe200078e001d */
[----:B-1----:R-:W4:Y:S04]  /*34b00*/  LDL.LU R32, [R1+0x18ac] ;  /* 0x0018ac0001207983 */ /* 0x002f280000300800 */
[----:B------:R-:W4:Y:S01]  /*34b10*/  LDL.LU R29, [R1+0x18b0] ;  /* 0x0018b000011d7983 */ /* 0x000f220000300800 */
[----:B------:R-:W-:-:S04]  /*34b20*/  ISETP.GT.AND P2, PT, R3, 0x9, PT ;  /* 0x000000090300780c */ /* 0x000fc80003f44270 */
[----:B------:R-:W-:-:S04]  /*34b30*/  SEL R5, RZ, 0x4, !P2 ;  /* 0x00000004ff057807 */ /* 0x000fc80005000000 */
[----:B------:R-:W-:-:S04]  /*34b40*/  SEL R5, R5, RZ, !P5 ;  /* 0x000000ff05057207 */ /* 0x000fc80006800000 */
[----:B------:R-:W-:Y:S11]  /*34b50*/  ISETP.NE.U32.AND P2, PT, R5, RZ, PT ;  /* 0x000000ff0500720c */ /* 0x000ff60003f45070 */
[----:B------:R-:W-:Y:S02]  /*34b60*/  @!UPT UIADD3 URZ, URZ, URZ, URZ ;  /* 0x0000003f3f3ff290 */ /* 0x000fe4000fffe03f */
[----:B------:R1:W-:Y:S01]  /*34b70*/  LDGSTS.E [R4+0x22400], [R8.64], P2 ;  /* 0x2240000008047fae */ /* 0x0003e20009121844 */
[----:B------:R-:W-:-:S05]  /*34b80*/  IADD3 R37, P6, R37, R49, RZ ;  /* 0x0000003125257210 */ /* 0x000fca0007fde0ff */
[--C-:B------:R-:W-:Y:S01]  /*34b90*/  IMAD.X R40, R40, 0x1, R0.reuse, P6 ;  /* 0x0000000128287824 */ /* 0x100fe200030e0600 */
[----:B------:R-:W-:Y:S01]  /*34ba0*/  IADD3 R33, P6, R33, R49, RZ ;  /* 0x0000003121217210 */ /* 0x000fe20007fde0ff */
[----:B------:R-:W-:Y:S04]  /*34bb0*/  STL [R1+0x1868], R37 ;  /* 0x0018682501007387 */ /* 0x000fe80000100800 */
[----:B------:R-:W-:Y:S01]  /*34bc0*/  IMAD.X R36, R36, 0x1, R0, P6 ;  /* 0x0000000124247824 */ /* 0x000fe200030e0600 */
[----:B------:R1:W-:Y:S02]  /*34bd0*/  STL [R1+0x1864], R40 ;  /* 0x0018642801007387 */ /* 0x0003e40000100800 */
[----:B-1----:R-:W-:Y:S02]  /*34be0*/  IMAD.MOV.U32 R8, RZ, RZ, R45 ;  /* 0x000000ffff087224 */ /* 0x002fe400078e002d */
[----:B------:R-:W-:Y:S01]  /*34bf0*/  IMAD.MOV.U32 R9, RZ, RZ, R48 ;  /* 0x000000ffff097224 */ /* 0x000fe200078e0030 */
[----:B------:R-:W4:Y:S04]  /*34c00*/  LDL.LU R53, [R1+0x18e4] ;  /* 0x0018e40001357983 */ /* 0x000f280000300800 */
[----:B------:R-:W-:Y:S04]  /*34c10*/  STL [R1+0x1870], R33 ;  /* 0x0018702101007387 */ /* 0x000fe80000100800 */
[----:B------:R1:W-:Y:S04]  /*34c20*/  STL [R1+0x186c], R36 ;  /* 0x00186c2401007387 */ /* 0x0003e80000100800 */
[----:B------:R-:W4:Y:S04]  /*34c30*/  LDL.LU R52, [R1+0x18e8] ;  /* 0x0018e80001347983 */ /* 0x000f280000300800 */
[----:B------:R1:W-:Y:S01]  /*34c40*/  LDGSTS.E [R4+0x22600], [R8.64], P2 ;  /* 0x2260000008047fae */ /* 0x0003e20009121844 */
[----:B------:R-:W-:-:S04]  /*34c50*/  ISETP.GT.AND P2, PT, R3, 0xd, PT ;  /* 0x0000000d0300780c */ /* 0x000fc80003f44270 */
[----:B------:R-:W-:Y:S01]  /*34c60*/  SEL R5, RZ, 0x4, !P2 ;  /* 0x00000004ff057807 */ /* 0x000fe20005000000 */
[----:B-1----:R-:W-:Y:S02]  /*34c70*/  IMAD.MOV.U32 R9, RZ, RZ, R40 ;  /* 0x000000ffff097224 */ /* 0x002fe400078e0028 */
[----:B------:R-:W-:Y:S01]  /*34c80*/  IMAD.MOV.U32 R8, RZ, RZ, R37 ;  /* 0x000000ffff087224 */ /* 0x000fe200078e0025 */
[----:B------:R-:W4:Y:S04]  /*34c90*/  LDL.LU R40, [R1+0x18ec] ;  /* 0x0018ec0001287983 */ /* 0x000f280000300800 */
[----:B------:R-:W4:Y:S01]  /*34ca0*/  LDL.LU R37, [R1+0x18f0] ;  /* 0x0018f00001257983 */ /* 0x000f220000300800 */
[----:B------:R-:W-:-:S03]  /*34cb0*/  SEL R5, R5, RZ, !P5 ;  /* 0x000000ff05057207 */ /* 0x000fc60006800000 */
[----:B------:R-:W4:Y:S01]  /*34cc0*/  LDL.LU R48, [R1+0x1924] ;  /* 0x0019240001307983 */ /* 0x000f220000300800 */
[----:B------:R-:W-:-:S03]  /*34cd0*/  ISETP.NE.U32.AND P2, PT, R5, RZ, PT ;  /* 0x000000ff0500720c */ /* 0x000fc60003f45070 */
[----:B------:R-:W4:Y:S10]  /*34ce0*/  LDL.LU R45, [R1+0x1928] ;  /* 0x00192800012d7983 */ /* 0x000f340000300800 */
[----:B------:R1:W-:Y:S02]  /*34cf0*/  LDGSTS.E [R4+0x23400], [R8.64], P2 ;  /* 0x2340000008047fae */ /* 0x0003e40009121844 */
[----:B-1----:R-:W-:-:S02]  /*34d00*/  IMAD.MOV.U32 R8, RZ, RZ, R33 ;  /* 0x000000ffff087224 */ /* 0x002fc400078e0021 */
[----:B------:R-:W-:Y:S02]  /*34d10*/  IMAD.MOV.U32 R9, RZ, RZ, R36 ;  /* 0x000000ffff097224 */ /* 0x000fe400078e0024 */
[----:B------:R-:W4:Y:S04]  /*34d20*/  LDL.LU R36, [R1+0x192c] ;  /* 0x00192c0001247983 */ /* 0x000f280000300800 */
[----:B------:R1:W-:Y:S01]  /*34d30*/  LDGSTS.E [R4+0x23600], [R8.64], P2 ;  /* 0x2360000008047fae */ /* 0x0003e20009121844 */
[----:B------:R-:W-:-:S03]  /*34d40*/  ISETP.GT.AND P2, PT, R3, 0x11, PT ;  /* 0x000000110300780c */ /* 0x000fc60003f44270 */
[----:B------:R-:W4:Y:S01]  /*34d50*/  LDL.LU R33, [R1+0x1930] ;  /* 0x0019300001217983 */ /* 0x000f220000300800 */
[----:B------:R-:W-:-:S04]  /*34d60*/  SEL R5, RZ, 0x4, !P2 ;  /* 0x00000004ff057807 */ /* 0x000fc80005000000 */
[----:B------:R-:W-:-:S04]  /*34d70*/  SEL R5, R5, RZ, !P5 ;  /* 0x000000ff05057207 */ /* 0x000fc80006800000 */
[----:B------:R-:W-:Y:S02]  /*34d80*/  ISETP.NE.U32.AND P2, PT, R5, RZ, PT ;  /* 0x000000ff0500720c */ /* 0x000fe40003f45070 */
[----:B---3--:R-:W-:-:S05]  /*34d90*/  IADD3 R41, P6, R41, R49, RZ ;  /* 0x0000003129297210 */ /* 0x008fca0007fde0ff */
[----:B--2---:R-:W-:Y:S02]  /*34da0*/  IMAD.X R44, R44, 0x1, R0, P6 ;  /* 0x000000012c2c7824 */ /* 0x004fe400030e0600 */
[----:B-1----:R-:W-:Y:S02]  /*34db0*/  IMAD.MOV.U32 R8, RZ, RZ, R41 ;  /* 0x000000ffff087224 */ /* 0x002fe400078e0029 */
[----:B------:R-:W-:Y:S01]  /*34dc0*/  IMAD.MOV.U32 R9, RZ, RZ, R44 ;  /* 0x000000ffff097224 */ /* 0x000fe200078e002c */
[----:B------:R-:W-:Y:S04]  /*34dd0*/  STL [R1+0x18a8], R41 ;  /* 0x0018a82901007387 */ /* 0x000fe80000100800 */
[----:B------:R1:W-:Y:S04]  /*34de0*/  STL [R1+0x18a4], R44 ;  /* 0x0018a42c01007387 */ /* 0x0003e80000100800 */
[----:B------:R2:W-:Y:S01]  /*34df0*/  LDGSTS.E [R4+0x24400], [R8.64], P2 ;  /* 0x2440000008047fae */ /* 0x0005e20009121844 */
[----:B----4-:R-:W-:-:S05]  /*34e00*/  IADD3 R29, P6, R29, R49, RZ ;  /* 0x000000311d1d7210 */ /* 0x010fca0007fde0ff */
[----:B------:R-:W-:Y:S01]  /*34e10*/  IMAD.X R32, R32, 0x1, R0, P6 ;  /* 0x0000000120207824 */ /* 0x000fe200030e0600 */
[----:B------:R3:W-:Y:S01]  /*34e20*/  STL [R1+0x18b0], R29 ;  /* 0x0018b01d01007387 */ /* 0x0007e20000100800 */
[----:B--2---:R-:W-:-:S03]  /*34e30*/  IMAD.MOV.U32 R8, RZ, RZ, R29 ;  /* 0x000000ffff087224 */ /* 0x004fc600078e001d */
[----:B------:R2:W-:Y:S04]  /*34e40*/  STL [R1+0x18ac], R32 ;  /* 0x0018ac2001007387 */ /* 0x0005e80000100800 */
[----:B-1----:R-:W4:Y:S04]  /*34e50*/  LDL.LU R44, [R1+0x1964] ;  /* 0x00196400012c7983 */ /* 0x002f280000300800 */
[----:B---3--:R-:W3:Y:S01]  /*34e60*/  LDL.LU R29, [R1+0x1968] ;  /* 0x00196800011d7983 */ /* 0x008ee20000300800 */
[----:B------:R-:W-:-:S03]  /*34e70*/  IMAD.MOV.U32 R9, RZ, RZ, R32 ;  /* 0x000000ffff097224 */ /* 0x000fc600078e0020 */
[----:B------:R-:W4:Y:S04]  /*34e80*/  LDL.LU R41, [R1+0x196c] ;  /* 0x00196c0001297983 */ /* 0x000f280000300800 */
[----:B--2---:R-:W4:Y:S04]  /*34e90*/  LDL.LU R32, [R1+0x1970] ;  /* 0x0019700001207983 */ /* 0x004f280000300800 */
[----:B------:R1:W-:Y:S01]  /*34ea0*/  LDGSTS.E [R4+0x24600], [R8.64], P2 ;  /* 0x2460000008047fae */ /* 0x0003e20009121844 */
[----:B------:R-:W-:-:S04]  /*34eb0*/  ISETP.GT.AND P2, PT, R3, 0x15, PT ;  /* 0x000000150300780c */ /* 0x000fc80003f44270 */
[----:B------:R-:W-:-:S04]  /*34ec0*/  SEL R5, RZ, 0x4, !P2 ;  /* 0x00000004ff057807 */ /* 0x000fc80005000000 */
[----:B------:R-:W-:-:S04]  /*34ed0*/  SEL R5, R5, RZ, !P5 ;  /* 0x000000ff05057207 */ /* 0x000fc80006800000 */
[----:B------:R-:W-:Y:S02]  /*34ee0*/  ISETP.NE.U32.AND P2, PT, R5, RZ, PT ;  /* 0x000000ff0500720c */ /* 0x000fe40003f45070 */
[----:B------:R-:W-:-:S05]  /*34ef0*/  IADD3 R52, P6, R52, R49, RZ ;  /* 0x0000003134347210 */ /* 0x000fca0007fde0ff */
[----:B------:R-:W-:Y:S02]  /*34f00*/  IMAD.X R53, R53, 0x1, R0, P6 ;  /* 0x0000000135357824 */ /* 0x000fe400030e0600 */
[----:B-1----:R-:W-:Y:S02]  /*34f10*/  IMAD.MOV.U32 R8, RZ, RZ, R52 ;  /* 0x000000ffff087224 */ /* 0x002fe400078e0034 */
[----:B------:R-:W-:-:S05]  /*34f20*/  IMAD.MOV.U32 R9, RZ, RZ, R53 ;  /* 0x000000ffff097224 */ /* 0x000fca00078e0035 */
[----:B------:R1:W-:Y:S01]  /*34f30*/  LDGSTS.E [R4+0x25400], [R8.64], P2 ;  /* 0x2540000008047fae */ /* 0x0003e20009121844 */
[----:B------:R-:W-:-:S05]  /*34f40*/  IADD3 R37, P6, R37, R49, RZ ;  /* 0x0000003125257210 */ /* 0x000fca0007fde0ff */
[----:B------:R-:W-:Y:S02]  /*34f50*/  IMAD.X R40, R40, 0x1, R0, P6 ;  /* 0x0000000128287824 */ /* 0x000fe400030e0600 */
[----:B-1----:R-:W-:Y:S02]  /*34f60*/  IMAD.MOV.U32 R8, RZ, RZ, R37 ;  /* 0x000000ffff087224 */ /* 0x002fe400078e0025 */
[----:B------:R-:W-:-:S05]  /*34f70*/  IMAD.MOV.U32 R9, RZ, RZ, R40 ;  /* 0x000000ffff097224 */ /* 0x000fca00078e0028 */
[----:B------:R1:W-:Y:S01]  /*34f80*/  LDGSTS.E [R4+0x25600], [R8.64], P2 ;  /* 0x2560000008047fae */ /* 0x0003e20009121844 */
[----:B------:R-:W-:-:S03]  /*34f90*/  ISETP.GT.AND P2, PT, R3, 0x19, PT ;  /* 0x000000190300780c */ /* 0x000fc60003f44270 */
[----:B------:R-:W-:Y:S01]  /*34fa0*/  STL [R1+0x18e8], R52 ;  /* 0x0018e83401007387 */ /* 0x000fe20000100800 */
[----:B------:R-:W-:-:S03]  /*34fb0*/  SEL R5, RZ, 0x4, !P2 ;  /* 0x00000004ff057807 */ /* 0x000fc60005000000 */
[----:B------:R-:W-:Y:S01]  /*34fc0*/  STL [R1+0x18e4], R53 ;  /* 0x0018e43501007387 */ /* 0x000fe20000100800 */
[----:B------:R-:W-:-:S03]  /*34fd0*/  SEL R5, R5, RZ, !P5 ;  /* 0x000000ff05057207 */ /* 0x000fc60006800000 */
[----:B------:R-:W-:Y:S01]  /*34fe0*/  STL [R1+0x18f0], R37 ;  /* 0x0018f02501007387 */ /* 0x000fe20000100800 */
[----:B------:R-:W-:-:S03]  /*34ff0*/  IADD3 R45, P6, R45, R49, RZ ;  /* 0x000000312d2d7210 */ /* 0x000fc60007fde0ff */
[----:B------:R1:W-:Y:S01]  /*35000*/  STL [R1+0x18ec], R40 ;  /* 0x0018ec2801007387 */ /* 0x0003e20000100800 */
[----:B------:R-:W-:Y:S01]  /*35010*/  ISETP.NE.U32.AND P2, PT, R5, RZ, PT ;  /* 0x000000ff0500720c */ /* 0x000fe20003f45070 */
[----:B------:R-:W-:Y:S02]  /*35020*/  IMAD.X R48, R48, 0x1, R0, P6 ;  /* 0x0000000130307824 */ /* 0x000fe400030e0600 */
[----:B-1----:R-:W2:Y:S04]  /*35030*/  LDL.LU R40, [R1+0x17b4] ;  /* 0x0017b40001287983 */ /* 0x002ea80000300800 */
[----:B------:R-:W2:Y:S01]  /*35040*/  LDL.LU R37, [R1+0x17b8] ;  /* 0x0017b80001257983 */ /* 0x000ea20000300800 */
[----:B------:R-:W-:Y:S01]  /*35050*/  IADD3 R33, P6, R33, R49, RZ ;  /* 0x0000003121217210 */ /* 0x000fe20007fde0ff */
[----:B------:R-:W-:-:S02]  /*35060*/  IMAD.MOV.U32 R8, RZ, RZ, R45 ;  /* 0x000000ffff087224 */ /* 0x000fc400078e002d */
[----:B------:R-:W-:Y:S02]  /*35070*/  IMAD.MOV.U32 R9, RZ, RZ, R48 ;  /* 0x000000ffff097224 */ /* 0x000fe400078e0030 */
[----:B------:R-:W-:-:S03]  /*35080*/  IMAD.X R36, R36, 0x1, R0, P6 ;  /* 0x0000000124247824 */ /* 0x000fc600030e0600 */
[----:B------:R1:W-:Y:S04]  /*35090*/  LDGSTS.E [R4+0x26400], [R8.64], P2 ;  /* 0x2640000008047fae */ /* 0x0003e80009121844 */
[----:B------:R-:W-:Y:S04]  /*350a0*/  STL [R1+0x1928], R45 ;  /* 0x0019282d01007387 */ /* 0x000fe80000100800 */
[----:B------:R-:W-:Y:S01]  /*350b0*/  STL [R1+0x1924], R48 ;  /* 0x0019243001007387 */ /* 0x000fe20000100800 */
[----:B-1----:R-:W-:Y:S02]  /*350c0*/  IMAD.MOV.U32 R8, RZ, RZ, R33 ;  /* 0x000000ffff087224 */ /* 0x002fe400078e0021 */
[----:B------:R-:W-:Y:S01]  /*350d0*/  IMAD.MOV.U32 R9, RZ, RZ, R36 ;  /* 0x000000ffff097224 */ /* 0x000fe200078e0024 */
[----:B------:R-:W-:Y:S04]  /*350e0*/  STL [R1+0x1930], R33 ;  /* 0x0019302101007387 */ /* 0x000fe80000100800 */
[----:B------:R1:W-:Y:S04]  /*350f0*/  STL [R1+0x192c], R36 ;  /* 0x00192c2401007387 */ /* 0x0003e80000100800 */
[----:B------:R3:W-:Y:S01]  /*35100*/  LDGSTS.E [R4+0x26600], [R8.64], P2 ;  /* 0x2660000008047fae */ /* 0x0007e20009121844 */
[----:B------:R-:W-:-:S03]  /*35110*/  ISETP.GT.AND P2, PT, R3, 0x1d, PT ;  /* 0x0000001d0300780c */ /* 0x000fc60003f44270 */
[----:B-1----:R-:W2:Y:S01]  /*35120*/  LDL.LU R36, [R1+0x17bc] ;  /* 0x0017bc0001247983 */ /* 0x002ea20000300800 */
[----:B------:R-:W-:-:S03]  /*35130*/  SEL R5, RZ, 0x4, !P2 ;  /* 0x00000004ff057807 */ /* 0x000fc60005000000 */
[----:B------:R-:W2:Y:S01]  /*35140*/  LDL.LU R33, [R1+0x17c0] ;  /* 0x0017c00001217983 */ /* 0x000ea20000300800 */
[----:B------:R-:W-:-:S04]  /*35150*/  SEL R5, R5, RZ, !P5 ;  /* 0x000000ff05057207 */ /* 0x000fc80006800000 */
[----:B------:R-:W-:Y:S02]  /*35160*/  ISETP.NE.U32.AND P2, PT, R5, RZ, PT ;  /* 0x000000ff0500720c */ /* 0x000fe40003f45070 */
[----:B---3--:R-:W-:-:S05]  /*35170*/  IADD3 R29, P6, R29, R49, RZ ;  /* 0x000000311d1d7210 */ /* 0x008fca0007fde0ff */
[----:B----4-:R-:W-:Y:S01]  /*35180*/  IMAD.X R44, R44, 0x1, R0, P6 ;  /* 0x000000012c2c7824 */ /* 0x010fe200030e0600 */
[----:B------:R-:W-:Y:S01]  /*35190*/  IADD3 R32, P6, R32, R49, RZ ;  /* 0x0000003120207210 */ /* 0x000fe20007fde0ff */
[----:B------:R1:W-:Y:S01]  /*351a0*/  STL [R1+0x1968], R29 ;  /* 0x0019681d01007387 */ /* 0x0003e20000100800 */
[----:B------:R-:W-:Y:S02]  /*351b0*/  IMAD.MOV.U32 R8, RZ, RZ, R29 ;  /* 0x000000ffff087224 */ /* 0x000fe400078e001d */
[----:B------:R-:W-:Y:S01]  /*351c0*/  IMAD.MOV.U32 R9, RZ, RZ, R44 ;  /* 0x000000ffff097224 */ /* 0x000fe200078e002c */
[----:B------:R-:W-:Y:S01]  /*351d0*/  STL [R1+0x1964], R44 ;  /* 0x0019642c01007387 */ /* 0x000fe20000100800 */
[----:B------:R-:W-:-:S03]  /*351e0*/  IMAD.X R41, R41, 0x1, R0, P6 ;  /* 0x0000000129297824 */ /* 0x000fc600030e0600 */
[----:B------:R3:W-:Y:S04]  /*351f0*/  LDGSTS.E [R4+0x27400], [R8.64], P2 ;  /* 0x2740000008047fae */ /* 0x0007e80009121844 */
[----:B-1----:R-:W4:Y:S04]  /*35200*/  LDL.LU R29, [R1+0x17f8] ;  /* 0x0017f800011d7983 */ /* 0x002f280000300800 */
[----:B------:R1:W-:Y:S04]  /*35210*/  STL [R1+0x1970], R32 ;  /* 0x0019702001007387 */ /* 0x0003e80000100800 */
[----:B------:R1:W-:Y:S01]  /*35220*/  STL [R1+0x196c], R41 ;  /* 0x00196c2901007387 */ /* 0x0003e20000100800 */
[----:B---3--:R-:W-:-:S03]  /*35230*/  IMAD.MOV.U32 R8, RZ, RZ, R32 ;  /* 0x000000ffff087224 */ /* 0x008fc600078e0020 */
[----:B-1----:R-:W3:Y:S01]  /*35240*/  LDL.LU R32, [R1+0x17f4] ;  /* 0x0017f40001207983 */ /* 0x002ee20000300800 */
[----:B------:R-:W-:-:S03]  /*35250*/  IMAD.MOV.U32 R9, RZ, RZ, R41 ;  /* 0x000000ffff097224 */ /* 0x000fc600078e0029 */
[----:B------:R-:W1:Y:S04]  /*35260*/  S2R R41, SR_TID.X ;  /* 0x0000000000297919 */ /* 0x000e680000002100 */
[----:B------:R1:W-:Y:S01]  /*35270*/  LDGSTS.E [R4+0x27600], [R8.64], P2 ;  /* 0x2760000008047fae */ /* 0x0003e20009121844 */
[----:B------:R-:W-:-:S03]  /*35280*/  ISETP.GT.AND P2, PT, R3, 0x2, PT ;  /* 0x000000020300780c */ /* 0x000fc60003f44270 */
[----:B------:R-:W3:Y:S04]  /*35290*/  LDL.LU R53, [R1+0x17fc] ;  /* 0x0017fc0001357983 */ /* 0x000ee80000300800 */
[----:B------:R-:W3:Y:S01]  /*352a0*/  LDL.LU R52, [R1+0x1800] ;  /* 0x0018000001347983 */ /* 0x000ee20000300800 */
[----:B-1----:R-:W-:Y:S02]  /*352b0*/  SEL R4, RZ, 0x4, !P2 ;  /* 0x00000004ff047807 */ /* 0x002fe40005000000 */
[----:B------:R-:W-:-:S05]  /*352c0*/  LOP3.LUT R41, R41, 0x7f, RZ, 0xc0, !PT ;  /* 0x0000007f29297812 */ /* 0x000fca00078ec0ff */
[----:B------:R-:W-:Y:S01]  /*352d0*/  IMAD.SHL.U32 R41, R41, 0x4, RZ ;  /* 0x0000000429297824 */ /* 0x000fe200078e00ff */
[----:B------:R-:W-:-:S04]  /*352e0*/  SEL R4, R4, RZ, !P5 ;  /* 0x000000ff04047207 */ /* 0x000fc80006800000 */
[----:B------:R-:W-:Y:S02]  /*352f0*/  LOP3.LUT R41, R41, 0x40, RZ, 0x3c, !PT ;  /* 0x0000004029297812 */ /* 0x000fe400078e3cff */
[----:B------:R-:W-:-:S03]  /*35300*/  ISETP.NE.U32.AND P6, PT, R4, RZ, PT ;  /* 0x000000ff0400720c */ /* 0x000fc60003fc5070 */
[----:B------:R-:W-:Y:S01]  /*35310*/  IMAD R4, R211, 0x8000, R41 ;  /* 0x00008000d3047824 */ /* 0x000fe200078e0229 */
[----:B--2---:R-:W-:-:S05]  /*35320*/  IADD3 R37, P2, R37, R49, RZ ;  /* 0x0000003125257210 */ /* 0x004fca0007f5e0ff */
[----:B------:R-:W-:Y:S01]  /*35330*/  IMAD.X R40, R40, 0x1, R0, P2 ;  /* 0x0000000128287824 */ /* 0x000fe200010e0600 */
[----:B------:R-:W-:Y:S04]  /*35340*/  STL [R1+0x17b8], R37 ;  /* 0x0017b82501007387 */ /* 0x000fe80000100800 */
[----:B------:R1:W-:Y:S04]  /*35350*/  STL [R1+0x17b4], R40 ;  /* 0x0017b42801007387 */ /* 0x0003e80000100800 */
[----:B------:R-:W2:Y:S04]  /*35360*/  LDL.LU R48, [R1+0x1834] ;  /* 0x0018340001307983 */ /* 0x000ea80000300800 */
[----:B------:R-:W2:Y:S04]  /*35370*/  LDL.LU R45, [R1+0x1838] ;  /* 0x00183800012d7983 */ /* 0x000ea80000300800 */
[----:B------:R-:W2:Y:S04]  /*35380*/  LDL.LU R44, [R1+0x183c] ;  /* 0x00183c00012c7983 */ /* 0x000ea80000300800 */
[----:B------:R-:W2:Y:S01]  /*35390*/  LDL.LU R41, [R1+0x1840] ;  /* 0x0018400001297983 */ /* 0x000ea20000300800 */
[----:B------:R-:W-:-:S02]  /*353a0*/  IMAD.MOV.U32 R8, RZ, RZ, R37 ;  /* 0x000000ffff087224 */ /* 0x000fc400078e0025 */
[----:B------:R-:W-:-:S05]  /*353b0*/  IMAD.MOV.U32 R9, RZ, RZ, R40 ;  /* 0x000000ffff097224 */ /* 0x000fca00078e0028 */
[----:B------:R1:W-:Y:S01]  /*353c0*/  LDGSTS.E [R4+0x20800], [R8.64], P6 ;  /* 0x2080000008047fae */ /* 0x0003e2000b121844 */
[----:B------:R-:W-:-:S05]  /*353d0*/  IADD3 R33, P2, R33, R49, RZ ;  /* 0x0000003121217210 */ /* 0x000fca0007f5e0ff */
[----:B------:R-:W-:Y:S01]  /*353e0*/  IMAD.X R36, R36, 0x1, R0, P2 ;  /* 0x0000000124247824 */ /* 0x000fe200010e0600 */
[----:B------:R-:W-:Y:S04]  /*353f0*/  STL [R1+0x17c0], R33 ;  /* 0x0017c02101007387 */ /* 0x000fe80000100800 */
[----:B------:R1:W-:Y:S04]  /*35400*/  STL [R1+0x17bc], R36 ;  /* 0x0017bc2401007387 */ /* 0x0003e80000100800 */
[----:B-1----:R-:W2:Y:S01]  /*35410*/  LDL.LU R40, [R1+0x1874] ;  /* 0x0018740001287983 */ /* 0x002ea20000300800 */
[----:B------:R-:W-:-:S03]  /*35420*/  IMAD.MOV.U32 R8, RZ, RZ, R33 ;  /* 0x000000ffff087224 */ /* 0x000fc600078e0021 */
[----:B------:R-:W2:Y:S01]  /*35430*/  LDL.LU R37, [R1+0x1878] ;  /* 0x0018780001257983 */ /* 0x000ea20000300800 */
[----:B------:R-:W-:-:S03]  /*35440*/  IMAD.MOV.U32 R9, RZ, RZ, R36 ;  /* 0x000000ffff097224 */ /* 0x000fc600078e0024 */
[----:B------:R-:W2:Y:S04]  /*35450*/  LDL.LU R36, [R1+0x187c] ;  /* 0x00187c0001247983 */ /* 0x000ea80000300800 */
[----:B------:R-:W2:Y:S04]  /*35460*/  LDL.LU R33, [R1+0x1880] ;  /* 0x0018800001217983 */ /* 0x000ea80000300800 */
[----:B------:R1:W-:Y:S01]  /*35470*/  LDGSTS.E [R4+0x20a00], [R8.64], P6 ;  /* 0x20a0000008047fae */ /* 0x0003e2000b121844 */
[----:B----4-:R-:W-:-:S05]  /*35480*/  IADD3 R29, P6, R29, R49, RZ ;  /* 0x000000311d1d7210 */ /* 0x010fca0007fde0ff */
[----:B------:R-:W-:Y:S01]  /*35490*/  STL [R1+0x17f8], R29 ;  /* 0x0017f81d01007387 */ /* 0x000fe20000100800 */
[----:B-1----:R-:W-:Y:S02]  /*354a0*/  IMAD.MOV.U32 R8, RZ, RZ, R29 ;  /* 0x000000ffff087224 */ /* 0x002fe400078e001d */
[----:B---3--:R-:W-:-:S04]  /*354b0*/  IMAD.X R32, R32, 0x1, R0, P6 ;  /* 0x0000000120207824 */ /* 0x008fc800030e0600 */
[----:B------:R-:W-:Y:S01]  /*354c0*/  IMAD.MOV.U32 R9, RZ, RZ, R32 ;  /* 0x000000ffff097224 */ /* 0x000fe200078e0020 */
[----:B------:R1:W-:Y:S04]  /*354d0*/  STL [R1+0x17f4], R32 ;  /* 0x0017f42001007387 */ /* 0x0003e80000100800 */
[----:B-1----:R-:W3:Y:S04]  /*354e0*/  LDL.LU R32, [R1+0x18b4] ;  /* 0x0018b40001207983 */ /* 0x002ee80000300800 */
[----:B------:R-:W4:Y:S01]  /*354f0*/  LDL.LU R29, [R1+0x18b8] ;  /* 0x0018b800011d7983 */ /* 0x000f220000300800 */
[----:B------:R-:W-:-:S04]  /*35500*/  ISETP.GT.AND P2, PT, R3, 0x6, PT ;  /* 0x000000060300780c */ /* 0x000fc80003f44270 */
[----:B------:R-:W-:-:S04]  /*35510*/  SEL R5, RZ, 0x4, !P2 ;  /* 0x00000004ff057807 */ /* 0x000fc80005000000 */
[----:B------:R-:W-:-:S04]  /*35520*/  SEL R5, R5, RZ, !P5 ;  /* 0x000000ff05057207 */ /* 0x000fc80006800000 */
[----:B------:R-:W-:Y:S02]  /*35530*/  ISETP.NE.U32.AND P2, PT, R5, RZ, PT ;  /* 0x000000ff0500720c */ /* 0x000fe40003f45070 */
[----:B------:R-:W-:-:S05]  /*35540*/  IADD3 R52, P6, R52, R49, RZ ;  /* 0x0000003134347210 */ /* 0x000fca0007fde0ff */
[----:B------:R-:W-:Y:S01]  /*35550*/  IMAD.X R53, R53, 0x1, R0, P6 ;  /* 0x0000000135357824 */ /* 0x000fe200030e0600 */
[----:B------:R-:W-:-:S05]  /*35560*/  ISETP.GT.AND P6, PT, R3, 0xa, PT ;  /* 0x0000000a0300780c */ /* 0x000fca0003fc4270 */
[----:B------:R1:W-:Y:S01]  /*35570*/  LDGSTS.E [R4+0x21800], [R8.64], P2 ;  /* 0x2180000008047fae */ /* 0x0003e20009121844 */
[----:B------:R-:W-:-:S04]  /*35580*/  SEL R5, RZ, 0x4, !P6 ;  /* 0x00000004ff057807 */ /* 0x000fc80007000000 */
[----:B------:R-:W-:Y:S01]  /*35590*/  SEL R5, R5, RZ, !P5 ;  /* 0x000000ff05057207 */ /* 0x000fe20006800000 */
[----:B-1----:R-:W-:Y:S02]  /*355a0*/  IMAD.MOV.U32 R8, RZ, RZ, R52 ;  /* 0x000000ffff087224 */ /* 0x002fe400078e0034 */
[----:B------:R-:W-:Y:S01]  /*355b0*/  IMAD.MOV.U32 R9, RZ, RZ, R53 ;  /* 0x000000ffff097224 */ /* 0x000fe200078e0035 */
[----:B------:R-:W-:-:S04]  /*355c0*/  ISETP.NE.U32.AND P6, PT, R5, RZ, PT ;  /* 0x000000ff0500720c */ /* 0x000fc80003fc5070 */
[----:B------:R1:W-:Y:S01]  /*355d0*/  LDGSTS.E [R4+0x21a00], [R8.64], P2 ;  /* 0x21a0000008047fae */ /* 0x0003e20009121844 */
[----:B--2---:R-:W-:-:S05]  /*355e0*/  IADD3 R45, P2, R45, R49, RZ ;  /* 0x000000312d2d7210 */ /* 0x004fca0007f5e0ff */
[----:B------:R-:W-:Y:S01]  /*355f0*/  IMAD.X R48, R48, 0x1, R0, P2 ;  /* 0x0000000130307824 */ /* 0x000fe200010e0600 */
[----:B------:R-:W-:Y:S01]  /*35600*/  IADD3 R41, P2, R41, R49, RZ ;  /* 0x0000003129297210 */ /* 0x000fe20007f5e0ff */
[----:B-1----:R-:W-:Y:S02]  /*35610*/  IMAD.MOV.U32 R8, RZ, RZ, R45 ;  /* 0x000000ffff087224 */ /* 0x002fe400078e002d */
[----:B------:R-:W-:Y:S02]  /*35620*/  IMAD.MOV.U32 R9, RZ, RZ, R48 ;  /* 0x000000ffff097224 */ /* 0x000fe400078e0030 */
[----:B------:R-:W-:Y:S01]  /*35630*/  IMAD.X R44, R44, 0x1, R0, P2 ;  /* 0x000000012c2c7824 */ /* 0x000fe200010e0600 */
[----:B------:R-:W-:Y:S02]  /*35640*/  ISETP.GT.AND P2, PT, R3, 0xe, PT ;  /* 0x0000000e0300780c */ /* 0x000fe40003f44270 */
[----:B------:R1:W-:Y:S02]  /*35650*/  LDGSTS.E [R4+0x22800], [R8.64], P6 ;  /* 0x2280000008047fae */ /* 0x0003e4000b121844 */
[----:B------:R-:W-:-:S04]  /*35660*/  SEL R5, RZ, 0x4, !P2 ;  /* 0x00000004ff057807 */ /* 0x000fc80005000000 */
[----:B------:R-:W-:Y:S01]  /*35670*/  SEL R5, R5, RZ, !P5 ;  /* 0x000000ff05057207 */ /* 0x000fe20006800000 */
[----:B-1----:R-:W-:Y:S02]  /*35680*/  IMAD.MOV.U32 R8, RZ, RZ, R41 ;  /* 0x000000ffff087224 */ /* 0x002fe400078e0029 */
[----:B------:R-:W-:Y:S01]  /*35690*/  IMAD.MOV.U32 R9, RZ, RZ, R44 ;  /* 0x000000ffff097224 */ /* 0x000fe200078e002c */
[----:B------:R-:W-:-:S04]  /*356a0*/  ISETP.NE.U32.AND P2, PT, R5, RZ, PT ;  /* 0x000000ff0500720c */ /* 0x000fc80003f45070 */
[----:B------:R1:W-:Y:S01]  /*356b0*/  LDGSTS.E [R4+0x22a00], [R8.64], P6 ;  /* 0x22a0000008047fae */ /* 0x0003e2000b121844 */
[----:B------:R-:W-:-:S05]  /*356c0*/  IADD3 R37, P6, R37, R49, RZ ;  /* 0x0000003125257210 */ /* 0x000fca0007fde0ff */
[----:B------:R-:W-:Y:S01]  /*356d0*/  IMAD.X R40, R40, 0x1, R0, P6 ;  /* 0x0000000128287824 */ /* 0x000fe200030e0600 */
[----:B------:R-:W-:Y:S01]  /*356e0*/  IADD3 R33, P6, R33, R49, RZ ;  /* 0x0000003121217210 */ /* 0x000fe20007fde0ff */
[----:B-1----:R-:W-:Y:S02]  /*356f0*/  IMAD.MOV.U32 R8, RZ, RZ, R37 ;  /* 0x000000ffff087224 */ /* 0x002fe400078e0025 */
[----:B------:R-:W-:Y:S02]  /*35700*/  IMAD.MOV.U32 R9, RZ, RZ, R40 ;  /* 0x000000ffff097224 */ /* 0x000fe400078e0028 */
[----:B------:R-:W-:-:S03]  /*35710*/  IMAD.X R36, R36, 0x1, R0, P6 ;  /* 0x0000000124247824 */ /* 0x000fc600030e0600 */
[----:B------:R1:W-:Y:S04]  /*35720*/  LDGSTS.E [R4+0x23800], [R8.64], P2 ;  /* 0x2380000008047fae */ /* 0x0003e80009121844 */
[----:B------:R-:W-:Y:S01]  /*35730*/  STL [R1+0x1800], R52 ;  /* 0x0018003401007387 */ /* 0x000fe20000100800 */
[----:B-1----:R-:W-:Y:S02]  /*35740*/  IMAD.MOV.U32 R8, RZ, RZ, R33 ;  /* 0x000000ffff087224 */ /* 0x002fe400078e0021 */
[----:B------:R-:W-:Y:S01]  /*35750*/  IMAD.MOV.U32 R9, RZ, RZ, R36 ;  /* 0x000000ffff097224 */ /* 0x000fe200078e0024 */
[----:B------:R-:W-:Y:S04]  /*35760*/  STL [R1+0x17fc], R53 ;  /* 0x0017fc3501007387 */ /* 0x000fe80000100800 */
[----:B------:R1:W-:Y:S04]  /*35770*/  LDGSTS.E [R4+0x23a00], [R8.64], P2 ;  /* 0x23a0000008047fae */ /* 0x0003e80009121844 */
[----:B------:R-:W-:Y:S04]  /*35780*/  STL [R1+0x1838], R45 ;  /* 0x0018382d01007387 */ /* 0x000fe80000100800 */
[----:B------:R-:W-:Y:S04]  /*35790*/  STL [R1+0x1834], R48 ;  /* 0x0018343001007387 */ /* 0x000fe80000100800 */
[----:B------:R-:W-:Y:S04]  /*357a0*/  STL [R1+0x1840], R41 ;  /* 0x0018402901007387 */ /* 0x000fe80000100800 */
[----:B------:R-:W-:Y:S04]  /*357b0*/  STL [R1+0x183c], R44 ;  /* 0x00183c2c01007387 */ /* 0x000fe80000100800 */
[----:B------:R-:W-:Y:S04]  /*357c0*/  STL [R1+0x1878], R37 ;  /* 0x0018782501007387 */ /* 0x000fe80000100800 */
[----:B------:R-:W-:Y:S04]  /*357d0*/  STL [R1+0x1874], R40 ;  /* 0x0018742801007387 */ /* 0x000fe80000100800 */
[----:B------:R-:W-:Y:S04]  /*357e0*/  STL [R1+0x1880], R33 ;  /* 0x0018802101007387 */ /* 0x000fe80000100800 */
[----:B------:R-:W-:Y:S01]  /*357f0*/  STL [R1+0x187c], R36 ;  /* 0x00187c2401007387 */ /* 0x000fe20000100800 */
[----:B----4-:R-:W-:-:S05]  /*35800*/  IADD3 R29, P2, R29, R49, RZ ;  /* 0x000000311d1d7210 */ /* 0x010fca0007f5e0ff */
[----:B---3--:R-:W-:Y:S01]  /*35810*/  IMAD.X R32, R32, 0x1, R0, P2 ;  /* 0x0000000120207824 */ /* 0x008fe200010e0600 */
[----:B------:R-:W-:Y:S04]  /*35820*/  STL [R1+0x18b8], R29 ;  /* 0x0018b81d01007387 */ /* 0x000fe80000100800 */
[----:B------:R2:W-:Y:S01]  /*35830*/  STL [R1+0x18b4], R32 ;  /* 0x0018b42001007387 */ /* 0x0005e20000100800 */
[----:B-1----:R-:W-:-:S03]  /*35840*/  IMAD.MOV.U32 R9, RZ, RZ, R32 ;  /* 0x000000ffff097224 */ /* 0x002fc600078e0020 */
[----:B------:R-:W3:Y:S04]  /*35850*/  LDL.LU R244, [R1+0x1130] ;  /* 0x0011300001f47983 */ /* 0x000ee80000300800 */
[----:B------:R-:W3:Y:S04]  /*35860*/  LDL.LU R245, [R1+0x1134] ;  /* 0x0011340001f57983 */ /* 0x000ee80000300800 */
[----:B------:R-:W3:Y:S04]  /*35870*/  LDL.LU R246, [R1+0x1138] ;  /* 0x0011380001f67983 */ /* 0x000ee80000300800 */
[----:B------:R-:W3:Y:S04]  /*35880*/  LDL.LU R247, [R1+0x113c] ;  /* 0x00113c0001f77983 */ /* 0x000ee80000300800 */
[----:B--2---:R-:W2:Y:S04]  /*35890*/  LDL.LU R32, [R1+0x18c0] ;  /* 0x0018c00001207983 */ /* 0x004ea80000300800 */
[----:B------:R-:W4:Y:S04]  /*358a0*/  LDL.LU R72, [R1+0x1120] ;  /* 0x0011200001487983 */ /* 0x000f280000300800 */
[----:B------:R-:W4:Y:S04]  /*358b0*/  LDL.LU R73, [R1+0x1124] ;  /* 0x0011240001497983 */ /* 0x000f280000300800 */
[----:B------:R-:W4:Y:S04]  /*358c0*/  LDL.LU R74, [R1+0x1128] ;  /* 0x00112800014a7983 */ /* 0x000f280000300800 */
[----:B------:R-:W4:Y:S04]  /*358d0*/  LDL.LU R75, [R1+0x112c] ;  /* 0x00112c00014b7983 */ /* 0x000f280000300800 */
        /* <DEDUP_REMOVED lines=29> */
[----:B------:R-:W-:-:S04]  /*35ab0*/  ISETP.GT.AND P6, PT, R3, 0x12, PT ;  /* 0x000000120300780c */ /* 0x000fc80003fc4270 */
[----:B------:R-:W-:-:S04]  /*35ac0*/  SEL R5, RZ, 0x4, !P6 ;  /* 0x00000004ff057807 */ /* 0x000fc80007000000 */
[----:B------:R-:W-:-:S04]  /*35ad0*/  SEL R5, R5, RZ, !P5 ;  /* 0x000000ff05057207 */ /* 0x000fc80006800000 */
[----:B------:R-:W-:Y:S11]  /*35ae0*/  ISETP.NE.U32.AND P6, PT, R5, RZ, PT ;  /* 0x000000ff0500720c */ /* 0x000ff60003fc5070 */
[----:B------:R-:W-:Y:S02]  /*35af0*/  @!UPT UIADD3 URZ, URZ, URZ, URZ ;  /* 0x0000003f3f3ff290 */ /* 0x000fe4000fffe03f */
[----:B------:R1:W-:Y:S01]  /*35b00*/  LDGSTS.E [R4+0x24800], [R8.64], P6 ;  /* 0x2480000008047fae */ /* 0x0003e2000b121844 */
[----:B--2---:R-:W-:-:S05]  /*35b10*/  IADD3 R32, P2, R32, R49, RZ ;  /* 0x0000003120207210 */ /* 0x004fca0007f5e0ff */
[----:B-1----:R-:W-:Y:S02]  /*35b20*/  IMAD.MOV.U32 R8, RZ, RZ, R32 ;  /* 0x000000ffff087224 */ /* 0x002fe400078e0020 */
[----:B---3--:R-:W-:Y:S01]  /*35b30*/  IMAD.X R45, R45, 0x1, R0, P2 ;  /* 0x000000012d2d7824 */ /* 0x008fe200010e0600 */
[----:B------:R-:W-:-:S03]  /*35b40*/  ISETP.GT.AND P2, PT, R3, 0x16, PT ;  /* 0x000000160300780c */ /* 0x000fc60003f44270 */
[----:B------:R-:W-:Y:S01]  /*35b50*/  IMAD.MOV.U32 R9, RZ, RZ, R45 ;  /* 0x000000ffff097224 */ /* 0x000fe200078e002d */
[----:B------:R-:W-:-:S04]  /*35b60*/  SEL R5, RZ, 0x4, !P2 ;  /* 0x00000004ff057807 */ /* 0x000fc80005000000 */
[----:B------:R1:W-:Y:S01]  /*35b70*/  LDGSTS.E [R4+0x24a00], [R8.64], P6 ;  /* 0x24a0000008047fae */ /* 0x0003e2000b121844 */
[----:B------:R-:W-:-:S04]  /*35b80*/  SEL R5, R5, RZ, !P5 ;  /* 0x000000ff05057207 */ /* 0x000fc80006800000 */
[----:B------:R-:W-:Y:S01]  /*35b90*/  ISETP.NE.U32.AND P2, PT, R5, RZ, PT ;  /* 0x000000ff0500720c */ /* 0x000fe20003f45070 */
[C---:B----4-:R-:W-:Y:S01]  /*35ba0*/  HMMA.1688.F32.TF32 R72, R232.reuse, R26, R72 ;  /* 0x0000001ae848723c */ /* 0x050fe20000081048 */
[----:B------:R2:W-:Y:S07]  /*35bb0*/  STL [R1+0x18c0], R32 ;  /* 0x0018c02001007387 */ /* 0x0005ee0000100800 */
[----:B------:R-:W-:Y:S01]  /*35bc0*/  HMMA.1688.F32.TF32 R76, R232, R22, R76 ;  /* 0x00000016e84c723c */ /* 0x000fe2000008104c */
[----:B------:R-:W-:Y:S04]  /*35bd0*/  STL [R1+0x18bc], R45 ;  /* 0x0018bc2d01007387 */ /* 0x000fe80000100800 */
[----:B------:R-:W3:Y:S04]  /*35be0*/  LDL.LU R68, [R1+0x1140] ;  /* 0x0011400001447983 */ /* 0x000ee80000300800 */
[----:B------:R-:W3:Y:S04]  /*35bf0*/  LDL.LU R69, [R1+0x1144] ;  /* 0x0011440001457983 */ /* 0x000ee80000300800 */
[----:B------:R-:W3:Y:S04]  /*35c00*/  LDL.LU R70, [R1+0x1148] ;  /* 0x0011480001467983 */ /* 0x000ee80000300800 */
[----:B------:R-:W3:Y:S04]  /*35c10*/  LDL.LU R71, [R1+0x114c] ;  /* 0x00114c0001477983 */ /* 0x000ee80000300800 */
[----:B--2---:R-:W2:Y:S01]  /*35c20*/  LDL.LU R32, [R1+0x193c] ;  /* 0x00193c0001207983 */ /* 0x004ea20000300800 */
[----:B------:R-:W-:-:S05]  /*35c30*/  IADD3 R41, P6, R41, R49, RZ ;  /* 0x0000003129297210 */ /* 0x000fca0007fde0ff */
[----:B------:R-:W-:Y:S01]  /*35c40*/  IMAD.X R44, R44, 0x1, R0, P6 ;  /* 0x000000012c2c7824 */ /* 0x000fe200030e0600 */
[----:B------:R-:W-:Y:S01]  /*35c50*/  ISETP.GT.AND P6, PT, R3, 0x1a, PT ;  /* 0x0000001a0300780c */ /* 0x000fe20003fc4270 */
[C---:B------:R-:W-:Y:S03]  /*35c60*/  HMMA.1688.F32.TF32 R88, R232.reuse, R10, R88 ;  /* 0x0000000ae858723c */ /* 0x040fe60000081058 */
[----:B------:R-:W-:Y:S02]  /*35c70*/  SEL R5, RZ, 0x4, !P6 ;  /* 0x00000004ff057807 */ /* 0x000fe40007000000 */
[----:B------:R-:W-:Y:S01]  /*35c80*/  IADD3 R37, P6, R37, R49, RZ ;  /* 0x0000003125257210 */ /* 0x000fe20007fde0ff */
[----:B-1----:R-:W-:Y:S02]  /*35c90*/  IMAD.MOV.U32 R8, RZ, RZ, R41 ;  /* 0x000000ffff087224 */ /* 0x002fe400078e0029 */
[----:B------:R-:W-:Y:S01]  /*35ca0*/  IMAD.MOV.U32 R9, RZ, RZ, R44 ;  /* 0x000000ffff097224 */ /* 0x000fe200078e002c */
[----:B------:R-:W-:Y:S01]  /*35cb0*/  HMMA.1688.F32.TF32 R84, R232, R14, R84 ;  /* 0x0000000ee854723c */ /* 0x000fe20000081054 */
[----:B------:R-:W-:-:S03]  /*35cc0*/  IMAD.X R40, R40, 0x1, R0, P6 ;  /* 0x0000000128287824 */ /* 0x000fc600030e0600 */
[----:B------:R1:W-:Y:S04]  /*35cd0*/  LDGSTS.E [R4+0x25800], [R8.64], P2 ;  /* 0x2580000008047fae */ /* 0x0003e80009121844 */
[----:B------:R-:W-:Y:S01]  /*35ce0*/  HMMA.1688.F32.TF32 R80, R232, R18, R80 ;  /* 0x00000012e850723c */ /* 0x000fe20000081050 */
[----:B-1----:R-:W-:Y:S02]  /*35cf0*/  IMAD.MOV.U32 R8, RZ, RZ, R37 ;  /* 0x000000ffff087224 */ /* 0x002fe400078e0025 */
[----:B------:R-:W-:Y:S01]  /*35d00*/  IMAD.MOV.U32 R9, RZ, RZ, R40 ;  /* 0x000000ffff097224 */ /* 0x000fe200078e0028 */
[----:B------:R-:W-:Y:S04]  /*35d10*/  STL [R1+0x18f8], R41 ;  /* 0x0018f82901007387 */ /* 0x000fe80000100800 */
[----:B------:R-:W-:Y:S04]  /*35d20*/  STL [R1+0x18f4], R44 ;  /* 0x0018f42c01007387 */ /* 0x000fe80000100800 */
[----:B------:R-:W-:Y:S04]  /*35d30*/  STL.64 [R1+0x430], R88 ;  /* 0x0004305801007387 */ /* 0x000fe80000100a00 */
[----:B------:R1:W-:Y:S01]  /*35d40*/  LDGSTS.E [R4+0x25a00], [R8.64], P2 ;  /* 0x25a0000008047fae */ /* 0x0003e20009121844 */
[----:B------:R-:W-:-:S03]  /*35d50*/  IADD3 R33, P2, R33, R49, RZ ;  /* 0x0000003121217210 */ /* 0x000fc60007f5e0ff */
[----:B------:R-:W-:Y:S04]  /*35d60*/  STL.64 [R1+0x438], R90 ;  /* 0x0004385a01007387 */ /* 0x000fe80000100a00 */
[----:B------:R-:W-:Y:S01]  /*35d70*/  STL.64 [R1+0x440], R84 ;  /* 0x0004405401007387 */ /* 0x000fe20000100a00 */
[----:B------:R-:W-:-:S03]  /*35d80*/  IMAD.X R36, R36, 0x1, R0, P2 ;  /* 0x0000000124247824 */ /* 0x000fc600010e0600 */
[----:B------:R-:W-:Y:S04]  /*35d90*/  STL.64 [R1+0x448], R86 ;  /* 0x0004485601007387 */ /* 0x000fe80000100a00 */
[----:B------:R-:W-:Y:S04]  /*35da0*/  STL [R1+0x1900], R37 ;  /* 0x0019002501007387 */ /* 0x000fe80000100800 */
[----:B------:R-:W-:Y:S04]  /*35db0*/  STL [R1+0x18fc], R40 ;  /* 0x0018fc2801007387 */ /* 0x000fe80000100800 */
[----:B------:R-:W-:Y:S04]  /*35dc0*/  STL.64 [R1+0x470], R80 ;  /* 0x0004705001007387 */ /* 0x000fe80000100a00 */
[----:B------:R-:W-:Y:S04]  /*35dd0*/  STL.64 [R1+0x478], R82 ;  /* 0x0004785201007387 */ /* 0x000fe80000100a00 */
[----:B------:R-:W-:Y:S04]  /*35de0*/  STL.64 [R1+0x480], R76 ;  /* 0x0004804c01007387 */ /* 0x000fe80000100a00 */
[----:B------:R-:W-:Y:S04]  /*35df0*/  STL.64 [R1+0x488], R78 ;  /* 0x0004884e01007387 */ /* 0x000fe80000100a00 */
[----:B------:R-:W-:Y:S04]  /*35e00*/  STL [R1+0x1938], R33 ;  /* 0x0019382101007387 */ /* 0x000fe80000100800 */
[----:B------:R-:W-:Y:S04]  /*35e10*/  STL [R1+0x1934], R36 ;  /* 0x0019342401007387 */ /* 0x000fe80000100800 */
[----:B------:R-:W-:Y:S04]  /*35e20*/  STL.64 [R1+0x490], R72 ;  /* 0x0004904801007387 */ /* 0x000fe80000100a00 */
[----:B------:R4:W-:Y:S02]  /*35e30*/  STL.64 [R1+0x498], R74 ;  /* 0x0004984a01007387 */ /* 0x0009e40000100a00 */
[----:B----4-:R-:W-:Y:S01]  /*35e40*/  HMMA.1688.F32.TF32 R72, R232, R30, R244 ;  /* 0x0000001ee848723c */ /* 0x010fe200000810f4 */
[----:B------:R-:W-:Y:S01]  /*35e50*/  IADD3 R29, P2, R29, R49, RZ ;  /* 0x000000311d1d7210 */ /* 0x000fe20007f5e0ff */
[----:B------:R-:W4:Y:S11]  /*35e60*/  LDL.LU R244, [R1+0x1150] ;  /* 0x0011500001f47983 */ /* 0x000f360000300800 */
[----:B------:R-:W-:Y:S10]  /*35e70*/  @!UPT UIADD3 URZ, URZ, URZ, URZ ;  /* 0x0000003f3f3ff290 */ /* 0x000ff4000fffe03f */
[----:B------:R-:W-:Y:S04]  /*35e80*/  STL.64 [R1+0x4c0], R72 ;  /* 0x0004c04801007387 */ /* 0x000fe80000100a00 */
[----:B------:R-:W-:Y:S04]  /*35e90*/  STL.64 [R1+0x4c8], R74 ;  /* 0x0004c84a01007387 */ /* 0x000fe80000100a00 */
[----:B------:R-:W4:Y:S04]  /*35ea0*/  LDL.LU R245, [R1+0x1154] ;  /* 0x0011540001f57983 */ /* 0x000f280000300800 */
[----:B------:R-:W-:Y:S04]  /*35eb0*/  STL [R1+0x1940], R29 ;  /* 0x0019401d01007387 */ /* 0x000fe80000100800 */
[----:B------:R-:W4:Y:S04]  /*35ec0*/  LDL.LU R246, [R1+0x1158] ;  /* 0x0011580001f67983 */ /* 0x000f280000300800 */
[----:B------:R-:W4:Y:S01]  /*35ed0*/  LDL.LU R247, [R1+0x115c] ;  /* 0x00115c0001f77983 */ /* 0x000f220000300800 */
[----:B------:R-:W-:Y:S01]  /*35ee0*/  SEL R5, R5, RZ, !P5 ;  /* 0x000000ff05057207 */ /* 0x000fe20006800000 */
[----:B-1----:R-:W-:-:S02]  /*35ef0*/  IMAD.MOV.U32 R8, RZ, RZ, R33 ;  /* 0x000000ffff087224 */ /* 0x002fc400078e0021 */
[----:B------:R-:W4:Y:S01]  /*35f00*/  LDL.LU R33, [R1+0x1978] ;  /* 0x0019780001217983 */ /* 0x000f220000300800 */
[----:B------:R-:W-:-:S03]  /*35f10*/  ISETP.NE.U32.AND P6, PT, R5, RZ, PT ;  /* 0x000000ff0500720c */ /* 0x000fc60003fc5070 */
[----:B------:R-:W4:Y:S01]  /*35f20*/  LDL.LU R44, [R1+0x17c8] ;  /* 0x0017c800012c7983 */ /* 0x000f220000300800 */
[----:B------:R-:W-:Y:S01]  /*35f30*/  HMMA.1688.F32.TF32 R240, R232, R6, R92 ;  /* 0x00000006e8f0723c */ /* 0x000fe2000008105c */
[----:B------:R-:W-:-:S08]  /*35f40*/  IMAD.MOV.U32 R9, RZ, RZ, R36 ;  /* 0x000000ffff097224 */ /* 0x000fd000078e0024 */
[----:B------:R1:W-:Y:S02]  /*35f50*/  LDGSTS.E [R4+0x26800], [R8.64], P6 ;  /* 0x2680000008047fae */ /* 0x0003e4000b121844 */
[----:B-1----:R-:W-:Y:S01]  /*35f60*/  IMAD.MOV.U32 R8, RZ, RZ, R29 ;  /* 0x000000ffff087224 */ /* 0x002fe200078e001d */
[----:B---3--:R-:W-:Y:S01]  /*35f70*/  HMMA.1688.F32.TF32 R68, R232, R34, R68 ;  /* 0x00000022e844723c */ /* 0x008fe20000081044 */
[----:B--2---:R-:W-:-:S04]  /*35f80*/  IMAD.X R32, R32, 0x1, R0, P2 ;  /* 0x0000000120207824 */ /* 0x004fc800010e0600 */
[----:B------:R-:W-:Y:S11]  /*35f90*/  IMAD.MOV.U32 R9, RZ, RZ, R32 ;  /* 0x000000ffff097224 */ /* 0x000ff600078e0020 */
[----:B------:R-:W-:Y:S07]  /*35fa0*/  @!UPT UIADD3 URZ, URZ, URZ, URZ ;  /* 0x0000003f3f3ff290 */ /* 0x000fee000fffe03f */
[----:B------:R-:W-:Y:S04]  /*35fb0*/  STL.64 [R1+0x4e0], R68 ;  /* 0x0004e04401007387 */ /* 0x000fe80000100a00 */
[----:B------:R-:W-:Y:S04]  /*35fc0*/  STL.64 [R1+0x4e8], R70 ;  /* 0x0004e84601007387 */ /* 0x000fe80000100a00 */
        /* <DEDUP_REMOVED lines=14> */
[----:B-1----:R-:W3:Y:S04]  /*360b0*/  LDL.LU R32, [R1+0x197c] ;  /* 0x00197c0001207983 */ /* 0x002ee80000300800 */
        /* <DEDUP_REMOVED lines=11> */
[----:B----4-:R-:W-:Y:S01]  /*36170*/  HMMA.1688.F32.TF32 R92, R232, R38, R244 ;  /* 0x00000026e85c723c */ /* 0x010fe200000810f4 */
[----:B------:R-:W-:-:S02]  /*36180*/  ISETP.GT.AND P2, PT, R3, 0x1e, PT ;  /* 0x0000001e0300780c */ /* 0x000fc40003f44270 */
[----:B------:R1:W-:Y:S11]  /*36190*/  LDGSTS.E [R4+0x26a00], [R8.64], P6 ;  /* 0x26a0000008047fae */ /* 0x0003f6000b121844 */
[----:B------:R-:W-:Y:S09]  /*361a0*/  @!UPT UIADD3 URZ, URZ, URZ, URZ ;  /* 0x0000003f3f3ff290 */ /* 0x000ff2000fffe03f */
[----:B------:R-:W-:Y:S04]  /*361b0*/  STL.64 [R1+0x4f0], R92 ;  /* 0x0004f05c01007387 */ /* 0x000fe80000100a00 */
[----:B------:R-:W-:Y:S04]  /*361c0*/  STL.64 [R1+0x4f8], R94 ;  /* 0x0004f85e01007387 */ /* 0x000fe80000100a00 */
[----:B------:R-:W4:Y:S04]  /*361d0*/  LDL.LU R69, [R1+0x12c4] ;  /* 0x0012c40001457983 */ /* 0x000f280000300800 */
[----:B------:R-:W4:Y:S04]  /*361e0*/  LDL.LU R70, [R1+0x12c8] ;  /* 0x0012c80001467983 */ /* 0x000f280000300800 */
[----:B------:R-:W4:Y:S04]  /*361f0*/  LDL.LU R71, [R1+0x12cc] ;  /* 0x0012cc0001477983 */ /* 0x000f280000300800 */
[----:B------:R-:W4:Y:S04]  /*36200*/  LDL.LU R244, [R1+0x12b0] ;  /* 0x0012b00001f47983 */ /* 0x000f280000300800 */
[----:B------:R-:W4:Y:S04]  /*36210*/  LDL.LU R245, [R1+0x12b4] ;  /* 0x0012b40001f57983 */ /* 0x000f280000300800 */
[----:B------:R-:W4:Y:S01]  /*36220*/  LDL.LU R246, [R1+0x12b8] ;  /* 0x0012b80001f67983 */ /* 0x000f220000300800 */
[----:B------:R-:W-:-:S03]  /*36230*/  IMAD.MOV.U32 R247, RZ, RZ, R2 ;  /* 0x000000fffff77224 */ /* 0x000fc600078e0002 */
[----:B------:R-:W4:Y:S04]  /*36240*/  LDL.LU R2, [R1+0x1e38] ;  /* 0x001e380001027983 */ /* 0x000f280000300800 */
[----:B------:R-:W4:Y:S04]  /*36250*/  LDL.LU R45, [R1+0x17c4] ;  /* 0x0017c400012d7983 */ /* 0x000f280000300800 */
[----:B------:R-:W4:Y:S01]  /*36260*/  LDL.LU R41, [R1+0x17cc] ;  /* 0x0017cc0001297983 */ /* 0x000f220000300800 */
[----:B------:R-:W-:Y:S02]  /*36270*/  SEL R5, RZ, 0x4, !P2 ;  /* 0x00000004ff057807 */ /* 0x000fe40005000000 */
[----:B------:R-:W-:-:S02]  /*36280*/  IADD3 R33, P6, R33, R49, RZ ;  /* 0x0000003121217210 */ /* 0x000fc40007fde0ff */
[----:B------:R-:W-:-:S04]  /*36290*/  SEL R5, R5, RZ, !P5 ;  /* 0x000000ff05057207 */ /* 0x000fc80006800000 */
[----:B------:R-:W-:Y:S01]  /*362a0*/  ISETP.NE.U32.AND P2, PT, R5, RZ, PT ;  /* 0x000000ff0500720c */ /* 0x000fe20003f45070 */
[----:B-1----:R-:W-:Y:S01]  /*362b0*/  IMAD.MOV.U32 R8, RZ, RZ, R33 ;  /* 0x000000ffff087224 */ /* 0x002fe200078e0021 */
[C---:B--2---:R-:W-:Y:S08]  /*362c0*/  HMMA.1688.F32.TF32 R80, R232.reuse, R50, R80 ;  /* 0x00000032e850723c */ /* 0x044ff00000081050 */
[C---:B---3--:R-:W-:Y:S08]  /*362d0*/  HMMA.1688.F32.TF32 R88, R232.reuse, R42, R88 ;  /* 0x0000002ae858723c */ /* 0x048ff00000081058 */
[C---:B------:R-:W-:Y:S01]  /*362e0*/  HMMA.1688.F32.TF32 R84, R232.reuse, R46, R84 ;  /* 0x0000002ee854723c */ /* 0x040fe20000081054 */
[--C-:B------:R-:W-:Y:S11]  /*362f0*/  IMAD.X R36, R36, 0x1, R0.reuse, P6 ;  /* 0x0000000124247824 */ /* 0x100ff600030e0600 */
[----:B------:R-:W-:Y:S03]  /*36300*/  @!UPT UIADD3 URZ, URZ, URZ, URZ ;  /* 0x0000003f3f3ff290 */ /* 0x000fe6000fffe03f */
[----:B------:R-:W-:Y:S04]  /*36310*/  STL.64 [R1+0x500], R88 ;  /* 0x0005005801007387 */ /* 0x000fe80000100a00 */
[----:B------:R-:W-:Y:S01]  /*36320*/  STL.64 [R1+0x508], R90 ;  /* 0x0005085a01007387 */ /* 0x000fe20000100a00 */
[----:B------:R-:W-:Y:S01]  /*36330*/  IADD3 R29, P6, R29, R49, RZ ;  /* 0x000000311d1d7210 */ /* 0x000fe20007fde0ff */
[----:B------:R-:W-:Y:S02]  /*36340*/  HMMA.1688.F32.TF32 R76, R232, R54, R76 ;  /* 0x00000036e84c723c */ /* 0x000fe4000008104c */
[----:B------:R-:W-:Y:S02]  /*36350*/  STL.64 [R1+0x510], R84 ;  /* 0x0005105401007387 */ /* 0x000fe40000100a00 */
[----:B------:R-:W-:-:S02]  /*36360*/  IMAD.X R32, R32, 0x1, R0, P6 ;  /* 0x0000000120207824 */ /* 0x000fc400030e0600 */
[----:B------:R-:W-:Y:S02]  /*36370*/  STL.64 [R1+0x518], R86 ;  /* 0x0005185601007387 */ /* 0x000fe40000100a00 */
[----:B------:R-:W-:Y:S02]  /*36380*/  HMMA.1688.F32.TF32 R72, R232, R58, R72 ;  /* 0x0000003ae848723c */ /* 0x000fe40000081048 */
[----:B------:R-:W-:Y:S01]  /*36390*/  STL [R1+0x1978], R33 ;  /* 0x0019782101007387 */ /* 0x000fe20000100800 */
[----:B------:R-:W-:-:S03]  /*363a0*/  IMAD.MOV.U32 R9, RZ, RZ, R36 ;  /* 0x000000ffff097224 */ /* 0x000fc600078e0024 */
[----:B------:R-:W-:Y:S04]  /*363b0*/  STL [R1+0x1974], R36 ;  /* 0x0019742401007387 */ /* 0x000fe80000100800 */
[----:B------:R-:W2:Y:S04]  /*363c0*/  LDL.LU R52, [R1+0x1808] ;  /* 0x0018080001347983 */ /* 0x000ea80000300800 */
[----:B------:R-:W-:Y:S04]  /*363d0*/  STL.64 [R1+0x520], R80 ;  /* 0x0005205001007387 */ /* 0x000fe80000100a00 */
[----:B------:R-:W-:Y:S04]  /*363e0*/  STL.64 [R1+0x528], R82 ;  /* 0x0005285201007387 */ /* 0x000fe80000100a00 */
[----:B------:R1:W-:Y:S04]  /*363f0*/  STL [R1+0x1980], R29 ;  /* 0x0019801d01007387 */ /* 0x0003e80000100800 */
[----:B------:R3:W-:Y:S04]  /*36400*/  STL [R1+0x197c], R32 ;  /* 0x00197c2001007387 */ /* 0x0007e80000100800 */
[----:B------:R-:W2:Y:S04]  /*36410*/  LDL.LU R37, [R1+0x1810] ;  /* 0x0018100001257983 */ /* 0x000ea80000300800 */
[----:B------:R1:W-:Y:S04]  /*36420*/  LDGSTS.E [R4+0x27800], [R8.64], P2 ;  /* 0x2780000008047fae */ /* 0x0003e80009121844 */
[----:B------:R-:W-:Y:S04]  /*36430*/  STL.64 [R1+0x530], R76 ;  /* 0x0005304c01007387 */ /* 0x000fe80000100a00 */
[----:B------:R-:W-:Y:S01]  /*36440*/  STL.64 [R1+0x538], R78 ;  /* 0x0005384e01007387 */ /* 0x000fe20000100a00 */
[----:B-1----:R-:W-:-:S03]  /*36450*/  IMAD.MOV.U32 R8, RZ, RZ, R29 ;  /* 0x000000ffff087224 */ /* 0x002fc600078e001d */
[----:B------:R-:W2:Y:S01]  /*36460*/  LDL.LU R53, [R1+0x1804] ;  /* 0x0018040001357983 */ /* 0x000ea20000300800 */
[----:B------:R-:W-:-:S03]  /*36470*/  IMAD.MOV.U32 R9, RZ, RZ, R32 ;  /* 0x000000ffff097224 */ /* 0x000fc600078e0020 */
[----:B------:R-:W1:Y:S04]  /*36480*/  S2R R29, SR_TID.X ;  /* 0x00000000001d7919 */ /* 0x000e680000002100 */
[----:B------:R-:W2:Y:S04]  /*36490*/  LDL.LU R48, [R1+0x180c] ;  /* 0x00180c0001307983 */ /* 0x000ea80000300800 */
[----:B------:R-:W-:Y:S04]  /*364a0*/  STL.64 [R1+0x540], R72 ;  /* 0x0005404801007387 */ /* 0x000fe80000100a00 */
[----:B------:R-:W-:Y:S04]  /*364b0*/  STL.64 [R1+0x548], R74 ;  /* 0x0005484a01007387 */ /* 0x000fe80000100a00 */
[----:B---3--:R-:W3:Y:S04]  /*364c0*/  LDL.LU R32, [R1+0x1848] ;  /* 0x0018480001207983 */ /* 0x008ee80000300800 */
[----:B------:R1:W-:Y:S01]  /*364d0*/  LDGSTS.E [R4+0x27a00], [R8.64], P2 ;  /* 0x27a0000008047fae */ /* 0x0003e20009121844 */
[----:B----4-:R-:W-:Y:S01]  /*364e0*/  HMMA.1688.F32.TF32 R68, R232, R62, R68 ;  /* 0x0000003ee844723c */ /* 0x010fe20000081044 */
[----:B------:R-:W-:-:S04]  /*364f0*/  ISETP.GT.AND P2, PT, R3, 0x3, PT ;  /* 0x000000030300780c */ /* 0x000fc80003f44270 */
[----:B-1----:R-:W-:Y:S11]  /*36500*/  SEL R4, RZ, 0x4, !P2 ;  /* 0x00000004ff047807 */ /* 0x002ff60005000000 */
[----:B------:R-:W-:Y:S07]  /*36510*/  @!UPT UIADD3 URZ, URZ, URZ, URZ ;  /* 0x0000003f3f3ff290 */ /* 0x000fee000fffe03f */
[----:B------:R-:W-:Y:S04]  /*36520*/  STL.64 [R1+0x560], R68 ;  /* 0x0005604401007387 */ /* 0x000fe80000100a00 */
[----:B------:R1:W-:Y:S02]  /*36530*/  STL.64 [R1+0x568], R70 ;  /* 0x0005684601007387 */ /* 0x0003e40000100a00 */
[----:B-1----:R-:W-:Y:S01]  /*36540*/  HMMA.1688.F32.TF32 R68, R232, R66, R244 ;  /* 0x00000042e844723c */ /* 0x002fe200000810f4 */
[----:B------:R-:W-:Y:S02]  /*36550*/  IADD3 R44, P2, R44, R49, RZ ;  /* 0x000000312c2c7210 */ /* 0x000fe40007f5e0ff */
[----:B------:R-:W-:-:S03]  /*36560*/  LOP3.LUT R29, R29, 0x7f, RZ, 0xc0, !PT ;  /* 0x0000007f1d1d7812 */ /* 0x000fc600078ec0ff */
[----:B------:R-:W-:Y:S01]  /*36570*/  IMAD.X R45, R45, 0x1, R0, P2 ;  /* 0x000000012d2d7824 */ /* 0x000fe200010e0600 */
[----:B------:R1:W-:Y:S01]  /*36580*/  STL [R1+0x17c8], R44 ;  /* 0x0017c82c01007387 */ /* 0x0003e20000100800 */
[----:B------:R-:W-:Y:S01]  /*36590*/  IADD3 R40, P2, R40, R49, RZ ;  /* 0x0000003128287210 */ /* 0x000fe20007f5e0ff */
[----:B------:R-:W-:Y:S02]  /*365a0*/  IMAD.SHL.U32 R29, R29, 0x4, RZ ;  /* 0x000000041d1d7824 */ /* 0x000fe400078e00ff */
[----:B------:R-:W4:Y:S03]  /*365b0*/  LDL.LU R33, [R1+0x1844] ;  /* 0x0018440001217983 */ /* 0x000f260000300800 */
[----:B------:R-:W-:-:S09]  /*365c0*/  LOP3.LUT R5, R29, 0x60, RZ, 0x3c, !PT ;  /* 0x000000601d057812 */ /* 0x000fd200078e3cff */
[----:B------:R-:W-:Y:S04]  /*365d0*/  STL.64 [R1+0x550], R68 ;  /* 0x0005504401007387 */ /* 0x000fe80000100a00 */
[----:B------:R-:W-:Y:S04]  /*365e0*/  STL.64 [R1+0x558], R70 ;  /* 0x0005584601007387 */ /* 0x000fe80000100a00 */
[----:B------:R1:W-:Y:S04]  /*365f0*/  STL [R1+0x17c4], R45 ;  /* 0x0017c42d01007387 */ /* 0x0003e80000100800 */
[----:B------:R-:W4:Y:S04]  /*36600*/  LDL.LU R36, [R1+0x184c] ;  /* 0x00184c0001247983 */ /* 0x000f280000300800 */
[----:B------:R-:W-:Y:S04]  /*36610*/  STL [R1+0x17d0], R40 ;  /* 0x0017d02801007387 */ /* 0x000fe80000100800 */
[----:B------:R-:W4:Y:S01]  /*36620*/  LDL.LU R29, [R1+0x1850] ;  /* 0x00185000011d7983 */ /* 0x000f220000300800 */
[----:B------:R-:W-:-:S02]  /*36630*/  IMAD.X R41, R41, 0x1, R0, P2 ;  /* 0x0000000129297824 */ /* 0x000fc400010e0600 */
[----:B------:R-:W-:-:S03]  /*36640*/  IMAD.MOV.U32 R8, RZ, RZ, R44 ;  /* 0x000000ffff087224 */ /* 0x000fc600078e002c */
[----:B------:R1:W-:Y:S04]  /*36650*/  STL [R1+0x17cc], R41 ;  /* 0x0017cc2901007387 */ /* 0x0003e80000100800 */
[----:B-1----:R-:W4:Y:S01]  /*36660*/  LDL.LU R44, [R1+0x1888] ;  /* 0x00188800012c7983 */ /* 0x002f220000300800 */
[----:B------:R-:W-:Y:S02]  /*36670*/  SEL R4, R4, RZ, !P5 ;  /* 0x000000ff04047207 */ /* 0x000fe40006800000 */
[----:B------:R-:W-:Y:S02]  /*36680*/  ISETP.GT.AND P2, PT, R3, 0x7, PT ;  /* 0x000000070300780c */ /* 0x000fe40003f44270 */
[----:B------:R-:W-:Y:S01]  /*36690*/  ISETP.NE.U32.AND P6, PT, R4, RZ, PT ;  /* 0x000000ff0400720c */ /* 0x000fe20003fc5070 */
[----:B------:R-:W-:Y:S01]  /*366a0*/  IMAD R4, R211, 0x8000, R5 ;  /* 0x00008000d3047824 */ /* 0x000fe200078e0205 */
[----:B------:R-:W-:Y:S01]  /*366b0*/  SEL R5, RZ, 0x4, !P2 ;  /* 0x00000004ff057807 */ /* 0x000fe20005000000 */
[----:B------:R-:W-:-:S02]  /*366c0*/  IMAD.MOV.U32 R9, RZ, RZ, R45 ;  /* 0x000000ffff097224 */ /* 0x000fc400078e002d */
[----:B------:R-:W4:Y:S01]  /*366d0*/  LDL.LU R45, [R1+0x1884] ;  /* 0x00188400012d7983 */ /* 0x000f220000300800 */
[----:B------:R-:W-:-:S07]  /*366e0*/  SEL R5, R5, RZ, !P5 ;  /* 0x000000ff05057207 */ /* 0x000fce0006800000 */
[----:B------:R1:W-:Y:S02]  /*366f0*/  LDGSTS.E [R4+0x20c00], [R8.64], P6 ;  /* 0x20c0000008047fae */ /* 0x0003e4000b121844 */
[----:B-1----:R-:W-:Y:S02]  /*36700*/  IMAD.MOV.U32 R8, RZ, RZ, R40 ;  /* 0x000000ffff087224 */ /* 0x002fe400078e0028 */
[----:B------:R-:W-:Y:S02]  /*36710*/  IMAD.MOV.U32 R9, RZ, RZ, R41 ;  /* 0x000000ffff097224 */ /* 0x000fe400078e0029 */
[----:B------:R-:W4:Y:S04]  /*36720*/  LDL.LU R41, [R1+0x188c] ;  /* 0x00188c0001297983 */ /* 0x000f280000300800 */
[----:B------:R1:W-:Y:S01]  /*36730*/  LDGSTS.E [R4+0x20e00], [R8.64], P6 ;  /* 0x20e0000008047fae */ /* 0x0003e2000b121844 */
[----:B------:R-:W-:-:S02]  /*36740*/  ISETP.NE.U32.AND P6, PT, R5, RZ, PT ;  /* 0x000000ff0500720c */ /* 0x000fc40003fc5070 */
[----:B--2---:R-:W-:-:S05]  /*36750*/  IADD3 R52, P2, R52, R49, RZ ;  /* 0x0000003134347210 */ /* 0x004fca0007f5e0ff */
[----:B------:R-:W-:Y:S04]  /*36760*/  STL [R1+0x1808], R52 ;  /* 0x0018083401007387 */ /* 0x000fe80000100800 */
[----:B------:R-:W2:Y:S01]  /*36770*/  LDL.LU R40, [R1+0x1890] ;  /* 0x0018900001287983 */ /* 0x000ea20000300800 */
[----:B-1----:R-:W-:Y:S02]  /*36780*/  IMAD.MOV.U32 R8, RZ, RZ, R52 ;  /* 0x000000ffff087224 */ /* 0x002fe400078e0034 */
[----:B------:R-:W-:Y:S01]  /*36790*/  IMAD.X R53, R53, 0x1, R0, P2 ;  /* 0x0000000135357824 */ /* 0x000fe200010e0600 */
[----:B------:R-:W-:-:S05]  /*367a0*/  IADD3 R37, P2, R37, R49, RZ ;  /* 0x0000003125257210 */ /* 0x000fca0007f5e0ff */
[----:B------:R-:W-:Y:S01]  /*367b0*/  IMAD.X R48, R48, 0x1, R0, P2 ;  /* 0x0000000130307824 */ /* 0x000fe200010e0600 */
[----:B------:R-:W-:-:S04]  /*367c0*/  ISETP.GT.AND P2, PT, R3, 0xb, PT ;  /* 0x0000000b0300780c */ /* 0x000fc80003f44270 */
[----:B------:R-:W-:Y:S01]  /*367d0*/  SEL R5, RZ, 0x4, !P2 ;  /* 0x00000004ff057807 */ /* 0x000fe20005000000 */
[----:B------:R1:W-:Y:S01]  /*367e0*/  STL [R1+0x1804], R53 ;  /* 0x0018043501007387 */ /* 0x0003e20000100800 */
[----:B------:R-:W-:Y:S01]  /*367f0*/  IMAD.MOV.U32 R9, RZ, RZ, R53 ;  /* 0x000000ffff097224 */ /* 0x000fe200078e0035 */
[----:B---3--:R-:W-:Y:S02]  /*36800*/  IADD3 R32, P2, R32, R49, RZ ;  /* 0x0000003120207210 */ /* 0x008fe40007f5e0ff */
[----:B------:R-:W-:Y:S04]  /*36810*/  STL [R1+0x1810], R37 ;  /* 0x0018102501007387 */ /* 0x000fe80000100800 */
[----:B------:R-:W-:Y:S04]  /*36820*/  STL [R1+0x180c], R48 ;  /* 0x00180c3001007387 */ /* 0x000fe80000100800 */
[----:B-1----:R-:W2:Y:S04]  /*36830*/  LDL.LU R53, [R1+0x18c8] ;  /* 0x0018c80001357983 */ /* 0x002ea80000300800 */
[----:B------:R1:W-:Y:S01]  /*36840*/  LDGSTS.E [R4+0x21c00], [R8.64], P6 ;  /* 0x21c0000008047fae */ /* 0x0003e2000b121844 */
[----:B------:R-:W-:-:S03]  /*36850*/  SEL R5, R5, RZ, !P5 ;  /* 0x000000ff05057207 */ /* 0x000fc60006800000 */
[----:B------:R-:W2:Y:S04]  /*36860*/  LDL.LU R56, [R1+0x18c4] ;  /* 0x0018c40001387983 */ /* 0x000ea80000300800 */
[----:B------:R-:W-:Y:S01]  /*36870*/  STL [R1+0x1848], R32 ;  /* 0x0018482001007387 */ /* 0x000fe20000100800 */
[----:B-1----:R-:W-:Y:S02]  /*36880*/  IMAD.MOV.U32 R8, RZ, RZ, R37 ;  /* 0x000000ffff087224 */ /* 0x002fe400078e0025 */
[----:B------:R-:W-:-:S05]  /*36890*/  IMAD.MOV.U32 R9, RZ, RZ, R48 ;  /* 0x000000ffff097224 */ /* 0x000fca00078e0030 */
[----:B------:R1:W-:Y:S01]  /*368a0*/  LDGSTS.E [R4+0x21e00], [R8.64], P6 ;  /* 0x21e0000008047fae */ /* 0x0003e2000b121844 */
[----:B------:R-:W-:Y:S01]  /*368b0*/  ISETP.NE.U32.AND P6, PT, R5, RZ, PT ;  /* 0x000000ff0500720c */ /* 0x000fe20003fc5070 */
[----:B-1----:R-:W-:Y:S02]  /*368c0*/  IMAD.MOV.U32 R8, RZ, RZ, R32 ;  /* 0x000000ffff087224 */ /* 0x002fe400078e0020 */
[----:B----4-:R-:W-:-:S05]  /*368d0*/  IMAD.X R33, R33, 0x1, R0, P2 ;  /* 0x0000000121217824 */ /* 0x010fca00010e0600 */
[----:B------:R1:W-:Y:S01]  /*368e0*/  STL [R1+0x1844], R33 ;  /* 0x0018442101007387 */ /* 0x0003e20000100800 */
        /* <DEDUP_REMOVED lines=8> */
[----:B------:R-:W-:Y:S01]  /*36970*/  ISETP.GT.AND P2, PT, R3, 0xf, PT ;  /* 0x0000000f0300780c */ /* 0x000fe20003f44270 */
[----:B----4-:R-:W-:-:S02]  /*36980*/  IMAD.MOV.U32 R9, RZ, RZ, R36 ;  /* 0x000000ffff097224 */ /* 0x010fc400078e0024 */
[----:B------:R-:W3:Y:S01]  /*36990*/  LDL.LU R48, [R1+0x1904] ;  /* 0x0019040001307983 */ /* 0x000ee20000300800 */
[----:B------:R-:W-:Y:S02]  /*369a0*/  SEL R5, RZ, 0x4, !P2 ;  /* 0x00000004ff057807 */ /* 0x000fe40005000000 */
[----:B------:R-:W-:Y:S01]  /*369b0*/  IADD3 R44, P2, R44, R49, RZ ;  /* 0x000000312c2c7210 */ /* 0x000fe20007f5e0ff */
[----:B------:R-:W3:Y:S01]  /*369c0*/  LDL.LU R36, [R1+0x1908] ;  /* 0x0019080001247983 */ /* 0x000ee20000300800 */
[----:B------:R-:W-:-:S03]  /*369d0*/  IMAD.MOV.U32 R8, RZ, RZ, R29 ;  /* 0x000000ffff087224 */ /* 0x000fc600078e001d */
[----:B------:R1:W-:Y:S04]  /*369e0*/  STL [R1+0x1888], R44 ;  /* 0x0018882c01007387 */ /* 0x0003e80000100800 */
[----:B------:R-:W3:Y:S04]  /*369f0*/  LDL.LU R37, [R1+0x190c] ;  /* 0x00190c0001257983 */ /* 0x000ee80000300800 */
[----:B------:R-:W3:Y:S01]  /*36a00*/  LDL.LU R29, [R1+0x1910] ;  /* 0x00191000011d7983 */ /* 0x000ee20000300800 */
[----:B------:R-:W-:Y:S01]  /*36a10*/  SEL R5, R5, RZ, !P5 ;  /* 0x000000ff05057207 */ /* 0x000fe20006800000 */
[----:B------:R-:W-:-:S02]  /*36a20*/  IMAD.X R45, R45, 0x1, R0, P2 ;  /* 0x000000012d2d7824 */ /* 0x000fc400010e0600 */
[----:B------:R1:W-:Y:S01]  /*36a30*/  LDGSTS.E [R4+0x22e00], [R8.64], P6 ;  /* 0x22e0000008047fae */ /* 0x0003e2000b121844 */
[----:B------:R-:W-:Y:S01]  /*36a40*/  ISETP.NE.U32.AND P6, PT, R5, RZ, PT ;  /* 0x000000ff0500720c */ /* 0x000fe20003fc5070 */
[----:B-1----:R-:W-:Y:S02]  /*36a50*/  IMAD.MOV.U32 R8, RZ, RZ, R44 ;  /* 0x000000ffff087224 */ /* 0x002fe400078e002c */
[----:B------:R-:W-:-:S10]  /*36a60*/  IMAD.MOV.U32 R9, RZ, RZ, R45 ;  /* 0x000000ffff097224 */ /* 0x000fd400078e002d */
[----:B------:R1:W-:Y:S04]  /*36a70*/  LDGSTS.E [R4+0x23c00], [R8.64], P6 ;  /* 0x23c0000008047fae */ /* 0x0003e8000b121844 */
[----:B------:R-:W-:Y:S01]  /*36a80*/  STL [R1+0x1884], R45 ;  /* 0x0018842d01007387 */ /* 0x000fe20000100800 */
[----:B--2---:R-:W-:-:S05]  /*36a90*/  IADD3 R40, P2, R40, R49, RZ ;  /* 0x0000003128287210 */ /* 0x004fca0007f5e0ff */
[----:B------:R-:W-:Y:S01]  /*36aa0*/  IMAD.X R41, R41, 0x1, R0, P2 ;  /* 0x0000000129297824 */ /* 0x000fe200010e0600 */
[----:B------:R-:W-:Y:S01]  /*36ab0*/  ISETP.GT.AND P2, PT, R3, 0x13, PT ;  /* 0x000000130300780c */ /* 0x000fe20003f44270 */
[----:B-1----:R-:W-:-:S03]  /*36ac0*/  IMAD.MOV.U32 R8, RZ, RZ, R40 ;  /* 0x000000ffff087224 */ /* 0x002fc600078e0028 */
[----:B------:R-:W-:Y:S01]  /*36ad0*/  SEL R5, RZ, 0x4, !P2 ;  /* 0x00000004ff057807 */ /* 0x000fe20005000000 */
[----:B------:R-:W-:-:S03]  /*36ae0*/  IMAD.MOV.U32 R9, RZ, RZ, R41 ;  /* 0x000000ffff097224 */ /* 0x000fc600078e0029 */
[----:B------:R-:W-:Y:S02]  /*36af0*/  SEL R5, R5, RZ, !P5 ;  /* 0x000000ff05057207 */ /* 0x000fe40006800000 */
[----:B------:R1:W-:Y:S02]  /*36b00*/  LDGSTS.E [R4+0x23e00], [R8.64], P6 ;  /* 0x23e0000008047fae */ /* 0x0003e4000b121844 */
[----:B------:R-:W-:Y:S02]  /*36b10*/  ISETP.NE.U32.AND P6, PT, R5, RZ, PT ;  /* 0x000000ff0500720c */ /* 0x000fe40003fc5070 */
[----:B------:R-:W-:Y:S04]  /*36b20*/  STL [R1+0x1890], R40 ;  /* 0x0018902801007387 */ /* 0x000fe80000100800 */
[----:B------:R2:W-:Y:S04]  /*36b30*/  STL [R1+0x188c], R41 ;  /* 0x00188c2901007387 */ /* 0x0005e80000100800 */
[----:B------:R-:W4:Y:S04]  /*36b40*/  LDL.LU R44, [R1+0x1948] ;  /* 0x00194800012c7983 */ /* 0x000f280000300800 */
[----:B--2---:R-:W4:Y:S01]  /*36b50*/  LDL.LU.64 R40, [R1+0x1698] ;  /* 0x0016980001287983 */ /* 0x004f220000300a00 */
[----:B------:R-:W-:-:S05]  /*36b60*/  IADD3 R53, P2, R53, R49, RZ ;  /* 0x0000003135357210 */ /* 0x000fca0007f5e0ff */
[----:B------:R-:W-:Y:S01]  /*36b70*/  IMAD.X R56, R56, 0x1, R0, P2 ;  /* 0x0000000138387824 */ /* 0x000fe200010e0600 */
[----:B------:R-:W-:-:S04]  /*36b80*/  ISETP.GT.AND P2, PT, R3, 0x17, PT ;  /* 0x000000170300780c */ /* 0x000fc80003f44270 */
[----:B------:R-:W-:Y:S01]  /*36b90*/  SEL R5, RZ, 0x4, !P2 ;  /* 0x00000004ff057807 */ /* 0x000fe20005000000 */
[----:B-1----:R-:W-:Y:S02]  /*36ba0*/  IMAD.MOV.U32 R8, RZ, RZ, R53 ;  /* 0x000000ffff087224 */ /* 0x002fe400078e0035 */
[----:B------:R-:W-:-:S05]  /*36bb0*/  IMAD.MOV.U32 R9, RZ, RZ, R56 ;  /* 0x000000ffff097224 */ /* 0x000fca00078e0038 */
[----:B------:R1:W-:Y:S04]  /*36bc0*/  LDGSTS.E [R4+0x24c00], [R8.64], P6 ;  /* 0x24c0000008047fae */ /* 0x0003e8000b121844 */
[----:B------:R1:W-:Y:S04]  /*36bd0*/  STL [R1+0x18c8], R53 ;  /* 0x0018c83501007387 */ /* 0x0003e80000100800 */
[----:B------:R-:W4:Y:S04]  /*36be0*/  LDL.LU R45, [R1+0x1944] ;  /* 0x00194400012d7983 */ /* 0x000f280000300800 */
[----:B------:R-:W4:Y:S04]  /*36bf0*/  LDL.LU R52, [R1+0x1950] ;  /* 0x0019500001347983 */ /* 0x000f280000300800 */
[----:B------:R-:W-:Y:S01]  /*36c00*/  STL [R1+0x18c4], R56 ;  /* 0x0018c43801007387 */ /* 0x000fe20000100800 */
[----:B---3--:R-:W-:-:S05]  /*36c10*/  IADD3 R32, P2, R32, R49, RZ ;  /* 0x0000003120207210 */ /* 0x008fca0007f5e0ff */
[----:B------:R-:W-:Y:S02]  /*36c20*/  IMAD.X R33, R33, 0x1, R0, P2 ;  /* 0x0000000121217824 */ /* 0x000fe400010e0600 */
[----:B-1----:R-:W-:Y:S02]  /*36c30*/  IMAD.MOV.U32 R8, RZ, RZ, R32 ;  /* 0x000000ffff087224 */ /* 0x002fe400078e0020 */
[----:B------:R-:W-:-:S05]  /*36c40*/  IMAD.MOV.U32 R9, RZ, RZ, R33 ;  /* 0x000000ffff097224 */ /* 0x000fca00078e0021 */
[----:B------:R1:W-:Y:S01]  /*36c50*/  LDGSTS.E [R4+0x24e00], [R8.64], P6 ;  /* 0x24e0000008047fae */ /* 0x0003e2000b121844 */
[----:B------:R-:W-:-:S03]  /*36c60*/  IADD3 R36, P6, R36, R49, RZ ;  /* 0x0000003124247210 */ /* 0x000fc60007fde0ff */
[----:B------:R-:W-:Y:S02]  /*36c70*/  STL [R1+0x18d0], R32 ;  /* 0x0018d02001007387 */ /* 0x000fe40000100800 */
[--C-:B------:R-:W-:Y:S01]  /*36c80*/  IMAD.X R48, R48, 0x1, R0.reuse, P6 ;  /* 0x0000000130307824 */ /* 0x100fe200030e0600 */
[----:B------:R-:W-:Y:S01]  /*36c90*/  IADD3 R29, P6, R29, R49, RZ ;  /* 0x000000311d1d7210 */ /* 0x000fe20007fde0ff */
[----:B------:R3:W-:Y:S04]  /*36ca0*/  STL [R1+0x18cc], R33 ;  /* 0x0018cc2101007387 */ /* 0x0007e80000100800 */
[----:B------:R-:W2:Y:S01]  /*36cb0*/  LDL.LU R53, [R1+0x194c] ;  /* 0x00194c0001357983 */ /* 0x000ea20000300800 */
[----:B------:R-:W-:-:S03]  /*36cc0*/  IMAD.X R37, R37, 0x1, R0, P6 ;  /* 0x0000000125257824 */ /* 0x000fc600030e0600 */
[----:B---3--:R-:W3:Y:S04]  /*36cd0*/  LDL.LU.64 R32, [R1+0x1690] ;  /* 0x0016900001207983 */ /* 0x008ee80000300a00 */
[----:B------:R1:W-:Y:S04]  /*36ce0*/  STL [R1+0x1908], R36 ;  /* 0x0019082401007387 */ /* 0x0003e80000100800 */
[----:B------:R-:W-:Y:S04]  /*36cf0*/  STL [R1+0x1904], R48 ;  /* 0x0019043001007387 */ /* 0x000fe80000100800 */
[----:B------:R-:W3:Y:S04]  /*36d00*/  LDL.LU.64 R60, [R1+0x16b8] ;  /* 0x0016b800013c7983 */ /* 0x000ee80000300a00 */
[----:B------:R-:W-:Y:S04]  /*36d10*/  STL [R1+0x1910], R29 ;  /* 0x0019101d01007387 */ /* 0x000fe80000100800 */
[----:B------:R1:W-:Y:S04]  /*36d20*/  STL [R1+0x190c], R37 ;  /* 0x00190c2501007387 */ /* 0x0003e80000100800 */
[----:B------:R-:W3:Y:S01]  /*36d30*/  LDL.LU.64 R56, [R1+0x16b0] ;  /* 0x0016b00001387983 */ /* 0x000ee20000300a00 */
[----:B------:R-:W-:-:S04]  /*36d40*/  SEL R5, R5, RZ, !P5 ;  /* 0x000000ff05057207 */ /* 0x000fc80006800000 */
[----:B------:R-:W-:Y:S01]  /*36d50*/  ISETP.NE.U32.AND P2, PT, R5, RZ, PT ;  /* 0x000000ff0500720c */ /* 0x000fe20003f45070 */
[----:B-1----:R-:W-:Y:S02]  /*36d60*/  IMAD.MOV.U32 R8, RZ, RZ, R36 ;  /* 0x000000ffff087224 */ /* 0x002fe400078e0024 */
[----:B------:R-:W-:Y:S01]  /*36d70*/  IMAD.MOV.U32 R77, RZ, RZ, c[0x0][0x18c] ;  /* 0x00006300ff4d7624 */ /* 0x000fe200078e00ff */
[----:B------:R-:W3:Y:S01]  /*36d80*/  LDL.LU R36, [R1+0x1988] ;  /* 0x0019880001247983 */ /* 0x000ee20000300800 */
[----:B------:R-:W-:-:S03]  /*36d90*/  IMAD.MOV.U32 R9, RZ, RZ, R48 ;  /* 0x000000ffff097224 */ /* 0x000fc600078e0030 */
[----:B------:R-:W3:Y:S01]  /*36da0*/  LDL.LU.64 R70, [R1+0x16a8] ;  /* 0x0016a80001467983 */ /* 0x000ee20000300a00 */
[----:B------:R-:W-:-:S03]  /*36db0*/  IMAD.SHL.U32 R77, R77, 0x20, RZ ;  /* 0x000000204d4d7824 */ /* 0x000fc600078e00ff */
[----:B------:R-:W3:Y:S01]  /*36dc0*/  LDL.LU.64 R68, [R1+0x16a0] ;  /* 0x0016a00001447983 */ /* 0x000ee20000300a00 */
[----:B------:R-:W-:-:S03]  /*36dd0*/  IMAD.SHL.U32 R77, R77, 0x4, RZ ;  /* 0x000000044d4d7824 */ /* 0x000fc600078e00ff */
[----:B------:R1:W-:Y:S04]  /*36de0*/  LDGSTS.E [R4+0x25c00], [R8.64], P2 ;  /* 0x25c0000008047fae */ /* 0x0003e80009121844 */
[----:B------:R-:W3:Y:S01]  /*36df0*/  LDL.LU.64 R64, [R1+0x16d0] ;  /* 0x0016d00001407983 */ /* 0x000ee20000300a00 */
[----:B-1----:R-:W-:Y:S02]  /*36e00*/  IMAD.MOV.U32 R8, RZ, RZ, R29 ;  /* 0x000000ffff087224 */ /* 0x002fe400078e001d */
[----:B------:R-:W-:Y:S02]  /*36e10*/  IMAD.MOV.U32 R9, RZ, RZ, R37 ;  /* 0x000000ffff097224 */ /* 0x000fe400078e0025 */
[----:B------:R-:W3:Y:S04]  /*36e20*/  LDL.LU R37, [R1+0x1984] ;  /* 0x0019840001257983 */ /* 0x000ee80000300800 */
[----:B------:R1:W-:Y:S01]  /*36e30*/  LDGSTS.E [R4+0x25e00], [R8.64], P2 ;  /* 0x25e0000008047fae */ /* 0x0003e20009121844 */
[----:B----4-:R-:W-:-:S02]  /*36e40*/  IADD3 R44, P6, R44, R49, RZ ;  /* 0x000000312c2c7210 */ /* 0x010fc40007fde0ff */
[----:B------:R-:W-:-:S03]  /*36e50*/  IADD3 R128, P2, R40, R77, RZ ;  /* 0x0000004d28807210 */ /* 0x000fc60007f5e0ff */
[----:B------:R-:W-:Y:S02]  /*36e60*/  STL [R1+0x1948], R44 ;  /* 0x0019482c01007387 */ /* 0x000fe40000100800 */
[----:B------:R-:W-:Y:S02]  /*36e70*/  IMAD.X R129, R41, 0x1, R2, P2 ;  /* 0x0000000129817824 */ /* 0x000fe400010e0602 */
[----:B------:R-:W4:Y:S01]  /*36e80*/  LDL.LU.64 R40, [R1+0x16c8] ;  /* 0x0016c80001287983 */ /* 0x000f220000300a00 */
[----:B-1----:R-:W-:Y:S02]  /*36e90*/  IMAD.MOV.U32 R8, RZ, RZ, R44 ;  /* 0x000000ffff087224 */ /* 0x002fe400078e002c */
[----:B------:R-:W-:Y:S01]  /*36ea0*/  IMAD.X R45, R45, 0x1, R0, P6 ;  /* 0x000000012d2d7824 */ /* 0x000fe200030e0600 */
[----:B------:R-:W-:-:S04]  /*36eb0*/  ISETP.GT.AND P6, PT, R3, 0x1b, PT ;  /* 0x0000001b0300780c */ /* 0x000fc80003fc4270 */
[----:B------:R-:W-:Y:S02]  /*36ec0*/  SEL R5, RZ, 0x4, !P6 ;  /* 0x00000004ff057807 */ /* 0x000fe40007000000 */
[----:B------:R-:W-:Y:S01]  /*36ed0*/  IADD3 R52, P2, R52, R49, RZ ;  /* 0x0000003134347210 */ /* 0x000fe20007f5e0ff */
[----:B------:R1:W-:Y:S04]  /*36ee0*/  STL [R1+0x1944], R45 ;  /* 0x0019442d01007387 */ /* 0x0003e80000100800 */
[----:B------:R-:W4:Y:S04]  /*36ef0*/  LDL.LU R48, [R1+0x198c] ;  /* 0x00198c0001307983 */ /* 0x000f280000300800 */
[----:B------:R-:W4:Y:S01]  /*36f00*/  LDL.LU R29, [R1+0x1990] ;  /* 0x00199000011d7983 */ /* 0x000f220000300800 */
[----:B------:R-:W-:-:S02]  /*36f10*/  IMAD.MOV.U32 R9, RZ, RZ, R45 ;  /* 0x000000ffff097224 */ /* 0x000fc400078e002d */
[----:B--2---:R-:W-:Y:S01]  /*36f20*/  IMAD.X R53, R53, 0x1, R0, P2 ;  /* 0x0000000135357824 */ /* 0x004fe200010e0600 */
[----:B---3--:R-:W-:-:S05]  /*36f30*/  IADD3 R126, P6, R32, R77, RZ ;  /* 0x0000004d207e7210 */ /* 0x008fca0007fde0ff */
[----:B------:R-:W-:Y:S02]  /*36f40*/  IMAD.X R127, R33, 0x1, R2, P6 ;  /* 0x00000001217f7824 */ /* 0x000fe400030e0602 */
[----:B------:R-:W2:Y:S01]  /*36f50*/  LDL.LU.64 R32, [R1+0x16c0] ;  /* 0x0016c00001207983 */ /* 0x000ea20000300a00 */
[----:B------:R-:W-:-:S03]  /*36f60*/  IADD3 R124, P6, R60, R77, RZ ;  /* 0x0000004d3c7c7210 */ /* 0x000fc60007fde0ff */
[----:B------:R-:W-:Y:S04]  /*36f70*/  STL [R1+0x1950], R52 ;  /* 0x0019503401007387 */ /* 0x000fe80000100800 */
[----:B------:R3:W-:Y:S01]  /*36f80*/  STL [R1+0x194c], R53 ;  /* 0x00194c3501007387 */ /* 0x0007e20000100800 */
[----:B------:R-:W-:-:S03]  /*36f90*/  IMAD.X R125, R61, 0x1, R2, P6 ;  /* 0x000000013d7d7824 */ /* 0x000fc600030e0602 */
[----:B------:R-:W2:Y:S01]  /*36fa0*/  LDL.LU.64 R60, [R1+0x16f0] ;  /* 0x0016f000013c7983 */ /* 0x000ea20000300a00 */
[----:B------:R-:W-:-:S05]  /*36fb0*/  IADD3 R122, P2, R56, R77, RZ ;  /* 0x0000004d387a7210 */ /* 0x000fca0007f5e0ff */
[----:B------:R-:W-:Y:S02]  /*36fc0*/  IMAD.X R123, R57, 0x1, R2, P2 ;  /* 0x00000001397b7824 */ /* 0x000fe400010e0602 */
[----:B------:R-:W2:Y:S04]  /*36fd0*/  LDL.LU.64 R56, [R1+0x16e8] ;  /* 0x0016e80001387983 */ /* 0x000ea80000300a00 */
[----:B-1----:R-:W2:Y:S01]  /*36fe0*/  LDL.LU.64 R44, [R1+0x16e0] ;  /* 0x0016e000012c7983 */ /* 0x002ea20000300a00 */
[----:B------:R-:W-:-:S04]  /*36ff0*/  SEL R5, R5, RZ, !P5 ;  /* 0x000000ff05057207 */ /* 0x000fc80006800000 */
[----:B------:R-:W-:Y:S02]  /*37000*/  ISETP.NE.U32.AND P6, PT, R5, RZ, PT ;  /* 0x000000ff0500720c */ /* 0x000fe40003fc5070 */
[----:B------:R-:W-:-:S05]  /*37010*/  IADD3 R120, P2, R70, R77, RZ ;  /* 0x0000004d46787210 */ /* 0x000fca0007f5e0ff */
[----:B------:R-:W-:Y:S01]  /*37020*/  IMAD.X R121, R71, 0x1, R2, P2 ;  /* 0x0000000147797824 */ /* 0x000fe200010e0602 */
[----:B------:R-:W-:-:S05]  /*37030*/  IADD3 R118, P2, R68, R77, RZ ;  /* 0x0000004d44767210 */ /* 0x000fca0007f5e0ff */
[----:B------:R1:W-:Y:S01]  /*37040*/  LDGSTS.E [R4+0x26c00], [R8.64], P6 ;  /* 0x26c0000008047fae */ /* 0x0003e2000b121844 */
[----:B------:R-:W-:Y:S01]  /*37050*/  IMAD.X R119, R69, 0x1, R2, P2 ;  /* 0x0000000145777824 */ /* 0x000fe200010e0602 */
[----:B------:R-:W-:Y:S01]  /*37060*/  IADD3 R36, P2, R36, R49, RZ ;  /* 0x0000003124247210 */ /* 0x000fe20007f5e0ff */
[----:B-1----:R-:W-:Y:S02]  /*37070*/  IMAD.MOV.U32 R8, RZ, RZ, R52 ;  /* 0x000000ffff087224 */ /* 0x002fe400078e0034 */
[----:B------:R-:W-:Y:S02]  /*37080*/  IMAD.MOV.U32 R9, RZ, RZ, R53 ;  /* 0x000000ffff097224 */ /* 0x000fe400078e0035 */
[----:B------:R-:W-:Y:S01]  /*37090*/  IMAD.X R37, R37, 0x1, R0, P2 ;  /* 0x0000000125257824 */ /* 0x000fe200010e0600 */
[----:B---3--:R-:W3:Y:S01]  /*370a0*/  LDL.LU.64 R52, [R1+0x16d8] ;  /* 0x0016d80001347983 */ /* 0x008ee20000300a00 */
[----:B------:R-:W-:-:S03]  /*370b0*/  ISETP.GT.AND P2, PT, R3, 0x1f, PT ;  /* 0x0000001f0300780c */ /* 0x000fc60003f44270 */
[----:B------:R1:W-:Y:S01]  /*370c0*/  LDGSTS.E [R4+0x26e00], [R8.64], P6 ;  /* 0x26e0000008047fae */ /* 0x0003e2000b121844 */
[----:B------:R-:W-:Y:S02]  /*370d0*/  IADD3 R116, P6, R64, R77, RZ ;  /* 0x0000004d40747210 */ /* 0x000fe40007fde0ff */
[----:B------:R-:W-:-:S03]  /*370e0*/  SEL R5, RZ, 0x4, !P2 ;  /* 0x00000004ff057807 */ /* 0x000fc60005000000 */
[----:B------:R-:W-:Y:S01]  /*370f0*/  IMAD.X R117, R65, 0x1, R2, P6 ;  /* 0x0000000141757824 */ /* 0x000fe200030e0602 */
[----:B------:R-:W-:Y:S04]  /*37100*/  STL [R1+0x1988], R36 ;  /* 0x0019882401007387 */ /* 0x000fe80000100800 */
[----:B------:R2:W-:Y:S01]  /*37110*/  STL [R1+0x1984], R37 ;  /* 0x0019842501007387 */ /* 0x0005e20000100800 */
[----:B------:R-:W-:Y:S01]  /*37120*/  SEL R5, R5, RZ, !P5 ;  /* 0x000000ff05057207 */ /* 0x000fe20006800000 */
[----:B-1----:R-:W-:Y:S02]  /*37130*/  IMAD.MOV.U32 R8, RZ, RZ, R36 ;  /* 0x000000ffff087224 */ /* 0x002fe400078e0024 */
[----:B------:R-:W-:Y:S01]  /*37140*/  IMAD.MOV.U32 R9, RZ, RZ, R37 ;  /* 0x000000ffff097224 */ /* 0x000fe200078e0025 */
[----:B----4-:R-:W-:-:S05]  /*37150*/  IADD3 R114, P6, R40, R77, RZ ;  /* 0x0000004d28727210 */ /* 0x010fca0007fde0ff */
[----:B------:R-:W-:Y:S02]  /*37160*/  IMAD.X R115, R41, 0x1, R2, P6 ;  /* 0x0000000129737824 */ /* 0x000fe400030e0602 */
[----:B------:R-:W4:Y:S01]  /*37170*/  LDL.LU.64 R40, [R1+0x1780] ;  /* 0x0017800001287983 */ /* 0x000f220000300a00 */
[----:B------:R-:W-:-:S05]  /*37180*/  IADD3 R29, P2, R29, R49, RZ ;  /* 0x000000311d1d7210 */ /* 0x000fca0007f5e0ff */
[----:B------:R-:W-:Y:S01]  /*37190*/  IMAD.X R48, R48, 0x1, R0, P2 ;  /* 0x0000000130307824 */ /* 0x000fe200010e0600 */
[----:B--2---:R-:W-:-:S05]  /*371a0*/  IADD3 R112, P6, R32, R77, RZ ;  /* 0x0000004d20707210 */ /* 0x004fca0007fde0ff */
[----:B------:R-:W-:Y:S02]  /*371b0*/  IMAD.X R113, R33, 0x1, R2, P6 ;  /* 0x0000000121717824 */ /* 0x000fe400030e0602 */
[----:B------:R-:W2:Y:S04]  /*371c0*/  LDL.LU.64 R32, [R1+0x1778] ;  /* 0x0017780001207983 */ /* 0x000ea80000300a00 */
[----:B------:R-:W-:Y:S01]  /*371d0*/  STL [R1+0x1990], R29 ;  /* 0x0019901d01007387 */ /* 0x000fe20000100800 */
[----:B------:R-:W-:-:S03]  /*371e0*/  IADD3 R110, P6, R60, R77, RZ ;  /* 0x0000004d3c6e7210 */ /* 0x000fc60007fde0ff */
[----:B------:R1:W-:Y:S04]  /*371f0*/  STL [R1+0x198c], R48 ;  /* 0x00198c3001007387 */ /* 0x0003e80000100800 */
[----:B------:R-:W2:Y:S01]  /*37200*/  LDL.LU R156, [R1+0x1998] ;  /* 0x00199800019c7983 */ /* 0x000ea20000300800 */
[----:B------:R-:W-:-:S05]  /*37210*/  IADD3 R108, P2, R56, R77, RZ ;  /* 0x0000004d386c7210 */ /* 0x000fca0007f5e0ff */
[--C-:B------:R-:W-:Y:S01]  /*37220*/  IMAD.X R109, R57, 0x1, R2.reuse, P2 ;  /* 0x00000001396d7824 */ /* 0x100fe200010e0602 */
[----:B------:R-:W-:Y:S01]  /*37230*/  IADD3 R106, P2, R44, R77, RZ ;  /* 0x0000004d2c6a7210 */ /* 0x000fe20007f5e0ff */
[----:B------:R-:W-:Y:S01]  /*37240*/  IMAD.X R111, R61, 0x1, R2, P6 ;  /* 0x000000013d6f7824 */ /* 0x000fe200030e0602 */
[----:B------:R-:W-:-:S03]  /*37250*/  ISETP.NE.U32.AND P6, PT, R5, RZ, PT ;  /* 0x000000ff0500720c */ /* 0x000fc60003fc5070 */
[----:B------:R-:W-:Y:S02]  /*37260*/  IMAD.X R107, R45, 0x1, R2, P2 ;  /* 0x000000012d6b7824 */ /* 0x000fe400010e0602 */
[----:B------:R-:W2:Y:S04]  /*37270*/  LDL.LU.64 R44, [R1+0x1770] ;  /* 0x00177000012c7983 */ /* 0x000ea80000300a00 */
[----:B------:R-:W2:Y:S04]  /*37280*/  LDL.LU R5, [R1+0x1994] ;  /* 0x0019940001057983 */ /* 0x000ea80000300800 */
[----:B------:R-:W2:Y:S04]  /*37290*/  LDL.LU R191, [R1+0x19a8] ;  /* 0x0019a80001bf7983 */ /* 0x000ea80000300800 */
[----:B------:R-:W2:Y:S04]  /*372a0*/  LDL.LU.64 R36, [R1+0x1768] ;  /* 0x0017680001247983 */ /* 0x000ea80000300a00 */
[----:B------:R-:W2:Y:S04]  /*372b0*/  LDL.LU R190, [R1+0x19a4] ;  /* 0x0019a40001be7983 */ /* 0x000ea80000300800 */
[----:B------:R-:W2:Y:S04]  /*372c0*/  LDL.LU R184, [R1+0x19b4] ;  /* 0x0019b40001b87983 */ /* 0x000ea80000300800 */
[----:B------:R-:W2:Y:S04]  /*372d0*/  LDL.LU R158, [R1+0x19b8] ;  /* 0x0019b800019e7983 */ /* 0x000ea80000300800 */
[----:B------:R-:W2:Y:S04]  /*372e0*/  LDL.LU R186, [R1+0x19c8] ;  /* 0x0019c80001ba7983 */ /* 0x000ea80000300800 */
[----:B------:R1:W-:Y:S02]  /*372f0*/  LDGSTS.E [R4+0x27c00], [R8.64], P6 ;  /* 0x27c0000008047fae */ /* 0x0003e4000b121844 */
[----:B-1----:R-:W-:-:S02]  /*37300*/  IMAD.MOV.U32 R9, RZ, RZ, R48 ;  /* 0x000000ffff097224 */ /* 0x002fc400078e0030 */
[----:B------:R-:W2:Y:S04]  /*37310*/  LDL.LU.64 R48, [R1+0x1760] ;  /* 0x0017600001307983 */ /* 0x000ea80000300a00 */
[----:B------:R-:W2:Y:S01]  /*37320*/  LDL.LU R185, [R1+0x19c4] ;  /* 0x0019c40001b97983 */ /* 0x000ea20000300800 */
[----:B---3--:R-:W-:Y:S01]  /*37330*/  IADD3 R104, P2, R52, R77, RZ ;  /* 0x0000004d34687210 */ /* 0x008fe20007f5e0ff */
[----:B------:R-:W-:Y:S02]  /*37340*/  IMAD.MOV.U32 R8, RZ, RZ, R29 ;  /* 0x000000ffff087224 */ /* 0x000fe400078e001d */
[----:B------:R-:W3:Y:S02]  /*37350*/  LDL.LU R152, [R1+0x19d8] ;  /* 0x0019d80001987983 */ /* 0x000ee40000300800 */
[----:B------:R-:W-:-:S02]  /*37360*/  IMAD.X R105, R53, 0x1, R2, P2 ;  /* 0x0000000135697824 */ /* 0x000fc400010e0602 */
[----:B------:R1:W-:Y:S01]  /*37370*/  LDGSTS.E [R4+0x27e00], [R8.64], P6 ;  /* 0x27e0000008047fae */ /* 0x0003e2000b121844 */
[----:B------:R-:W-:Y:S01]  /*37380*/  IMAD.MOV.U32 R199, RZ, RZ, R28 ;  /* 0x000000ffffc77224 */ /* 0x000fe200078e001c */
[----:B------:R-:W-:Y:S02]  /*37390*/  LOP3.LUT R157, R12, 0x60, RZ, 0xc0, !PT ;  /* 0x000000600c9d7812 */ /* 0x000fe400078ec0ff */
[----:B------:R-:W0:Y:S01]  /*373a0*/  LDGDEPBAR ;  /* 0x00000000000079af */ /* 0x000e220000000000 */
[----:B----4-:R-:W-:-:S05]  /*373b0*/  IADD3 R65, P6, R40, R77, RZ ;  /* 0x0000004d28417210 */ /* 0x010fca0007fde0ff */
[----:B------:R-:W-:Y:S01]  /*373c0*/  IMAD.X R29, R41, 0x1, R2, P6 ;  /* 0x00000001291d7824 */ /* 0x000fe200030e0602 */
[-C--:B--2---:R-:W-:Y:S02]  /*373d0*/  IADD3 R232, P6, R32, R77.reuse, RZ ;  /* 0x0000004d20e87210 */ /* 0x084fe40007fde0ff */
[----:B------:R-:W-:-:S05]  /*373e0*/  IADD3 R156, P2, R156, R77, RZ ;  /* 0x0000004d9c9c7210 */ /* 0x000fca0007f5e0ff */
[----:B------:R-:W-:Y:S04]  /*373f0*/  STL [R1+0x1998], R156 ;  /* 0x0019989c01007387 */ /* 0x000fe80000100800 */
[----:B------:R-:W2:Y:S01]  /*37400*/  LDL.LU.64 R40, [R1+0x1758] ;  /* 0x0017580001287983 */ /* 0x000ea20000300a00 */
[--C-:B------:R-:W-:Y:S02]  /*37410*/  IMAD.X R32, R33, 0x1, R2.reuse, P6 ;  /* 0x0000000121207824 */ /* 0x100fe400030e0602 */
[----:B------:R-:W-:Y:S01]  /*37420*/  IMAD.X R5, R5, 0x1, R2, P2 ;  /* 0x0000000105057824 */ /* 0x000fe200010e0602 */
[----:B------:R-:W-:-:S04]  /*37430*/  IADD3 R191, P2, R191, R77, RZ ;  /* 0x0000004dbfbf7210 */ /* 0x000fc80007f5e0ff */
[----:B------:R-:W-:Y:S04]  /*37440*/  STL [R1+0x1994], R5 ;  /* 0x0019940501007387 */ /* 0x000fe80000100800 */
[----:B------:R-:W4:Y:S01]  /*37450*/  LDL.LU R154, [R1+0x19d4] ;  /* 0x0019d400019a7983 */ /* 0x000f220000300800 */
[-C--:B------:R-:W-:Y:S01]  /*37460*/  IADD3 R233, P6, R44, R77.reuse, RZ ;  /* 0x0000004d2ce97210 */ /* 0x080fe20007fde0ff */
[----:B------:R-:W-:Y:S02]  /*37470*/  IMAD.X R190, R190, 0x1, R2, P2 ;  /* 0x00000001bebe7824 */ /* 0x000fe400010e0602 */
[----:B------:R-:W2:Y:S01]  /*37480*/  LDL.LU R180, [R1+0x19e8] ;  /* 0x0019e80001b47983 */ /* 0x000ea20000300800 */
[----:B------:R-:W-:-:S03]  /*37490*/  IADD3 R158, P2, R158, R77, RZ ;  /* 0x0000004d9e9e7210 */ /* 0x000fc60007f5e0ff */
[----:B------:R-:W-:Y:S01]  /*374a0*/  STL [R1+0x19a8], R191 ;  /* 0x0019a8bf01007387 */ /* 0x000fe20000100800 */
[--C-:B------:R-:W-:Y:S02]  /*374b0*/  IMAD.X R33, R45, 0x1, R2.reuse, P6 ;  /* 0x000000012d217824 */ /* 0x100fe400030e0602 */
[----:B------:R-:W-:Y:S01]  /*374c0*/  IMAD.X R184, R184, 0x1, R2, P2 ;  /* 0x00000001b8b87824 */ /* 0x000fe200010e0602 */
[----:B------:R-:W2:Y:S04]  /*374d0*/  LDL.LU.64 R44, [R1+0x1750] ;  /* 0x00175000012c7983 */ /* 0x000ea80000300a00 */
[----:B------:R-:W-:Y:S04]  /*374e0*/  STL [R1+0x19a4], R190 ;  /* 0x0019a4be01007387 */ /* 0x000fe80000100800 */
[----:B------:R-:W-:Y:S04]  /*374f0*/  STL [R1+0x19b8], R158 ;  /* 0x0019b89e01007387 */ /* 0x000fe80000100800 */
[----:B------:R-:W-:Y:S04]  /*37500*/  STL [R1+0x19b4], R184 ;  /* 0x0019b4b801007387 */ /* 0x000fe80000100800 */
[----:B-1----:R-:W2:Y:S04]  /*37510*/  LDL.LU.64 R8, [R1+0x1748] ;  /* 0x0017480001087983 */ /* 0x002ea80000300a00 */
[----:B------:R-:W2:Y:S01]  /*37520*/  LDL.LU R187, [R1+0x19e4] ;  /* 0x0019e40001bb7983 */ /* 0x000ea20000300800 */
[----:B------:R-:W-:-:S03]  /*37530*/  IADD3 R186, P2, R186, R77, RZ ;  /* 0x0000004dbaba7210 */ /* 0x000fc60007f5e0ff */
[----:B------:R-:W2:Y:S02]  /*37540*/  LDL.LU R153, [R1+0x19f8] ;  /* 0x0019f80001997983 */ /* 0x000ea40000300800 */
[----:B------:R-:W-:Y:S02]  /*37550*/  IMAD.X R185, R185, 0x1, R2, P2 ;  /* 0x00000001b9b97824 */ /* 0x000fe400010e0602 */
[----:B------:R-:W-:Y:S04]  /*37560*/  STL [R1+0x19c8], R186 ;  /* 0x0019c8ba01007387 */ /* 0x000fe80000100800 */
[----:B------:R-:W2:Y:S04]  /*37570*/  LDL.LU.64 R56, [R1+0x1740] ;  /* 0x0017400001387983 */ /* 0x000ea80000300a00 */
[----:B------:R-:W-:Y:S04]  /*37580*/  STL [R1+0x19c4], R185 ;  /* 0x0019c4b901007387 */ /* 0x000fe80000100800 */
[----:B------:R-:W2:Y:S01]  /*37590*/  LDL.LU R181, [R1+0x19f4] ;  /* 0x0019f40001b57983 */ /* 0x000ea20000300800 */
[----:B------:R-:W-:-:S02]  /*375a0*/  IADD3 R234, P6, R36, R77, RZ ;  /* 0x0000004d24ea7210 */ /* 0x000fc40007fde0ff */
[-C--:B---3--:R-:W-:Y:S01]  /*375b0*/  IADD3 R152, P2, R152, R77.reuse, RZ ;  /* 0x0000004d98987210 */ /* 0x088fe20007f5e0ff */
[----:B------:R-:W3:Y:S02]  /*375c0*/  LDL.LU R183, [R1+0x1a08] ;  /* 0x001a080001b77983 */ /* 0x000ee40000300800 */
[--C-:B------:R-:W-:Y:S01]  /*375d0*/  IMAD.X R36, R37, 0x1, R2.reuse, P6 ;  /* 0x0000000125247824 */ /* 0x100fe200030e0602 */
[-C--:B------:R-:W-:Y:S01]  /*375e0*/  IADD3 R235, P6, R48, R77.reuse, RZ ;  /* 0x0000004d30eb7210 */ /* 0x080fe20007fde0ff */
[----:B------:R-:W-:Y:S04]  /*375f0*/  STL [R1+0x19d8], R152 ;  /* 0x0019d89801007387 */ /* 0x000fe80000100800 */
[--C-:B------:R-:W-:Y:S02]  /*37600*/  IMAD.X R37, R49, 0x1, R2.reuse, P6 ;  /* 0x0000000131257824 */ /* 0x100fe400030e0602 */
[----:B------:R-:W3:Y:S01]  /*37610*/  LDL.LU.64 R48, [R1+0x1738] ;  /* 0x0017380001307983 */ /* 0x000ee20000300a00 */
[----:B----4-:R-:W-:Y:S01]  /*37620*/  IMAD.X R154, R154, 0x1, R2, P2 ;  /* 0x000000019a9a7824 */ /* 0x010fe200010e0602 */
[----:B--2---:R-:W-:-:S04]  /*37630*/  IADD3 R180, P2, R180, R77, RZ ;  /* 0x0000004db4b47210 */ /* 0x004fc80007f5e0ff */
[----:B------:R-:W-:Y:S04]  /*37640*/  STL [R1+0x19d4], R154 ;  /* 0x0019d49a01007387 */ /* 0x000fe80000100800 */
[----:B------:R-:W2:Y:S04]  /*37650*/  LDL.LU R182, [R1+0x1a04] ;  /* 0x001a040001b67983 */ /* 0x000ea80000300800 */
[----:B------:R-:W4:Y:S04]  /*37660*/  LDL.LU R155, [R1+0x1a14] ;  /* 0x001a1400019b7983 */ /* 0x000f280000300800 */
[----:B------:R-:W-:Y:S04]  /*37670*/  STL [R1+0x19e8], R180 ;  /* 0x0019e8b401007387 */ /* 0x000fe80000100800 */
[----:B------:R-:W4:Y:S04]  /*37680*/  LDL.LU R149, [R1+0x1a18] ;  /* 0x001a180001957983 */ /* 0x000f280000300800 */
[----:B------:R-:W4:Y:S04]  /*37690*/  LDL.LU R177, [R1+0x1a28] ;  /* 0x001a280001b17983 */ /* 0x000f280000300800 */
[----:B------:R-:W4:Y:S01]  /*376a0*/  LDL.LU.64 R52, [R1+0x1730] ;  /* 0x0017300001347983 */ /* 0x000f220000300a00 */
[----:B------:R-:W-:-:S05]  /*376b0*/  IMAD.X R187, R187, 0x1, R2, P2 ;  /* 0x00000001bbbb7824 */ /* 0x000fca00010e0602 */
[----:B------:R-:W-:Y:S04]  /*376c0*/  STL [R1+0x19e4], R187 ;  /* 0x0019e4bb01007387 */ /* 0x000fe80000100800 */
[----:B------:R-:W4:Y:S01]  /*376d0*/  LDL.LU R176, [R1+0x1a24] ;  /* 0x001a240001b07983 */ /* 0x000f220000300800 */
[-C--:B------:R-:W-:Y:S02]  /*376e0*/  IADD3 R252, P6, R40, R77.reuse, RZ ;  /* 0x0000004d28fc7210 */ /* 0x080fe40007fde0ff */
[-C--:B------:R-:W-:Y:S01]  /*376f0*/  IADD3 R153, P2, R153, R77.reuse, RZ ;  /* 0x0000004d99997210 */ /* 0x080fe20007f5e0ff */
[----:B------:R-:W4:Y:S02]  /*37700*/  LDL.LU R148, [R1+0x1a38] ;  /* 0x001a380001947983 */ /* 0x000f240000300800 */
[----:B------:R-:W-:Y:S01]  /*37710*/  IMAD.X R40, R41, 0x1, R2, P6 ;  /* 0x0000000129287824 */ /* 0x000fe200030e0602 */
[----:B------:R-:W-:-:S05]  /*37720*/  IADD3 R103, P6, R44, R77, RZ ;  /* 0x0000004d2c677210 */ /* 0x000fca0007fde0ff */
[--C-:B------:R-:W-:Y:S01]  /*37730*/  IMAD.X R41, R45, 0x1, R2.reuse, P6 ;  /* 0x000000012d297824 */ /* 0x100fe200030e0602 */
[-C--:B------:R-:W-:Y:S01]  /*37740*/  IADD3 R102, P6, R8, R77.reuse, RZ ;  /* 0x0000004d08667210 */ /* 0x080fe20007fde0ff */
[--C-:B------:R-:W-:Y:S01]  /*37750*/  IMAD.X R181, R181, 0x1, R2.reuse, P2 ;  /* 0x00000001b5b57824 */ /* 0x100fe200010e0602 */
[----:B------:R-:W-:Y:S03]  /*37760*/  STL [R1+0x19f8], R153 ;  /* 0x0019f89901007387 */ /* 0x000fe60000100800 */
[----:B------:R-:W-:Y:S02]  /*37770*/  IMAD.X R44, R9, 0x1, R2, P6 ;  /* 0x00000001092c7824 */ /* 0x000fe400030e0602 */
[----:B------:R-:W4:Y:S04]  /*37780*/  LDL.LU.64 R8, [R1+0x1728] ;  /* 0x0017280001087983 */ /* 0x000f280000300a00 */
[----:B------:R-:W-:Y:S04]  /*37790*/  STL [R1+0x19f4], R181 ;  /* 0x0019f4b501007387 */ /* 0x000fe80000100800 */
[----:B------:R-:W4:Y:S04]  /*377a0*/  LDL.LU R178, [R1+0x1a34] ;  /* 0x001a340001b27983 */ /* 0x000f280000300800 */
[----:B------:R-:W4:Y:S01]  /*377b0*/  LDL.LU R172, [R1+0x1a48] ;  /* 0x001a480001ac7983 */ /* 0x000f220000300800 */
[----:B---3--:R-:W-:-:S02]  /*377c0*/  IADD3 R183, P2, R183, R77, RZ ;  /* 0x0000004db7b77210 */ /* 0x008fc40007f5e0ff */
[----:B------:R-:W-:-:S03]  /*377d0*/  IADD3 R101, P6, R56, R77, RZ ;  /* 0x0000004d38657210 */ /* 0x000fc60007fde0ff */
[----:B------:R-:W-:Y:S04]  /*377e0*/  STL [R1+0x1a08], R183 ;  /* 0x001a08b701007387 */ /* 0x000fe80000100800 */
[----:B------:R-:W3:Y:S01]  /*377f0*/  LDL.LU.64 R68, [R1+0x1720] ;  /* 0x0017200001447983 */ /* 0x000ee20000300a00 */
[----:B------:R-:W-:Y:S01]  /*37800*/  IMAD.X R45, R57, 0x1, R2, P6 ;  /* 0x00000001392d7824 */ /* 0x000fe200030e0602 */
[----:B------:R-:W-:-:S05]  /*37810*/  IADD3 R100, P6, R48, R77, RZ ;  /* 0x0000004d30647210 */ /* 0x000fca0007fde0ff */
[--C-:B------:R-:W-:Y:S02]  /*37820*/  IMAD.X R48, R49, 0x1, R2.reuse, P6 ;  /* 0x0000000131307824 */ /* 0x100fe400030e0602 */
[----:B--2---:R-:W-:Y:S01]  /*37830*/  IMAD.X R182, R182, 0x1, R2, P2 ;  /* 0x00000001b6b67824 */ /* 0x004fe200010e0602 */
[----:B----4-:R-:W-:-:S04]  /*37840*/  IADD3 R149, P2, R149, R77, RZ ;  /* 0x0000004d95957210 */ /* 0x010fc80007f5e0ff */
[----:B------:R-:W-:Y:S01]  /*37850*/  STL [R1+0x1a04], R182 ;  /* 0x001a04b601007387 */ /* 0x000fe20000100800 */
[--C-:B------:R-:W-:Y:S01]  /*37860*/  IMAD.X R155, R155, 0x1, R2.reuse, P2 ;  /* 0x000000019b9b7824 */ /* 0x100fe200010e0602 */
[----:B------:R-:W-:Y:S02]  /*37870*/  IADD3 R177, P2, R177, R77, RZ ;  /* 0x0000004db1b17210 */ /* 0x000fe40007f5e0ff */
[----:B------:R-:W-:Y:S04]  /*37880*/  STL [R1+0x1a18], R149 ;  /* 0x001a189501007387 */ /* 0x000fe80000100800 */
[----:B------:R-:W-:Y:S04]  /*37890*/  STL [R1+0x1a14], R155 ;  /* 0x001a149b01007387 */ /* 0x000fe80000100800 */
[----:B------:R-:W2:Y:S04]  /*378a0*/  LDL.LU.64 R56, [R1+0x1718] ;  /* 0x0017180001387983 */ /* 0x000ea80000300a00 */
[----:B------:R-:W4:Y:S04]  /*378b0*/  LDL.LU R179, [R1+0x1a44] ;  /* 0x001a440001b37983 */ /* 0x000f280000300800 */
[----:B------:R-:W2:Y:S01]  /*378c0*/  LDL.LU R144, [R1+0x1a58] ;  /* 0x001a580001907983 */ /* 0x000ea20000300800 */
[----:B------:R-:W-:-:S03]  /*378d0*/  IMAD.X R176, R176, 0x1, R2, P2 ;  /* 0x00000001b0b07824 */ /* 0x000fc600010e0602 */
[----:B------:R-:W-:Y:S04]  /*378e0*/  STL [R1+0x1a28], R177 ;  /* 0x001a28b101007387 */ /* 0x000fe80000100800 */
[----:B------:R-:W2:Y:S04]  /*378f0*/  LDL.LU.64 R60, [R1+0x1710] ;  /* 0x00171000013c7983 */ /* 0x000ea80000300a00 */
[----:B------:R-:W-:Y:S04]  /*37900*/  STL [R1+0x1a24], R176 ;  /* 0x001a24b001007387 */ /* 0x000fe80000100800 */
[----:B------:R-:W2:Y:S04]  /*37910*/  LDL.LU R150, [R1+0x1a54] ;  /* 0x001a540001967983 */ /* 0x000ea80000300800 */
[----:B------:R-:W2:Y:S01]  /*37920*/  LDL.LU R174, [R1+0x1a68] ;  /* 0x001a680001ae7983 */ /* 0x000ea20000300800 */
[----:B------:R-:W-:-:S02]  /*37930*/  IADD3 R97, P6, R52, R77, RZ ;  /* 0x0000004d34617210 */ /* 0x000fc40007fde0ff */
[----:B------:R-:W-:-:S03]  /*37940*/  IADD3 R148, P2, R148, R77, RZ ;  /* 0x0000004d94947210 */ /* 0x000fc60007f5e0ff */
[--C-:B------:R-:W-:Y:S01]  /*37950*/  IMAD.X R49, R53, 0x1, R2.reuse, P6 ;  /* 0x0000000135317824 */ /* 0x100fe200030e0602 */
[-C--:B------:R-:W-:Y:S01]  /*37960*/  IADD3 R96, P6, R8, R77.reuse, RZ ;  /* 0x0000004d08607210 */ /* 0x080fe20007fde0ff */
[--C-:B------:R-:W-:Y:S01]  /*37970*/  IMAD.X R178, R178, 0x1, R2.reuse, P2 ;  /* 0x00000001b2b27824 */ /* 0x100fe200010e0602 */
[----:B------:R-:W-:Y:S03]  /*37980*/  STL [R1+0x1a38], R148 ;  /* 0x001a389401007387 */ /* 0x000fe60000100800 */
[----:B------:R-:W-:Y:S01]  /*37990*/  IMAD.X R52, R9, 0x1, R2, P6 ;  /* 0x0000000109347824 */ /* 0x000fe200030e0602 */
[-C--:B------:R-:W-:Y:S01]  /*379a0*/  IADD3 R172, P2, R172, R77.reuse, RZ ;  /* 0x0000004dacac7210 */ /* 0x080fe20007f5e0ff */
[----:B------:R-:W2:Y:S04]  /*379b0*/  LDL.LU.64 R8, [R1+0x1708] ;  /* 0x0017080001087983 */ /* 0x000ea80000300a00 */
[----:B------:R-:W-:Y:S04]  /*379c0*/  STL [R1+0x1a34], R178 ;  /* 0x001a34b201007387 */ /* 0x000fe80000100800 */
[----:B------:R-:W2:Y:S04]  /*379d0*/  LDL.LU R173, [R1+0x1a64] ;  /* 0x001a640001ad7983 */ /* 0x000ea80000300800 */
[----:B------:R-:W2:Y:S04]  /*379e0*/  LDL.LU R175, [R1+0x1a74] ;  /* 0x001a740001af7983 */ /* 0x000ea80000300800 */
[----:B------:R-:W-:Y:S04]  /*379f0*/  STL [R1+0x1a48], R172 ;  /* 0x001a48ac01007387 */ /* 0x000fe80000100800 */
[----:B------:R-:W2:Y:S04]  /*37a00*/  LDL.LU R151, [R1+0x1a78] ;  /* 0x001a780001977983 */ /* 0x000ea80000300800 */
[----:B------:R-:W2:Y:S01]  /*37a10*/  LDL.LU R169, [R1+0x1a88] ;  /* 0x001a880001a97983 */ /* 0x000ea20000300800 */
[----:B---3--:R-:W-:-:S05]  /*37a20*/  IADD3 R229, P6, R68, R77, RZ ;  /* 0x0000004d44e57210 */ /* 0x008fca0007fde0ff */
[--C-:B------:R-:W-:Y:S02]  /*37a30*/  IMAD.X R53, R69, 0x1, R2.reuse, P6 ;  /* 0x0000000145357824 */ /* 0x100fe400030e0602 */
[----:B----4-:R-:W-:Y:S01]  /*37a40*/  IMAD.X R179, R179, 0x1, R2, P2 ;  /* 0x00000001b3b37824 */ /* 0x010fe200010e0602 */
[----:B--2---:R-:W-:-:S04]  /*37a50*/  IADD3 R144, P2, R144, R77, RZ ;  /* 0x0000004d90907210 */ /* 0x004fc80007f5e0ff */
[----:B------:R-:W-:Y:S04]  /*37a60*/  STL [R1+0x1a44], R179 ;  /* 0x001a44b301007387 */ /* 0x000fe80000100800 */
[----:B------:R-:W2:Y:S04]  /*37a70*/  LDL.LU R168, [R1+0x1a84] ;  /* 0x001a840001a87983 */ /* 0x000ea80000300800 */
[----:B------:R-:W3:Y:S04]  /*37a80*/  LDL.LU R145, [R1+0x1a98] ;  /* 0x001a980001917983 */ /* 0x000ee80000300800 */
[----:B------:R-:W-:Y:S01]  /*37a90*/  STL [R1+0x1a58], R144 ;  /* 0x001a589001007387 */ /* 0x000fe20000100800 */
[----:B------:R-:W-:-:S03]  /*37aa0*/  IMAD.X R150, R150, 0x1, R2, P2 ;  /* 0x0000000196967824 */ /* 0x000fc600010e0602 */
[----:B------:R-:W4:Y:S04]  /*37ab0*/  LDL.LU.64 R72, [R1+0x1700] ;  /* 0x0017000001487983 */ /* 0x000f280000300a00 */
[----:B------:R-:W4:Y:S04]  /*37ac0*/  LDL.LU.64 R70, [R1+0x16f8] ;  /* 0x0016f80001467983 */ /* 0x000f280000300a00 */
[----:B------:R-:W-:Y:S04]  /*37ad0*/  STL [R1+0x1a54], R150 ;  /* 0x001a549601007387 */ /* 0x000fe80000100800 */
[----:B------:R-:W4:Y:S04]  /*37ae0*/  LDL.LU R170, [R1+0x1a94] ;  /* 0x001a940001aa7983 */ /* 0x000f280000300800 */
[----:B------:R-:W4:Y:S01]  /*37af0*/  LDL.LU R164, [R1+0x1aa8] ;  /* 0x001aa80001a47983 */ /* 0x000f220000300800 */
[----:B------:R-:W-:-:S05]  /*37b00*/  IADD3 R174, P2, R174, R77, RZ ;  /* 0x0000004daeae7210 */ /* 0x000fca0007f5e0ff */
[----:B------:R-:W-:Y:S04]  /*37b10*/  STL [R1+0x1a68], R174 ;  /* 0x001a68ae01007387 */ /* 0x000fe80000100800 */
[----:B------:R-:W4:Y:S04]  /*37b20*/  LDL.LU R244, [R1+0x12a0] ;  /* 0x0012a00001f47983 */ /* 0x000f280000300800 */
[----:B------:R-:W4:Y:S04]  /*37b30*/  LDL.LU R245, [R1+0x12a4] ;  /* 0x0012a40001f57983 */ /* 0x000f280000300800 */
[----:B------:R-:W4:Y:S04]  /*37b40*/  LDL.LU R246, [R1+0x12a8] ;  /* 0x0012a80001f67983 */ /* 0x000f280000300800 */
[----:B------:R-:W4:Y:S01]  /*37b50*/  LDL.LU R247, [R1+0x12ac] ;  /* 0x0012ac0001f77983 */ /* 0x000f220000300800 */
[-C--:B------:R-:W-:Y:S01]  /*37b60*/  IADD3 R230, P6, R56, R77.reuse, RZ ;  /* 0x0000004d38e67210 */ /* 0x080fe20007fde0ff */
[--C-:B------:R-:W-:Y:S01]  /*37b70*/  IMAD.X R173, R173, 0x1, R2.reuse, P2 ;  /* 0x00000001adad7824 */ /* 0x100fe200010e0602 */
[-C--:B------:R-:W-:Y:S01]  /*37b80*/  IADD3 R151, P2, R151, R77.reuse, RZ ;  /* 0x0000004d97977210 */ /* 0x080fe20007f5e0ff */
[----:B------:R-:W4:Y:S02]  /*37b90*/  LDL.LU.64 R74, [R1+0x1660] ;  /* 0x00166000014a7983 */ /* 0x000f240000300a00 */
[--C-:B------:R-:W-:Y:S01]  /*37ba0*/  IMAD.X R56, R57, 0x1, R2.reuse, P6 ;  /* 0x0000000139387824 */ /* 0x100fe200030e0602 */
[-C--:B------:R-:W-:Y:S01]  /*37bb0*/  IADD3 R231, P6, R60, R77.reuse, RZ ;  /* 0x0000004d3ce77210 */ /* 0x080fe20007fde0ff */
[--C-:B------:R-:W-:Y:S01]  /*37bc0*/  IMAD.X R175, R175, 0x1, R2.reuse, P2 ;  /* 0x00000001afaf7824 */ /* 0x100fe200010e0602 */
[----:B------:R-:W-:Y:S03]  /*37bd0*/  STL [R1+0x1a64], R173 ;  /* 0x001a64ad01007387 */ /* 0x000fe60000100800 */
[--C-:B------:R-:W-:Y:S01]  /*37be0*/  IMAD.X R57, R61, 0x1, R2.reuse, P6 ;  /* 0x000000013d397824 */ /* 0x100fe200030e0602 */
[----:B------:R-:W-:Y:S01]  /*37bf0*/  IADD3 R208, P6, R8, R77, RZ ;  /* 0x0000004d08d07210 */ /* 0x000fe20007fde0ff */
[----:B------:R-:W4:Y:S04]  /*37c00*/  LDL.LU R171, [R1+0x1aa4] ;  /* 0x001aa40001ab7983 */ /* 0x000f280000300800 */
[----:B------:R-:W-:Y:S01]  /*37c10*/  STL [R1+0x1a78], R151 ;  /* 0x001a789701007387 */ /* 0x000fe20000100800 */
[----:B------:R-:W-:-:S03]  /*37c20*/  IMAD.X R60, R9, 0x1, R2, P6 ;  /* 0x00000001093c7824 */ /* 0x000fc600030e0602 */
[----:B------:R-:W-:Y:S04]  /*37c30*/  STL [R1+0x1a74], R175 ;  /* 0x001a74af01007387 */ /* 0x000fe80000100800 */
[----:B------:R-:W4:Y:S04]  /*37c40*/  LDL.LU.64 R68, [R1+0x1658] ;  /* 0x0016580001447983 */ /* 0x000f280000300a00 */
[----:B------:R-:W4:Y:S04]  /*37c50*/  LDL.LU.64 R8, [R1+0x1650] ;  /* 0x0016500001087983 */ /* 0x000f280000300a00 */
[----:B------:R-:W4:Y:S04]  /*37c60*/  LDL.LU R80, [R1+0x1290] ;  /* 0x0012900001507983 */ /* 0x000f280000300800 */
[----:B------:R-:W4:Y:S04]  /*37c70*/  LDL.LU R81, [R1+0x1294] ;  /* 0x0012940001517983 */ /* 0x000f280000300800 */
[----:B------:R-:W4:Y:S04]  /*37c80*/  LDL.LU R82, [R1+0x1298] ;  /* 0x0012980001527983 */ /* 0x000f280000300800 */
[----:B------:R-:W4:Y:S01]  /*37c90*/  LDL.LU R83, [R1+0x129c] ;  /* 0x00129c0001537983 */ /* 0x000f220000300800 */
[----:B------:R-:W-:-:S03]  /*37ca0*/  IADD3 R169, P2, R169, R77, RZ ;  /* 0x0000004da9a97210 */ /* 0x000fc60007f5e0ff */
[----:B------:R-:W4:Y:S04]  /*37cb0*/  LDL.LU R166, [R1+0x1ab8] ;  /* 0x001ab80001a67983 */ /* 0x000f280000300800 */
[----:B------:R-:W-:Y:S01]  /*37cc0*/  STL [R1+0x1a88], R169 ;  /* 0x001a88a901007387 */ /* 0x000fe20000100800 */
[----:B--2---:R-:W-:Y:S01]  /*37cd0*/  IMAD.X R168, R168, 0x1, R2, P2 ;  /* 0x00000001a8a87824 */ /* 0x004fe200010e0602 */
[----:B---3--:R-:W-:-:S04]  /*37ce0*/  IADD3 R145, P2, R145, R77, RZ ;  /* 0x0000004d91917210 */ /* 0x008fc80007f5e0ff */
[----:B------:R-:W-:Y:S04]  /*37cf0*/  STL [R1+0x1a84], R168 ;  /* 0x001a84a801007387 */ /* 0x000fe80000100800 */
[----:B------:R-:W-:Y:S01]  /*37d00*/  STL [R1+0x1a98], R145 ;  /* 0x001a989101007387 */ /* 0x000fe20000100800 */
[----:B----4-:R-:W-:Y:S01]  /*37d10*/  IMAD.X R170, R170, 0x1, R2, P2 ;  /* 0x00000001aaaa7824 */ /* 0x010fe200010e0602 */
[----:B------:R-:W-:-:S04]  /*37d20*/  IADD3 R164, P2, R164, R77, RZ ;  /* 0x0000004da4a47210 */ /* 0x000fc80007f5e0ff */
[----:B------:R-:W-:Y:S04]  /*37d30*/  STL [R1+0x1a94], R170 ;  /* 0x001a94aa01007387 */ /* 0x000fe80000100800 */
[----:B------:R-:W2:Y:S04]  /*37d40*/  LDL.LU R165, [R1+0x1ab4] ;  /* 0x001ab40001a57983 */ /* 0x000ea80000300800 */
[----:B------:R-:W3:Y:S04]  /*37d50*/  LDL.LU R167, [R1+0x1ac4] ;  /* 0x001ac40001a77983 */ /* 0x000ee80000300800 */
[----:B------:R-:W-:Y:S04]  /*37d60*/  STL [R1+0x1aa8], R164 ;  /* 0x001aa8a401007387 */ /* 0x000fe80000100800 */
[----:B------:R-:W4:Y:S01]  /*37d70*/  LDL.LU R160, [R1+0x1ac8] ;  /* 0x001ac80001a07983 */ /* 0x000f220000300800 */
[----:B------:R-:W-:Y:S01]  /*37d80*/  HMMA.1688.F32.TF32 R84, R236, R6, R244 ;  /* 0x00000006ec54723c */ /* 0x000fe200000810f4 */
[----:B------:R-:W-:-:S05]  /*37d90*/  IADD3 R209, P6, R72, R77, RZ ;  /* 0x0000004d48d17210 */ /* 0x000fca0007fde0ff */
[----:B------:R-:W-:Y:S01]  /*37da0*/  IMAD.X R61, R73, 0x1, R2, P6 ;  /* 0x00000001493d7824 */ /* 0x000fe200030e0602 */
[----:B------:R-:W-:-:S05]  /*37db0*/  IADD3 R210, P6, R70, R77, RZ ;  /* 0x0000004d46d27210 */ /* 0x000fca0007fde0ff */
[--C-:B------:R-:W-:Y:S02]  /*37dc0*/  IMAD.X R64, R71, 0x1, R2.reuse, P6 ;  /* 0x0000000147407824 */ /* 0x100fe400030e0602 */
[----:B------:R-:W3:Y:S04]  /*37dd0*/  LDL.LU.64 R70, [R1+0x1648] ;  /* 0x0016480001467983 */ /* 0x000ee80000300a00 */
[----:B------:R-:W3:Y:S05]  /*37de0*/  LDL.LU R244, [R1+0x1280] ;  /* 0x0012800001f47983 */ /* 0x000eea0000300800 */
[----:B------:R-:W-:Y:S04]  /*37df0*/  STL.64 [R1+0x810], R84 ;  /* 0x0008105401007387 */ /* 0x000fe80000100a00 */
[----:B------:R1:W-:Y:S04]  /*37e00*/  STL.64 [R1+0x818], R86 ;  /* 0x0008185601007387 */ /* 0x0003e80000100a00 */
[----:B------:R-:W3:Y:S04]  /*37e10*/  LDL.LU R245, [R1+0x1284] ;  /* 0x0012840001f57983 */ /* 0x000ee80000300800 */
[----:B------:R-:W3:Y:S04]  /*37e20*/  LDL.LU R246, [R1+0x1288] ;  /* 0x0012880001f67983 */ /* 0x000ee80000300800 */
[----:B------:R-:W3:Y:S01]  /*37e30*/  LDL.LU R247, [R1+0x128c] ;  /* 0x00128c0001f77983 */ /* 0x000ee20000300800 */
[--C-:B------:R-:W-:Y:S01]  /*37e40*/  IMAD.X R171, R171, 0x1, R2.reuse, P2 ;  /* 0x00000001abab7824 */ /* 0x100fe200010e0602 */
[----:B------:R-:W-:Y:S01]  /*37e50*/  IADD3 R78, P2, R74, R77, RZ ;  /* 0x0000004d4a4e7210 */ /* 0x000fe20007f5e0ff */
[----:B-1----:R-:W-:Y:S03]  /*37e60*/  HMMA.1688.F32.TF32 R84, R236, R10, R80 ;  /* 0x0000000aec54723c */ /* 0x002fe60000081050 */
[----:B------:R-:W-:Y:S01]  /*37e70*/  STL [R1+0x1aa4], R171 ;  /* 0x001aa4ab01007387 */ /* 0x000fe20000100800 */
[----:B------:R-:W-:-:S03]  /*37e80*/  IMAD.X R79, R75, 0x1, R2, P2 ;  /* 0x000000014b4f7824 */ /* 0x000fc600010e0602 */
[----:B------:R-:W3:Y:S01]  /*37e90*/  LDL.LU R162, [R1+0x1ad8] ;  /* 0x001ad80001a27983 */ /* 0x000ee20000300800 */
[----:B------:R-:W-:-:S03]  /*37ea0*/  IADD3 R74, P2, R8, R77, RZ ;  /* 0x0000004d084a7210 */ /* 0x000fc60007f5e0ff */
[----:B------:R-:W3:Y:S02]  /*37eb0*/  LDL.LU.64 R80, [R1+0x1640] ;  /* 0x0016400001507983 */ /* 0x000ee40000300a00 */
[----:B------:R-:W-:Y:S02]  /*37ec0*/  IMAD.X R75, R9, 0x1, R2, P2 ;  /* 0x00000001094b7824 */ /* 0x000fe400010e0602 */
[----:B------:R-:W3:Y:S08]  /*37ed0*/  LDL.LU.64 R8, [R1+0x1638] ;  /* 0x0016380001087983 */ /* 0x000ef00000300a00 */
[----:B------:R1:W-:Y:S04]  /*37ee0*/  STL.64 [R1+0x800], R84 ;  /* 0x0008005401007387 */ /* 0x0003e80000100a00 */
[----:B------:R1:W-:Y:S04]  /*37ef0*/  STL.64 [R1+0x808], R86 ;  /* 0x0008085601007387 */ /* 0x0003e80000100a00 */
[----:B------:R-:W3:Y:S01]  /*37f00*/  LDL.LU.64 R6, [R1+0x1630] ;  /* 0x0016300001067983 */ /* 0x000ee20000300a00 */
[----:B------:R-:W-:-:S03]  /*37f10*/  IADD3 R72, P6, R68, R77, RZ ;  /* 0x0000004d44487210 */ /* 0x000fc60007fde0ff */
[----:B------:R-:W3:Y:S02]  /*37f20*/  LDL.LU R92, [R1+0x1270] ;  /* 0x00127000015c7983 */ /* 0x000ee40000300800 */
[--C-:B------:R-:W-:Y:S01]  /*37f30*/  IMAD.X R73, R69, 0x1, R2.reuse, P6 ;  /* 0x0000000145497824 */ /* 0x100fe200030e0602 */
[----:B------:R-:W-:Y:S01]  /*37f40*/  IADD3 R166, P6, R166, R77, RZ ;  /* 0x0000004da6a67210 */ /* 0x000fe20007fde0ff */
[----:B------:R-:W3:Y:S04]  /*37f50*/  LDL.LU R93, [R1+0x1274] ;  /* 0x00127400015d7983 */ /* 0x000ee80000300800 */
[----:B------:R-:W3:Y:S04]  /*37f60*/  LDL.LU R94, [R1+0x1278] ;  /* 0x00127800015e7983 */ /* 0x000ee80000300800 */
[----:B------:R-:W3:Y:S04]  /*37f70*/  LDL.LU R95, [R1+0x127c] ;  /* 0x00127c00015f7983 */ /* 0x000ee80000300800 */
[----:B------:R-:W-:Y:S04]  /*37f80*/  STL [R1+0x1ab8], R166 ;  /* 0x001ab8a601007387 */ /* 0x000fe80000100800 */
[----:B------:R-:W3:Y:S04]  /*37f90*/  LDL.LU R161, [R1+0x1ad4] ;  /* 0x001ad40001a17983 */ /* 0x000ee80000300800 */
[----:B------:R-:W3:Y:S04]  /*37fa0*/  LDL.LU R216, [R1+0x1ae8] ;  /* 0x001ae80001d87983 */ /* 0x000ee80000300800 */
[----:B-1----:R-:W3:Y:S04]  /*37fb0*/  LDL.LU R84, [R1+0x1260] ;  /* 0x0012600001547983 */ /* 0x002ee80000300800 */
[----:B------:R-:W3:Y:S04]  /*37fc0*/  LDL.LU R85, [R1+0x1264] ;  /* 0x0012640001557983 */ /* 0x000ee80000300800 */
[----:B------:R-:W3:Y:S04]  /*37fd0*/  LDL.LU R86, [R1+0x1268] ;  /* 0x0012680001567983 */ /* 0x000ee80000300800 */
[----:B------:R-:W3:Y:S01]  /*37fe0*/  LDL.LU R87, [R1+0x126c] ;  /* 0x00126c0001577983 */ /* 0x000ee20000300800 */
[----:B--2---:R-:W-:-:S05]  /*37ff0*/  IMAD.X R165, R165, 0x1, R2, P6 ;  /* 0x00000001a5a57824 */ /* 0x004fca00030e0602 */
[----:B------:R-:W-:Y:S01]  /*38000*/  STL [R1+0x1ab4], R165 ;  /* 0x001ab4a501007387 */ /* 0x000fe20000100800 */
[----:B----4-:R-:W-:-:S05]  /*38010*/  IADD3 R160, P2, R160, R77, RZ ;  /* 0x0000004da0a07210 */ /* 0x010fca0007f5e0ff */
[----:B------:R-:W-:Y:S04]  /*38020*/  STL [R1+0x1ac8], R160 ;  /* 0x001ac8a001007387 */ /* 0x000fe80000100800 */
[----:B------:R-:W2:Y:S01]  /*38030*/  LDL.LU.64 R88, [R1+0x1628] ;  /* 0x0016280001587983 */ /* 0x000ea20000300a00 */
[----:B---3--:R-:W-:-:S03]  /*38040*/  IMAD.X R167, R167, 0x1, R2, P2 ;  /* 0x00000001a7a77824 */ /* 0x008fc600010e0602 */
[----:B------:R-:W3:Y:S01]  /*38050*/  LDL.LU.64 R10, [R1+0x1620] ;  /* 0x00162000010a7983 */ /* 0x000ee20000300a00 */
[-C--:B------:R-:W-:Y:S01]  /*38060*/  IADD3 R68, P6, R70, R77.reuse, RZ ;  /* 0x0000004d46447210 */ /* 0x080fe20007fde0ff */
[----:B------:R-:W-:Y:S04]  /*38070*/  HMMA.1688.F32.TF32 R132, R236, R14, R244 ;  /* 0x0000000eec84723c */ /* 0x000fe800000810f4 */
[--C-:B------:R-:W-:Y:S01]  /*38080*/  IMAD.X R69, R71, 0x1, R2.reuse, P6 ;  /* 0x0000000147457824 */ /* 0x100fe200030e0602 */
[----:B------:R-:W-:Y:S11]  /*38090*/  IADD3 R70, P2, R80, R77, RZ ;  /* 0x0000004d50467210 */ /* 0x000ff60007f5e0ff */
[----:B------:R-:W-:Y:S07]  /*380a0*/  @!UPT UIADD3 URZ, URZ, URZ, URZ ;  /* 0x0000003f3f3ff290 */ /* 0x000fee000fffe03f */
[----:B------:R-:W-:Y:S01]  /*380b0*/  STL.64 [R1+0x8f0], R132 ;  /* 0x0008f08401007387 */ /* 0x000fe20000100a00 */
[----:B------:R-:W-:-:S03]  /*380c0*/  IMAD.X R71, R81, 0x1, R2, P2 ;  /* 0x0000000151477824 */ /* 0x000fc600010e0602 */
[----:B------:R-:W-:Y:S04]  /*380d0*/  STL.64 [R1+0x8f8], R134 ;  /* 0x0008f88601007387 */ /* 0x000fe80000100a00 */
[----:B------:R-:W-:Y:S04]  /*380e0*/  STL [R1+0x1ac4], R167 ;  /* 0x001ac4a701007387 */ /* 0x000fe80000100800 */
[----:B------:R-:W4:Y:S01]  /*380f0*/  LDL.LU R163, [R1+0x1ae4] ;  /* 0x001ae40001a37983 */ /* 0x000f220000300800 */
[----:B------:R-:W-:-:S03]  /*38100*/  IADD3 R244, P6, R8, R77, RZ ;  /* 0x0000004d08f47210 */ /* 0x000fc60007fde0ff */
[----:B------:R-:W3:Y:S04]  /*38110*/  LDL.LU R80, [R1+0x1250] ;  /* 0x0012500001507983 */ /* 0x000ee80000300800 */
[----:B------:R-:W3:Y:S04]  /*38120*/  LDL.LU R81, [R1+0x1254] ;  /* 0x0012540001517983 */ /* 0x000ee80000300800 */
[----:B------:R-:W3:Y:S04]  /*38130*/  LDL.LU R82, [R1+0x1258] ;  /* 0x0012580001527983 */ /* 0x000ee80000300800 */
[----:B------:R-:W3:Y:S01]  /*38140*/  LDL.LU R83, [R1+0x125c] ;  /* 0x00125c0001537983 */ /* 0x000ee20000300800 */
[----:B------:R-:W-:-:S03]  /*38150*/  IMAD.X R245, R9, 0x1, R2, P6 ;  /* 0x0000000109f57824 */ /* 0x000fc600030e0602 */
[----:B------:R-:W3:Y:S04]  /*38160*/  LDL.LU R218, [R1+0x1af8] ;  /* 0x001af80001da7983 */ /* 0x000ee80000300800 */
[----:B------:R-:W3:Y:S01]  /*38170*/  LDL.LU.64 R8, [R1+0x1618] ;  /* 0x0016180001087983 */ /* 0x000ee20000300a00 */
[----:B------:R-:W-:-:S05]  /*38180*/  IADD3 R246, P2, R6, R77, RZ ;  /* 0x0000004d06f67210 */ /* 0x000fca0007f5e0ff */
[--C-:B------:R-:W-:Y:S02]  /*38190*/  IMAD.X R247, R7, 0x1, R2.reuse, P2 ;  /* 0x0000000107f77824 */ /* 0x100fe400010e0602 */
[----:B------:R-:W3:Y:S01]  /*381a0*/  LDL.LU.64 R6, [R1+0x1610] ;  /* 0x0016100001067983 */ /* 0x000ee20000300a00 */
[-C--:B------:R-:W-:Y:S01]  /*381b0*/  IADD3 R162, P6, R162, R77.reuse, RZ ;  /* 0x0000004da2a27210 */ /* 0x080fe20007fde0ff */
[----:B------:R-:W-:Y:S04]  /*381c0*/  HMMA.1688.F32.TF32 R92, R236, R18, R92 ;  /* 0x00000012ec5c723c */ /* 0x000fe8000008105c */
[----:B------:R-:W-:Y:S01]  /*381d0*/  IMAD.X R161, R161, 0x1, R2, P6 ;  /* 0x00000001a1a17824 */ /* 0x000fe200030e0602 */
[-C--:B------:R-:W-:Y:S11]  /*381e0*/  IADD3 R216, P2, R216, R77.reuse, RZ ;  /* 0x0000004dd8d87210 */ /* 0x080ff60007f5e0ff */
[----:B------:R-:W-:Y:S07]  /*381f0*/  @!UPT UIADD3 URZ, URZ, URZ, URZ ;  /* 0x0000003f3f3ff290 */ /* 0x000fee000fffe03f */
[----:B------:R1:W-:Y:S04]  /*38200*/  STL.64 [R1+0x8e0], R92 ;  /* 0x0008e05c01007387 */ /* 0x0003e80000100a00 */
[----:B------:R1:W-:Y:S04]  /*38210*/  STL.64 [R1+0x8e8], R94 ;  /* 0x0008e85e01007387 */ /* 0x0003e80000100a00 */
[----:B------:R-:W-:Y:S04]  /*38220*/  STL [R1+0x1ad8], R162 ;  /* 0x001ad8a201007387 */ /* 0x000fe80000100800 */
[----:B------:R-:W-:Y:S04]  /*38230*/  STL [R1+0x1ad4], R161 ;  /* 0x001ad4a101007387 */ /* 0x000fe80000100800 */
[----:B------:R-:W3:Y:S04]  /*38240*/  LDL.LU R217, [R1+0x1af4] ;  /* 0x001af40001d97983 */ /* 0x000ee80000300800 */
[----:B------:R-:W3:Y:S04]  /*38250*/  LDL.LU R219, [R1+0x1b04] ;  /* 0x001b040001db7983 */ /* 0x000ee80000300800 */
[----:B------:R-:W-:Y:S04]  /*38260*/  STL [R1+0x1ae8], R216 ;  /* 0x001ae8d801007387 */ /* 0x000fe80000100800 */
[----:B------:R-:W3:Y:S04]  /*38270*/  LDL.LU R212, [R1+0x1b08] ;  /* 0x001b080001d47983 */ /* 0x000ee80000300800 */
[----:B------:R-:W3:Y:S01]  /*38280*/  LDL.LU.64 R14, [R1+0x1608] ;  /* 0x00160800010e7983 */ /* 0x000ee20000300a00 */
[----:B--2---:R-:W-:-:S05]  /*38290*/  IADD3 R248, P6, R88, R77, RZ ;  /* 0x0000004d58f87210 */ /* 0x004fca0007fde0ff */
[--C-:B------:R-:W-:Y:S02]  /*382a0*/  IMAD.X R249, R89, 0x1, R2.reuse, P6 ;  /* 0x0000000159f97824 */ /* 0x100fe400030e0602 */
[----:B------:R-:W-:Y:S01]  /*382b0*/  HMMA.1688.F32.TF32 R88, R236, R22, R84 ;  /* 0x00000016ec58723c */ /* 0x000fe20000081054 */
[----:B------:R-:W2:Y:S11]  /*382c0*/  LDL.LU R84, [R1+0x1240] ;  /* 0x0012400001547983 */ /* 0x000eb60000300800 */
[----:B------:R-:W-:Y:S11]  /*382d0*/  @!UPT UIADD3 URZ, URZ, URZ, URZ ;  /* 0x0000003f3f3ff290 */ /* 0x000ff6000fffe03f */
[----:B------:R-:W-:Y:S04]  /*382e0*/  STL.64 [R1+0x8d0], R88 ;  /* 0x0008d05801007387 */ /* 0x000fe80000100a00 */
[----:B------:R-:W-:Y:S04]  /*382f0*/  STL.64 [R1+0x8d8], R90 ;  /* 0x0008d85a01007387 */ /* 0x000fe80000100a00 */
[----:B------:R-:W2:Y:S04]  /*38300*/  LDL.LU R85, [R1+0x1244] ;  /* 0x0012440001557983 */ /* 0x000ea80000300800 */
[----:B------:R-:W2:Y:S04]  /*38310*/  LDL.LU R86, [R1+0x1248] ;  /* 0x0012480001567983 */ /* 0x000ea80000300800 */
[----:B------:R-:W2:Y:S01]  /*38320*/  LDL.LU R87, [R1+0x124c] ;  /* 0x00124c0001577983 */ /* 0x000ea20000300800 */
[----:B----4-:R-:W-:Y:S01]  /*38330*/  IMAD.X R163, R163, 0x1, R2, P2 ;  /* 0x00000001a3a37824 */ /* 0x010fe200010e0602 */
[----:B---3--:R-:W-:-:S04]  /*38340*/  IADD3 R147, P2, R10, R77, RZ ;  /* 0x0000004d0a937210 */ /* 0x008fc80007f5e0ff */
[----:B------:R-:W-:Y:S01]  /*38350*/  STL [R1+0x1ae4], R163 ;  /* 0x001ae4a301007387 */ /* 0x000fe20000100800 */
[----:B------:R-:W-:-:S03]  /*38360*/  IMAD.X R146, R11, 0x1, R2, P2 ;  /* 0x000000010b927824 */ /* 0x000fc600010e0602 */
[----:B------:R-:W3:Y:S04]  /*38370*/  LDL.LU R214, [R1+0x1b18] ;  /* 0x001b180001d67983 */ /* 0x000ee80000300800 */
[----:B------:R-:W4:Y:S01]  /*38380*/  LDL.LU.64 R10, [R1+0x1600] ;  /* 0x00160000010a7983 */ /* 0x000f220000300a00 */
[----:B------:R-:W-:Y:S01]  /*38390*/  HMMA.1688.F32.TF32 R80, R236, R26, R80 ;  /* 0x0000001aec50723c */ /* 0x000fe20000081050 */
[----:B-1----:R-:W-:-:S05]  /*383a0*/  IADD3 R93, P6, R8, R77, RZ ;  /* 0x0000004d085d7210 */ /* 0x002fca0007fde0ff */
[----:B------:R-:W-:Y:S02]  /*383b0*/  IMAD.X R92, R9, 0x1, R2, P6 ;  /* 0x00000001095c7824 */ /* 0x000fe400030e0602 */
[----:B------:R-:W3:Y:S01]  /*383c0*/  LDL.LU.64 R8, [R1+0x15f8] ;  /* 0x0015f80001087983 */ /* 0x000ee20000300a00 */
[----:B------:R-:W-:-:S05]  /*383d0*/  IADD3 R95, P2, R6, R77, RZ ;  /* 0x0000004d065f7210 */ /* 0x000fca0007f5e0ff */
[----:B------:R-:W-:-:S09]  /*383e0*/  IMAD.X R94, R7, 0x1, R2, P2 ;  /* 0x00000001075e7824 */ /* 0x000fd200010e0602 */
[----:B------:R1:W-:Y:S04]  /*383f0*/  STL.64 [R1+0x8c0], R80 ;  /* 0x0008c05001007387 */ /* 0x0003e80000100a00 */
[----:B------:R1:W-:Y:S04]  /*38400*/  STL.64 [R1+0x8c8], R82 ;  /* 0x0008c85201007387 */ /* 0x0003e80000100a00 */
[----:B------:R-:W3:Y:S01]  /*38410*/  LDL.LU.64 R6, [R1+0x15f0] ;  /* 0x0015f00001067983 */ /* 0x000ee20000300a00 */
[----:B------:R-:W-:-:S03]  /*38420*/  IADD3 R218, P6, R218, R77, RZ ;  /* 0x0000004ddada7210 */ /* 0x000fc60007fde0ff */
[----:B-1----:R-:W3:Y:S04]  /*38430*/  LDL.LU R80, [R1+0x1230] ;  /* 0x0012300001507983 */ /* 0x002ee80000300800 */
[----:B------:R-:W3:Y:S04]  /*38440*/  LDL.LU R81, [R1+0x1234] ;  /* 0x0012340001517983 */ /* 0x000ee80000300800 */
[----:B------:R-:W3:Y:S04]  /*38450*/  LDL.LU R82, [R1+0x1238] ;  /* 0x0012380001527983 */ /* 0x000ee80000300800 */
[----:B------:R-:W3:Y:S04]  /*38460*/  LDL.LU R83, [R1+0x123c] ;  /* 0x00123c0001537983 */ /* 0x000ee80000300800 */
[----:B------:R-:W-:Y:S04]  /*38470*/  STL [R1+0x1af8], R218 ;  /* 0x001af8da01007387 */ /* 0x000fe80000100800 */
[----:B------:R-:W3:Y:S04]  /*38480*/  LDL.LU R213, [R1+0x1b14] ;  /* 0x001b140001d57983 */ /* 0x000ee80000300800 */
[----:B------:R-:W3:Y:S04]  /*38490*/  LDL.LU R228, [R1+0x1b28] ;  /* 0x001b280001e47983 */ /* 0x000ee80000300800 */
[----:B------:R-:W3:Y:S04]  /*384a0*/  LDL.LU R136, [R1+0x1220] ;  /* 0x0012200001887983 */ /* 0x000ee80000300800 */
[----:B------:R-:W3:Y:S04]  /*384b0*/  LDL.LU R137, [R1+0x1224] ;  /* 0x0012240001897983 */ /* 0x000ee80000300800 */
[----:B------:R-:W3:Y:S04]  /*384c0*/  LDL.LU R138, [R1+0x1228] ;  /* 0x00122800018a7983 */ /* 0x000ee80000300800 */
[----:B------:R-:W3:Y:S01]  /*384d0*/  LDL.LU R139, [R1+0x122c] ;  /* 0x00122c00018b7983 */ /* 0x000ee20000300800 */
[-C--:B------:R-:W-:Y:S01]  /*384e0*/  IADD3 R212, P2, R212, R77.reuse, RZ ;  /* 0x0000004dd4d47210 */ /* 0x080fe20007f5e0ff */
[----:B------:R-:W-:Y:S01]  /*384f0*/  IMAD.X R217, R217, 0x1, R2, P6 ;  /* 0x00000001d9d97824 */ /* 0x000fe200030e0602 */
[----:B------:R-:W-:-:S03]  /*38500*/  IADD3 R89, P6, R14, R77, RZ ;  /* 0x0000004d0e597210 */ /* 0x000fc60007fde0ff */
[--C-:B------:R-:W-:Y:S01]  /*38510*/  IMAD.X R219, R219, 0x1, R2.reuse, P2 ;  /* 0x00000001dbdb7824 */ /* 0x100fe200010e0602 */
[----:B------:R-:W-:Y:S01]  /*38520*/  STL [R1+0x1af4], R217 ;  /* 0x001af4d901007387 */ /* 0x000fe20000100800 */
[----:B------:R-:W-:-:S03]  /*38530*/  IMAD.X R88, R15, 0x1, R2, P6 ;  /* 0x000000010f587824 */ /* 0x000fc600030e0602 */
[----:B------:R-:W-:Y:S04]  /*38540*/  STL [R1+0x1b08], R212 ;  /* 0x001b08d401007387 */ /* 0x000fe80000100800 */
[----:B------:R-:W3:Y:S04]  /*38550*/  LDL.LU.64 R14, [R1+0x15e8] ;  /* 0x0015e800010e7983 */ /* 0x000ee80000300a00 */
[----:B------:R-:W-:Y:S01]  /*38560*/  STL [R1+0x1b04], R219 ;  /* 0x001b04db01007387 */ /* 0x000fe20000100800 */
[----:B--2---:R-:W-:Y:S11]  /*38570*/  HMMA.1688.F32.TF32 R84, R236, R30, R84 ;  /* 0x0000001eec54723c */ /* 0x004ff60000081054 */
[----:B------:R-:W-:Y:S11]  /*38580*/  @!UPT UIADD3 URZ, URZ, URZ, URZ ;  /* 0x0000003f3f3ff290 */ /* 0x000ff6000fffe03f */
[----:B------:R-:W-:Y:S01]  /*38590*/  @!UPT UIADD3 URZ, URZ, URZ, URZ ;  /* 0x0000003f3f3ff290 */ /* 0x000fe2000fffe03f */
[----:B------:R3:W-:Y:S04]  /*385a0*/  STL.64 [R1+0x8b0], R84 ;  /* 0x0008b05401007387 */ /* 0x0007e80000100a00 */
[----:B------:R1:W-:Y:S04]  /*385b0*/  STL.64 [R1+0x8b8], R86 ;  /* 0x0008b85601007387 */ /* 0x0003e80000100a00 */
[----:B------:R-:W2:Y:S04]  /*385c0*/  LDL.LU R215, [R1+0x1b24] ;  /* 0x001b240001d77983 */ /* 0x000ea80000300800 */
[----:B------:R-:W2:Y:S04]  /*385d0*/  LDL.LU R132, [R1+0x1210] ;  /* 0x0012100001847983 */ /* 0x000ea80000300800 */
[----:B------:R-:W2:Y:S04]  /*385e0*/  LDL.LU R133, [R1+0x1214] ;  /* 0x0012140001857983 */ /* 0x000ea80000300800 */
[----:B------:R-:W2:Y:S04]  /*385f0*/  LDL.LU R134, [R1+0x1218] ;  /* 0x0012180001867983 */ /* 0x000ea80000300800 */
[----:B------:R-:W2:Y:S01]  /*38600*/  LDL.LU R135, [R1+0x121c] ;  /* 0x00121c0001877983 */ /* 0x000ea20000300800 */
[----:B----4-:R-:W-:-:S02]  /*38610*/  IADD3 R91, P2, R10, R77, RZ ;  /* 0x0000004d0a5b7210 */ /* 0x010fc40007f5e0ff */
[----:B---3--:R-:W-:-:S03]  /*38620*/  IADD3 R85, P6, R8, R77, RZ ;  /* 0x0000004d08557210 */ /* 0x008fc60007fde0ff */
[--C-:B------:R-:W-:Y:S02]  /*38630*/  IMAD.X R90, R11, 0x1, R2.reuse, P2 ;  /* 0x000000010b5a7824 */ /* 0x100fe400010e0602 */
[----:B------:R-:W3:Y:S01]  /*38640*/  LDL.LU.64 R10, [R1+0x15e0] ;  /* 0x0015e000010a7983 */ /* 0x000ee20000300a00 */
[----:B------:R-:W-:-:S03]  /*38650*/  IMAD.X R84, R9, 0x1, R2, P6 ;  /* 0x0000000109547824 */ /* 0x000fc600030e0602 */
[----:B------:R-:W4:Y:S04]  /*38660*/  LDL.LU R142, [R1+0x1b38] ;  /* 0x001b3800018e7983 */ /* 0x000f280000300800 */
[----:B------:R-:W3:Y:S01]  /*38670*/  LDL.LU.64 R8, [R1+0x15d8] ;  /* 0x0015d80001087983 */ /* 0x000ee20000300a00 */
[----:B-1----:R-:W-:-:S05]  /*38680*/  IADD3 R87, P2, R6, R77, RZ ;  /* 0x0000004d06577210 */ /* 0x002fca0007f5e0ff */
[----:B------:R-:W-:Y:S02]  /*38690*/  IMAD.X R86, R7, 0x1, R2, P2 ;  /* 0x0000000107567824 */ /* 0x000fe400010e0602 */
[----:B------:R-:W4:Y:S01]  /*386a0*/  LDL.LU.64 R6, [R1+0x15d0] ;  /* 0x0015d00001067983 */ /* 0x000f220000300a00 */
[----:B------:R-:W-:Y:S01]  /*386b0*/  HMMA.1688.F32.TF32 R80, R236, R34, R80 ;  /* 0x00000022ec50723c */ /* 0x000fe20000081050 */
[----:B------:R-:W-:-:S05]  /*386c0*/  IADD3 R214, P6, R214, R77, RZ ;  /* 0x0000004dd6d67210 */ /* 0x000fca0007fde0ff */
[----:B------:R-:W-:Y:S01]  /*386d0*/  IMAD.X R213, R213, 0x1, R2, P6 ;  /* 0x00000001d5d57824 */ /* 0x000fe200030e0602 */
[-C--:B------:R-:W-:Y:S01]  /*386e0*/  IADD3 R228, P2, R228, R77.reuse, RZ ;  /* 0x0000004de4e47210 */ /* 0x080fe20007f5e0ff */
[----:B------:R-:W-:Y:S11]  /*386f0*/  HMMA.1688.F32.TF32 R136, R236, R38, R136 ;  /* 0x00000026ec88723c */ /* 0x000ff60000081088 */
[----:B------:R-:W-:Y:S04]  /*38700*/  @!UPT UIADD3 URZ, URZ, URZ, URZ ;  /* 0x0000003f3f3ff290 */ /* 0x000fe8000fffe03f */
[----:B------:R1:W-:Y:S04]  /*38710*/  STL.64 [R1+0x8a0], R80 ;  /* 0x0008a05001007387 */ /* 0x0003e80000100a00 */
[----:B------:R-:W-:Y:S04]  /*38720*/  STL.64 [R1+0x8a8], R82 ;  /* 0x0008a85201007387 */ /* 0x000fe80000100a00 */
[----:B------:R-:W-:Y:S04]  /*38730*/  STL [R1+0x1b18], R214 ;  /* 0x001b18d601007387 */ /* 0x000fe80000100800 */
[----:B------:R-:W-:Y:S04]  /*38740*/  STL [R1+0x1b14], R213 ;  /* 0x001b14d501007387 */ /* 0x000fe80000100800 */
[----:B------:R-:W4:Y:S04]  /*38750*/  LDL.LU R143, [R1+0x1b34] ;  /* 0x001b3400018f7983 */ /* 0x000f280000300800 */
[----:B------:R-:W4:Y:S04]  /*38760*/  LDL.LU R140, [R1+0x1b48] ;  /* 0x001b4800018c7983 */ /* 0x000f280000300800 */
[----:B------:R-:W-:Y:S04]  /*38770*/  STL [R1+0x1b28], R228 ;  /* 0x001b28e401007387 */ /* 0x000fe80000100800 */
[----:B------:R-:W4:Y:S01]  /*38780*/  LDL.LU R141, [R1+0x1b44] ;  /* 0x001b4400018d7983 */ /* 0x000f220000300800 */
[----:B-1----:R-:W-:-:S05]  /*38790*/  IADD3 R81, P6, R14, R77, RZ ;  /* 0x0000004d0e517210 */ /* 0x002fca0007fde0ff */
[--C-:B------:R-:W-:Y:S02]  /*387a0*/  IMAD.X R80, R15, 0x1, R2.reuse, P6 ;  /* 0x000000010f507824 */ /* 0x100fe400030e0602 */
[----:B--2---:R-:W-:-:S05]  /*387b0*/  IMAD.X R215, R215, 0x1, R2, P2 ;  /* 0x00000001d7d77824 */ /* 0x004fca00010e0602 */
[----:B------:R-:W-:Y:S04]  /*387c0*/  STL [R1+0x1b24], R215 ;  /* 0x001b24d701007387 */ /* 0x000fe80000100800 */
[----:B------:R-:W-:Y:S04]  /*387d0*/  STL.64 [R1+0x890], R136 ;  /* 0x0008908801007387 */ /* 0x000fe80000100a00 */
[----:B------:R1:W-:Y:S04]  /*387e0*/  STL.64 [R1+0x898], R138 ;  /* 0x0008988a01007387 */ /* 0x0003e80000100a00 */
[----:B------:R-:W2:Y:S04]  /*387f0*/  LDL.LU R192, [R1+0x1200] ;  /* 0x0012000001c07983 */ /* 0x000ea80000300800 */
[----:B------:R-:W2:Y:S01]  /*38800*/  LDL.LU R193, [R1+0x1204] ;  /* 0x0012040001c17983 */ /* 0x000ea20000300800 */
[----:B-1----:R-:W-:Y:S03]  /*38810*/  HMMA.1688.F32.TF32 R136, R236, R42, R132 ;  /* 0x0000002aec88723c */ /* 0x002fe60000081084 */
[----:B------:R-:W2:Y:S04]  /*38820*/  LDL.LU R194, [R1+0x1208] ;  /* 0x0012080001c27983 */ /* 0x000ea80000300800 */
[----:B------:R-:W2:Y:S01]  /*38830*/  LDL.LU R195, [R1+0x120c] ;  /* 0x00120c0001c37983 */ /* 0x000ea20000300800 */
[----:B---3--:R-:W-:-:S03]  /*38840*/  IADD3 R76, P6, R8, R77, RZ ;  /* 0x0000004d084c7210 */ /* 0x008fc60007fde0ff */
[----:B------:R-:W3:Y:S01]  /*38850*/  LDL.LU.64 R14, [R1+0x15c8] ;  /* 0x0015c800010e7983 */ /* 0x000ee20000300a00 */
[----:B------:R-:W-:Y:S01]  /*38860*/  IADD3 R82, P2, R10, R77, RZ ;  /* 0x0000004d0a527210 */ /* 0x000fe20007f5e0ff */
[--C-:B------:R-:W-:Y:S02]  /*38870*/  IMAD.X R83, R9, 0x1, R2.reuse, P6 ;  /* 0x0000000109537824 */ /* 0x100fe400030e0602 */
[----:B------:R-:W3:Y:S04]  /*38880*/  LDL.LU.64 R8, [R1+0x15b8] ;  /* 0x0015b80001087983 */ /* 0x000ee80000300a00 */
[----:B------:R-:W3:Y:S04]  /*38890*/  LDL.LU R132, [R1+0x11f0] ;  /* 0x0011f00001847983 */ /* 0x000ee80000300800 */
[----:B------:R-:W-:Y:S01]  /*388a0*/  STL.64 [R1+0x880], R136 ;  /* 0x0008808801007387 */ /* 0x000fe20000100a00 */
[----:B------:R-:W-:-:S03]  /*388b0*/  IMAD.X R39, R11, 0x1, R2, P2 ;  /* 0x000000010b277824 */ /* 0x000fc600010e0602 */
[----:B------:R1:W-:Y:S01]  /*388c0*/  STL.64 [R1+0x888], R138 ;  /* 0x0008888a01007387 */ /* 0x0003e20000100a00 */
[----:B----4-:R-:W-:-:S03]  /*388d0*/  IADD3 R250, P2, R6, R77, RZ ;  /* 0x0000004d06fa7210 */ /* 0x010fc60007f5e0ff */
[----:B------:R-:W4:Y:S04]  /*388e0*/  LDL.LU R133, [R1+0x11f4] ;  /* 0x0011f40001857983 */ /* 0x000f280000300800 */
[----:B------:R-:W4:Y:S04]  /*388f0*/  LDL.LU R134, [R1+0x11f8] ;  /* 0x0011f80001867983 */ /* 0x000f280000300800 */
[----:B------:R-:W4:Y:S04]  /*38900*/  LDL.LU R135, [R1+0x11fc] ;  /* 0x0011fc0001877983 */ /* 0x000f280000300800 */
[----:B------:R-:W4:Y:S01]  /*38910*/  LDL.LU.64 R10, [R1+0x15c0] ;  /* 0x0015c000010a7983 */ /* 0x000f220000300a00 */
[----:B------:R-:W-:Y:S01]  /*38920*/  IADD3 R142, P6, R142, R77, RZ ;  /* 0x0000004d8e8e7210 */ /* 0x000fe20007fde0ff */
[----:B------:R-:W-:-:S02]  /*38930*/  IMAD.X R77, R7, 0x1, R2, P2 ;  /* 0x00000001074d7824 */ /* 0x000fc400010e0602 */
[----:B------:R-:W4:Y:S01]  /*38940*/  LDL.LU.64 R6, [R1+0x15b0] ;  /* 0x0015b00001067983 */ /* 0x000f220000300a00 */
[----:B------:R-:W-:-:S03]  /*38950*/  IMAD.MOV.U32 R43, RZ, RZ, c[0x0][0x18c] ;  /* 0x00006300ff2b7624 */ /* 0x000fc600078e00ff */
[----:B-1----:R-:W4:Y:S01]  /*38960*/  LDL.LU R139, [R1+0x1b54] ;  /* 0x001b5400018b7983 */ /* 0x002f220000300800 */
[----:B------:R-:W-:-:S03]  /*38970*/  IMAD.SHL.U32 R43, R43, 0x20, RZ ;  /* 0x000000202b2b7824 */ /* 0x000fc600078e00ff */
[----:B------:R-:W-:Y:S01]  /*38980*/  STL [R1+0x1b38], R142 ;  /* 0x001b388e01007387 */ /* 0x000fe20000100800 */
[----:B------:R-:W-:-:S03]  /*38990*/  IMAD.SHL.U32 R43, R43, 0x4, RZ ;  /* 0x000000042b2b7824 */ /* 0x000fc600078e00ff */
[----:B------:R-:W4:Y:S04]  /*389a0*/  LDL.LU R138, [R1+0x1b58] ;  /* 0x001b5800018a7983 */ /* 0x000f280000300800 */
[----:B------:R-:W4:Y:S04]  /*389b0*/  LDL.LU R196, [R1+0x11e0] ;  /* 0x0011e00001c47983 */ /* 0x000f280000300800 */
[----:B------:R-:W4:Y:S04]  /*389c0*/  LDL.LU R197, [R1+0x11e4] ;  /* 0x0011e40001c57983 */ /* 0x000f280000300800 */
[----:B------:R-:W4:Y:S01]  /*389d0*/  LDL.LU R198, [R1+0x11e8] ;  /* 0x0011e80001c67983 */ /* 0x000f220000300800 */
[----:B------:R-:W-:Y:S01]  /*389e0*/  IMAD.X R143, R143, 0x1, R2, P6 ;  /* 0x000000018f8f7824 */ /* 0x000fe200030e0602 */
[----:B------:R-:W-:-:S04]  /*389f0*/  IADD3 R140, P2, R140, R43, RZ ;  /* 0x0000002b8c8c7210 */ /* 0x000fc80007f5e0ff */
[----:B------:R-:W-:Y:S04]  /*38a00*/  STL [R1+0x1b34], R143 ;  /* 0x001b348f01007387 */ /* 0x000fe80000100800 */
[----:B------:R-:W-:Y:S01]  /*38a10*/  STL [R1+0x1b48], R140 ;  /* 0x001b488c01007387 */ /* 0x000fe20000100800 */
[----:B------:R-:W-:Y:S01]  /*38a20*/  IMAD.X R141, R141, 0x1, R2, P2 ;  /* 0x000000018d8d7824 */ /* 0x000fe200010e0602 */
[----:B--2---:R-:W-:Y:S01]  /*38a30*/  HMMA.1688.F32.TF32 R192, R236, R46, R192 ;  /* 0x0000002eecc0723c */ /* 0x004fe200000810c0 */
[----:B---3--:R-:W-:-:S05]  /*38a40*/  IADD3 R35, P6, R14, R43, RZ ;  /* 0x0000002b0e237210 */ /* 0x008fca0007fde0ff */
[----:B------:R-:W-:Y:S02]  /*38a50*/  IMAD.X R34, R15, 0x1, R2, P6 ;  /* 0x000000010f227824 */ /* 0x000fe400030e0602 */
[----:B------:R-:W2:Y:S01]  /*38a60*/  LDL.LU.64 R14, [R1+0x15a8] ;  /* 0x0015a800010e7983 */ /* 0x000ea20000300a00 */
[----:B------:R-:W-:-:S03]  /*38a70*/  IADD3 R30, P6, R8, R43, RZ ;  /* 0x0000002b081e7210 */ /* 0x000fc60007fde0ff */
[----:B------:R-:W-:Y:S11]  /*38a80*/  STL [R1+0x1b44], R141 ;  /* 0x001b448d01007387 */ /* 0x000ff60000100800 */
[----:B------:R-:W-:Y:S04]  /*38a90*/  STL.64 [R1+0x870], R192 ;  /* 0x000870c001007387 */ /* 0x000fe80000100a00 */
[----:B------:R1:W-:Y:S01]  /*38aa0*/  STL.64 [R1+0x878], R194 ;  /* 0x000878c201007387 */ /* 0x0003e20000100a00 */
[----:B------:R-:W-:Y:S01]  /*38ab0*/  IMAD.X R27, R9, 0x1, R2, P6 ;  /* 0x00000001091b7824 */ /* 0x000fe200030e0602 */
[----:B----4-:R-:W-:-:S05]  /*38ac0*/  IADD3 R38, P2, R10, R43, RZ ;  /* 0x0000002b0a267210 */ /* 0x010fca0007f5e0ff */
[--C-:B------:R-:W-:Y:S01]  /*38ad0*/  IMAD.X R26, R11, 0x1, R2.reuse, P2 ;  /* 0x000000010b1a7824 */ /* 0x100fe200010e0602 */
[----:B------:R-:W-:Y:S01]  /*38ae0*/  IADD3 R31, P2, R6, R43, RZ ;  /* 0x0000002b061f7210 */ /* 0x000fe20007f5e0ff */
[----:B------:R-:W3:Y:S04]  /*38af0*/  LDL.LU.64 R10, [R1+0x15a0] ;  /* 0x0015a000010a7983 */ /* 0x000ee80000300a00 */
[----:B------:R-:W4:Y:S01]  /*38b00*/  LDL.LU.64 R8, [R1+0x1598] ;  /* 0x0015980001087983 */ /* 0x000f220000300a00 */
[----:B------:R-:W-:-:S03]  /*38b10*/  IMAD.X R28, R7, 0x1, R2, P2 ;  /* 0x00000001071c7824 */ /* 0x000fc600010e0602 */
[----:B------:R-:W4:Y:S04]  /*38b20*/  LDL.LU R136, [R1+0x1b68] ;  /* 0x001b680001887983 */ /* 0x000f280000300800 */
[----:B------:R-:W4:Y:S01]  /*38b30*/  LDL.LU.64 R6, [R1+0x1590] ;  /* 0x0015900001067983 */ /* 0x000f220000300a00 */
[----:B-1----:R-:W-:-:S03]  /*38b40*/  IMAD.MOV.U32 R194, RZ, RZ, R21 ;  /* 0x000000ffffc27224 */ /* 0x002fc600078e0015 */
[----:B------:R-:W1:Y:S01]  /*38b50*/  S2R R21, SR_TID.X ;  /* 0x0000000000157919 */ /* 0x000e620000002100 */
[C---:B------:R-:W-:Y:S08]  /*38b60*/  HMMA.1688.F32.TF32 R132, R236.reuse, R50, R132 ;  /* 0x00000032ec84723c */ /* 0x040ff00000081084 */
[----:B------:R-:W-:Y:S01]  /*38b70*/  HMMA.1688.F32.TF32 R196, R236, R54, R196 ;  /* 0x00000036ecc4723c */ /* 0x000fe200000810c4 */
[----:B------:R-:W-:Y:S01]  /*38b80*/  IADD3 R138, P6, R138, R43, RZ ;  /* 0x0000002b8a8a7210 */ /* 0x000fe20007fde0ff */
[----:B------:R-:W-:-:S02]  /*38b90*/  IMAD.MOV.U32 R192, RZ, RZ, R25 ;  /* 0x000000ffffc07224 */ /* 0x000fc400078e0019 */
[----:B------:R-:W-:Y:S02]  /*38ba0*/  IMAD.MOV.U32 R193, RZ, RZ, R24 ;  /* 0x000000ffffc17224 */ /* 0x000fe400078e0018 */
[----:B------:R-:W-:Y:S01]  /*38bb0*/  IMAD.MOV.U32 R195, RZ, RZ, R20 ;  /* 0x000000ffffc37224 */ /* 0x000fe200078e0014 */
[----:B-1----:R-:W-:-:S04]  /*38bc0*/  LOP3.LUT R4, R21, 0x1f, RZ, 0xc0, !PT ;  /* 0x0000001f15047812 */ /* 0x002fc800078ec0ff */
[----:B------:R-:W-:Y:S01]  /*38bd0*/  ISETP.GE.AND P2, PT, R4, R3, PT ;  /* 0x000000030400720c */ /* 0x000fe20003f46270 */
[----:B------:R-:W-:-:S03]  /*38be0*/  IMAD.X R139, R139, 0x1, R2, P6 ;  /* 0x000000018b8b7824 */ /* 0x000fc600030e0602 */
[----:B------:R-:W-:Y:S01]  /*38bf0*/  SEL R3, RZ, 0x4, P2 ;  /* 0x00000004ff037807 */ /* 0x000fe20001000000 */
[----:B------:R-:W-:Y:S01]  /*38c00*/  STL.64 [R1+0x860], R132 ;  /* 0x0008608401007387 */ /* 0x000fe20000100a00 */
[----:B------:R-:W-:Y:S03]  /*38c10*/  HMMA.1688.F32.TF32 R192, R236, R58, R192 ;  /* 0x0000003aecc0723c */ /* 0x000fe600000810c0 */
[----:B------:R1:W-:Y:S04]  /*38c20*/  STL.64 [R1+0x868], R134 ;  /* 0x0008688601007387 */ /* 0x0003e80000100a00 */
[----:B------:R-:W-:Y:S04]  /*38c30*/  STL [R1+0x1b58], R138 ;  /* 0x001b588a01007387 */ /* 0x000fe80000100800 */
[----:B------:R-:W-:Y:S04]  /*38c40*/  STL [R1+0x1b54], R139 ;  /* 0x001b548b01007387 */ /* 0x000fe80000100800 */
[----:B------:R-:W4:Y:S04]  /*38c50*/  LDL.LU R137, [R1+0x1b64] ;  /* 0x001b640001897983 */ /* 0x000f280000300800 */
[----:B-1----:R-:W4:Y:S04]  /*38c60*/  LDL.LU R134, [R1+0x1b78] ;  /* 0x001b780001867983 */ /* 0x002f280000300800 */
[----:B------:R-:W4:Y:S04]  /*38c70*/  LDL.LU R132, [R1+0x1b88] ;  /* 0x001b880001847983 */ /* 0x000f280000300800 */
[----:B------:R1:W-:Y:S04]  /*38c80*/  STL.64 [R1+0x850], R196 ;  /* 0x000850c401007387 */ /* 0x0003e80000100a00 */
[----:B------:R1:W-:Y:S01]  /*38c90*/  STL.64 [R1+0x858], R198 ;  /* 0x000858c601007387 */ /* 0x0003e20000100a00 */
[----:B--2---:R-:W-:-:S05]  /*38ca0*/  IADD3 R25, P6, R14, R43, RZ ;  /* 0x0000002b0e197210 */ /* 0x004fca0007fde0ff */
[----:B------:R-:W-:Y:S01]  /*38cb0*/  IMAD.X R23, R15, 0x1, R2, P6 ;  /* 0x000000010f177824 */ /* 0x000fe200030e0602 */
[----:B---3--:R-:W-:-:S05]  /*38cc0*/  IADD3 R24, P2, R10, R43, RZ ;  /* 0x0000002b0a187210 */ /* 0x008fca0007f5e0ff */
[----:B------:R-:W-:Y:S02]  /*38cd0*/  IMAD.X R18, R11, 0x1, R2, P2 ;  /* 0x000000010b127824 */ /* 0x000fe400010e0602 */
[----:B------:R-:W2:Y:S01]  /*38ce0*/  LDL.LU.64 R10, [R1+0x1688] ;  /* 0x00168800010a7983 */ /* 0x000ea20000300a00 */
[-C--:B----4-:R-:W-:Y:S02]  /*38cf0*/  IADD3 R22, P2, R6, R43.reuse, RZ ;  /* 0x0000002b06167210 */ /* 0x090fe40007f5e0ff */
[----:B------:R-:W-:-:S03]  /*38d00*/  IADD3 R21, P6, R8, R43, RZ ;  /* 0x0000002b08157210 */ /* 0x000fc60007fde0ff */
[--C-:B------:R-:W-:Y:S02]  /*38d10*/  IMAD.X R20, R7, 0x1, R2.reuse, P2 ;  /* 0x0000000107147824 */ /* 0x100fe400010e0602 */
[----:B------:R-:W3:Y:S04]  /*38d20*/  LDL.LU.64 R6, [R1+0x1680] ;  /* 0x0016800001067983 */ /* 0x000ee80000300a00 */
[----:B-1----:R-:W4:Y:S04]  /*38d30*/  LDL.LU R196, [R1+0x11c0] ;  /* 0x0011c00001c47983 */ /* 0x002f280000300800 */
[----:B------:R-:W4:Y:S04]  /*38d40*/  LDL.LU R197, [R1+0x11c4] ;  /* 0x0011c40001c57983 */ /* 0x000f280000300800 */
[----:B------:R-:W4:Y:S01]  /*38d50*/  LDL.LU R198, [R1+0x11c8] ;  /* 0x0011c80001c67983 */ /* 0x000f220000300800 */
[----:B------:R-:W-:-:S03]  /*38d60*/  IMAD.X R19, R9, 0x1, R2, P6 ;  /* 0x0000000109137824 */ /* 0x000fc600030e0602 */
[----:B------:R-:W4:Y:S01]  /*38d70*/  LDL.LU R199, [R1+0x11cc] ;  /* 0x0011cc0001c77983 */ /* 0x000f220000300800 */
[----:B------:R-:W-:-:S03]  /*38d80*/  IADD3 R136, P6, R136, R43, RZ ;  /* 0x0000002b88887210 */ /* 0x000fc60007fde0ff */
[----:B------:R-:W3:Y:S04]  /*38d90*/  LDL.LU R135, [R1+0x1b74] ;  /* 0x001b740001877983 */ /* 0x000ee80000300800 */
[----:B------:R-:W3:Y:S04]  /*38da0*/  LDL.LU R133, [R1+0x1b84] ;  /* 0x001b840001857983 */ /* 0x000ee80000300800 */
[----:B------:R-:W-:Y:S04]  /*38db0*/  STL [R1+0x1b68], R136 ;  /* 0x001b688801007387 */ /* 0x000fe80000100800 */
[----:B------:R1:W-:Y:S04]  /*38dc0*/  STL.64 [R1+0x840], R192 ;  /* 0x000840c001007387 */ /* 0x0003e80000100a00 */
[----:B------:R1:W-:Y:S04]  /*38dd0*/  STL.64 [R1+0x848], R194 ;  /* 0x000848c201007387 */ /* 0x0003e80000100a00 */
[----:B-1----:R-:W3:Y:S04]  /*38de0*/  LDL.LU R192, [R1+0x11a0] ;  /* 0x0011a00001c07983 */ /* 0x002ee80000300800 */
[----:B------:R-:W3:Y:S04]  /*38df0*/  LDL.LU.64 R8, [R1+0x1678] ;  /* 0x0016780001087983 */ /* 0x000ee80000300a00 */
[----:B------:R-:W3:Y:S04]  /*38e00*/  LDL.LU.64 R50, [R1+0x1670] ;  /* 0x0016700001327983 */ /* 0x000ee80000300a00 */
[----:B------:R-:W3:Y:S01]  /*38e10*/  LDL.LU R130, [R1+0x1b98] ;  /* 0x001b980001827983 */ /* 0x000ee20000300800 */
[----:B------:R-:W-:-:S02]  /*38e20*/  IMAD.MOV.U32 R193, RZ, RZ, R17 ;  /* 0x000000ffffc17224 */ /* 0x000fc400078e0011 */
[----:B------:R-:W-:Y:S02]  /*38e30*/  IMAD.MOV.U32 R194, RZ, RZ, R16 ;  /* 0x000000ffffc27224 */ /* 0x000fe400078e0010 */
[----:B------:R-:W-:Y:S01]  /*38e40*/  IMAD.MOV.U32 R195, RZ, RZ, R13 ;  /* 0x000000ffffc37224 */ /* 0x000fe200078e000d */
[----:B------:R-:W-:Y:S01]  /*38e50*/  SEL R3, R3, RZ, !P5 ;  /* 0x000000ff03037207 */ /* 0x000fe20006800000 */
[----:B------:R-:W-:Y:S01]  /*38e60*/  IMAD.X R137, R137, 0x1, R2, P6 ;  /* 0x0000000189897824 */ /* 0x000fe200030e0602 */
[----:B------:R-:W-:-:S04]  /*38e70*/  IADD3 R134, P5, R134, R43, RZ ;  /* 0x0000002b86867210 */ /* 0x000fc80007fbe0ff */
[----:B------:R-:W-:Y:S04]  /*38e80*/  STL [R1+0x1b64], R137 ;  /* 0x001b648901007387 */ /* 0x000fe80000100800 */
[----:B------:R-:W3:Y:S04]  /*38e90*/  LDL.LU.64 R46, [R1+0x1668] ;  /* 0x00166800012e7983 */ /* 0x000ee80000300a00 */
[----:B------:R-:W-:Y:S04]  /*38ea0*/  STL [R1+0x1b78], R134 ;  /* 0x001b788601007387 */ /* 0x000fe80000100800 */
[----:B------:R-:W3:Y:S01]  /*38eb0*/  LDL.LU R131, [R1+0x1b94] ;  /* 0x001b940001837983 */ /* 0x000ee20000300800 */
[----:B------:R-:W-:-:S04]  /*38ec0*/  SHF.R.U32.HI R4, RZ, 0x1, R157 ;  /* 0x00000001ff047819 */ /* 0x000fc8000001169d */
[----:B------:R-:W-:Y:S02]  /*38ed0*/  LOP3.LUT R4, R98, R4, RZ, 0x3c, !PT ;  /* 0x0000000462047212 */ /* 0x000fe400078e3cff */
[----:B--2---:R-:W-:-:S05]  /*38ee0*/  IADD3 R15, P2, R10, R43, RZ ;  /* 0x0000002b0a0f7210 */ /* 0x004fca0007f5e0ff */
[--C-:B------:R-:W-:Y:S01]  /*38ef0*/  IMAD.X R13, R11, 0x1, R2.reuse, P2 ;  /* 0x000000010b0d7824 */ /* 0x100fe200010e0602 */
[-C--:B------:R-:W-:Y:S01]  /*38f00*/  IADD3 R132, P2, R132, R43.reuse, RZ ;  /* 0x0000002b84847210 */ /* 0x080fe20007f5e0ff */
[----:B----4-:R-:W-:Y:S01]  /*38f10*/  HMMA.1688.F32.TF32 R196, R236, R62, R196 ;  /* 0x0000003eecc4723c */ /* 0x010fe200000810c4 */
[----:B---3--:R-:W-:Y:S02]  /*38f20*/  IADD3 R16, P6, R6, R43, RZ ;  /* 0x0000002b06107210 */ /* 0x008fe40007fde0ff */
[----:B------:R-:W2:Y:S01]  /*38f30*/  LDL.LU R6, [R1+0x19a0] ;  /* 0x0019a00001067983 */ /* 0x000ea20000300800 */
[--C-:B------:R-:W-:Y:S02]  /*38f40*/  IMAD.X R135, R135, 0x1, R2.reuse, P5 ;  /* 0x0000000187877824 */ /* 0x100fe400028e0602 */
[--C-:B------:R-:W-:Y:S01]  /*38f50*/  IMAD.X R14, R7, 0x1, R2.reuse, P6 ;  /* 0x00000001070e7824 */ /* 0x100fe200030e0602 */
[----:B------:R-:W-:Y:S01]  /*38f60*/  STL [R1+0x1b88], R132 ;  /* 0x001b888401007387 */ /* 0x000fe20000100800 */
[----:B------:R-:W-:-:S03]  /*38f70*/  IMAD.X R133, R133, 0x1, R2, P2 ;  /* 0x0000000185857824 */ /* 0x000fc600010e0602 */
[----:B------:R-:W-:Y:S01]  /*38f80*/  STL [R1+0x1b74], R135 ;  /* 0x001b748701007387 */ /* 0x000fe20000100800 */
[----:B------:R-:W-:Y:S11]  /*38f90*/  HMMA.1688.F32.TF32 R236, R236, R66, R192 ;  /* 0x00000042ecec723c */ /* 0x000ff600000810c0 */
[----:B------:R-:W-:Y:S01]  /*38fa0*/  STL.64 [R1+0x830], R196 ;  /* 0x000830c401007387 */ /* 0x000fe20000100a00 */
[----:B------:R-:W-:-:S03]  /*38fb0*/  IADD3 R17, P5, R8, R43, RZ ;  /* 0x0000002b08117210 */ /* 0x000fc60007fbe0ff */
[----:B------:R1:W-:Y:S01]  /*38fc0*/  STL.64 [R1+0x838], R198 ;  /* 0x000838c601007387 */ /* 0x0003e20000100a00 */
[----:B------:R-:W-:Y:S01]  /*38fd0*/  IADD3 R11, P6, R50, R43, RZ ;  /* 0x0000002b320b7210 */ /* 0x000fe20007fde0ff */
[----:B------:R-:W-:-:S04]  /*38fe0*/  IMAD.X R8, R9, 0x1, R2, P5 ;  /* 0x0000000109087824 */ /* 0x000fc800028e0602 */
[----:B------:R-:W-:Y:S01]  /*38ff0*/  IMAD.X R9, R51, 0x1, R2, P6 ;  /* 0x0000000133097824 */ /* 0x000fe200030e0602 */
[----:B-1----:R1:W5:Y:S01]  /*39000*/  LDL.LU.64 R198, [R1+0x1e30] ;  /* 0x001e300001c67983 */ /* 0x0023620000300a00 */
[----:B------:R-:W-:-:S03]  /*39010*/  IADD3 R130, P6, R130, R43, RZ ;  /* 0x0000002b82827210 */ /* 0x000fc60007fde0ff */
[----:B------:R1:W5:Y:S04]  /*39020*/  LDL.LU.64 R196, [R1+0x1e28] ;  /* 0x001e280001c47983 */ /* 0x0003680000300a00 */
[----:B------:R-:W-:Y:S04]  /*39030*/  STL [R1+0x1b84], R133 ;  /* 0x001b848501007387 */ /* 0x000fe80000100800 */
[----:B------:R-:W3:Y:S04]  /*39040*/  LDL.LU R7, [R1+0x199c] ;  /* 0x00199c0001077983 */ /* 0x000ee80000300800 */
[----:B------:R-:W4:Y:S04]  /*39050*/  LDL.LU R99, [R1+0x19b0] ;  /* 0x0019b00001637983 */ /* 0x000f280000300800 */
[----:B------:R1:W5:Y:S04]  /*39060*/  LDL.LU.64 R194, [R1+0x1e20] ;  /* 0x001e200001c27983 */ /* 0x0003680000300a00 */
[----:B------:R1:W5:Y:S04]  /*39070*/  LDL.LU.64 R192, [R1+0x1e18] ;  /* 0x001e180001c07983 */ /* 0x0003680000300a00 */
[----:B------:R-:W-:Y:S04]  /*39080*/  STL [R1+0x1b98], R130 ;  /* 0x001b988201007387 */ /* 0x000fe80000100800 */
[----:B------:R-:W-:Y:S04]  /*39090*/  STL.64 [R1+0x7f0], R236 ;  /* 0x0007f0ec01007387 */ /* 0x000fe80000100a00 */
[----:B------:R1:W-:Y:S04]  /*390a0*/  STL.64 [R1+0x7f8], R238 ;  /* 0x0007f8ee01007387 */ /* 0x0003e80000100a00 */
[----:B------:R-:W4:Y:S04]  /*390b0*/  LDL.LU R98, [R1+0x19ac] ;  /* 0x0019ac0001627983 */ /* 0x000f280000300800 */
[----:B------:R-:W4:Y:S01]  /*390c0*/  LDL.LU R157, [R1+0x19c0] ;  /* 0x0019c000019d7983 */ /* 0x000f220000300800 */
[----:B------:R-:W-:Y:S01]  /*390d0*/  ISETP.NE.U32.AND P2, PT, R3, RZ, PT ;  /* 0x000000ff0300720c */ /* 0x000fe20003f45070 */
[----:B------:R-:W-:Y:S01]  /*390e0*/  IMAD R3, R211, 0x10000, R4 ;  /* 0x00010000d3037824 */ /* 0x000fe200078e0204 */
[----:B------:R-:W-:Y:S01]  /*390f0*/  IADD3 R12, P5, R46, R43, RZ ;  /* 0x0000002b2e0c7210 */ /* 0x000fe20007fbe0ff */
[----:B------:R-:W-:-:S02]  /*39100*/  IMAD.MOV.U32 R4, RZ, RZ, R156 ;  /* 0x000000ffff047224 */ /* 0x000fc400078e009c */
[--C-:B------:R-:W-:Y:S01]  /*39110*/  IMAD.X R131, R131, 0x1, R2.reuse, P6 ;  /* 0x0000000183837824 */ /* 0x100fe200030e0602 */
[----:B------:R-:W4:Y:S01]  /*39120*/  LDL.LU R156, [R1+0x19bc] ;  /* 0x0019bc00019c7983 */ /* 0x000f220000300800 */
[----:B------:R-:W-:-:S06]  /*39130*/  IMAD.X R10, R47, 0x1, R2, P5 ;  /* 0x000000012f0a7824 */ /* 0x000fcc00028e0602 */
[----:B------:R1:W-:Y:S04]  /*39140*/  LDGSTS.E [R3], [R4.64], P2 ;  /* 0x0000000004037fae */ /* 0x0003e80009121844 */
[----:B------:R2:W-:Y:S04]  /*39150*/  STL [R1+0x1b94], R131 ;  /* 0x001b948301007387 */ /* 0x0005e80000100800 */
[----:B------:R-:W4:Y:S01]  /*39160*/  LDL.LU R159, [R1+0x19d0] ;  /* 0x0019d000019f7983 */ /* 0x000f220000300800 */
[----:B-1----:R-:W-:Y:S02]  /*39170*/  IMAD.MOV.U32 R4, RZ, RZ, R191 ;  /* 0x000000ffff047224 */ /* 0x002fe400078e00bf */
[----:B------:R-:W-:-:S05]  /*39180*/  IMAD.MOV.U32 R5, RZ, RZ, R190 ;  /* 0x000000ffff057224 */ /* 0x000fca00078e00be */
[----:B------:R1:W-:Y:S02]  /*39190*/  LDGSTS.E [R3+0x400], [R4.64], P2 ;  /* 0x0040000004037fae */ /* 0x0003e40009121844 */
        /* <DEDUP_REMOVED lines=8> */
[----:B------:R1:W-:Y:S01]  /*39220*/  LDGSTS.E [R3+0x1000], [R4.64], P2 ;  /* 0x0100000004037fae */ /* 0x0003e20009121844 */
[----:B--2---:R-:W-:-:S05]  /*39230*/  IADD3 R6, P5, R6, R43, RZ ;  /* 0x0000002b06067210 */ /* 0x004fca0007fbe0ff */
[----:B------:R-:W-:Y:S04]  /*39240*/  STL [R1+0x19a0], R6 ;  /* 0x0019a00601007387 */ /* 0x000fe80000100800 */
[----:B------:R2:W5:Y:S04]  /*39250*/  LDL.LU R190, [R1+0x1e14] ;  /* 0x001e140001be7983 */ /* 0x0005680000300800 */
[----:B------:R2:W5:Y:S01]  /*39260*/  LDL.LU R191, [R1+0x1e10] ;  /* 0x001e100001bf7983 */ /* 0x0005620000300800 */
[----:B---3--:R-:W-:Y:S01]  /*39270*/  IMAD.X R7, R7, 0x1, R2, P5 ;  /* 0x0000000107077824 */ /* 0x008fe200028e0602 */
[----:B----4-:R-:W-:-:S04]  /*39280*/  IADD3 R99, P5, R99, R43, RZ ;  /* 0x0000002b63637210 */ /* 0x010fc80007fbe0ff */
[----:B------:R-:W-:Y:S04]  /*39290*/  STL [R1+0x199c], R7 ;  /* 0x00199c0701007387 */ /* 0x000fe80000100800 */
[----:B------:R2:W5:Y:S04]  /*392a0*/  LDL.LU R184, [R1+0x1e0c] ;  /* 0x001e0c0001b87983 */ /* 0x0005680000300800 */
[----:B------:R-:W-:Y:S04]  /*392b0*/  STL [R1+0x19b0], R99 ;  /* 0x0019b06301007387 */ /* 0x000fe80000100800 */
[----:B------:R-:W3:Y:S04]  /*392c0*/  LDL.LU R158, [R1+0x19cc] ;  /* 0x0019cc00019e7983 */ /* 0x000ee80000300800 */
[----:B------:R-:W4:Y:S04]  /*392d0*/  LDL.LU R54, [R1+0x19e0] ;  /* 0x0019e00001367983 */ /* 0x000f280000300800 */
[----:B------:R2:W5:Y:S01]  /*392e0*/  LDL.LU R185, [R1+0x1e08] ;  /* 0x001e080001b97983 */ /* 0x0005620000300800 */
[----:B------:R-:W-:-:S03]  /*392f0*/  IMAD.X R98, R98, 0x1, R2, P5 ;  /* 0x0000000162627824 */ /* 0x000fc600028e0602 */
[----:B------:R2:W5:Y:S01]  /*39300*/  LDL.LU R186, [R1+0x1e04] ;  /* 0x001e040001ba7983 */ /* 0x0005620000300800 */
[----:B------:R-:W-:-:S03]  /*39310*/  IADD3 R157, P5, R157, R43, RZ ;  /* 0x0000002b9d9d7210 */ /* 0x000fc60007fbe0ff */
[----:B------:R-:W-:Y:S04]  /*39320*/  STL [R1+0x19ac], R98 ;  /* 0x0019ac6201007387 */ /* 0x000fe80000100800 */
[----:B------:R-:W-:Y:S04]  /*39330*/  STL [R1+0x19c0], R157 ;  /* 0x0019c09d01007387 */ /* 0x000fe80000100800 */
[----:B------:R-:W2:Y:S04]  /*39340*/  LDL.LU R152, [R1+0x19dc] ;  /* 0x0019dc0001987983 */ /* 0x000ea80000300800 */
[----:B------:R-:W2:Y:S01]  /*39350*/  LDL.LU R154, [R1+0x19f0] ;  /* 0x0019f000019a7983 */ /* 0x000ea20000300800 */
[----:B-1----:R-:W-:-:S02]  /*39360*/  IMAD.MOV.U32 R4, RZ, RZ, R180 ;  /* 0x000000ffff047224 */ /* 0x002fc400078e00b4 */
[----:B------:R-:W-:Y:S02]  /*39370*/  IMAD.MOV.U32 R5, RZ, RZ, R187 ;  /* 0x000000ffff057224 */ /* 0x000fe400078e00bb */
[----:B------:R-:W-:Y:S01]  /*39380*/  IMAD.X R156, R156, 0x1, R2, P5 ;  /* 0x000000019c9c7824 */ /* 0x000fe200028e0602 */
[----:B------:R1:W5:Y:S04]  /*39390*/  LDL.LU R187, [R1+0x1e00] ;  /* 0x001e000001bb7983 */ /* 0x0003680000300800 */
[----:B------:R1:W-:Y:S01]  /*393a0*/  LDGSTS.E [R3+0x1400], [R4.64], P2 ;  /* 0x0140000004037fae */ /* 0x0003e20009121844 */
[----:B------:R-:W-:-:S03]  /*393b0*/  IADD3 R159, P5, R159, R43, RZ ;  /* 0x0000002b9f9f7210 */ /* 0x000fc60007fbe0ff */
[----:B------:R1:W5:Y:S02]  /*393c0*/  LDL.LU R180, [R1+0x1dfc] ;  /* 0x001dfc0001b47983 */ /* 0x0003640000300800 */
[----:B-1----:R-:W-:Y:S02]  /*393d0*/  IMAD.MOV.U32 R4, RZ, RZ, R153 ;  /* 0x000000ffff047224 */ /* 0x002fe400078e0099 */
[----:B------:R-:W-:Y:S01]  /*393e0*/  IMAD.MOV.U32 R5, RZ, RZ, R181 ;  /* 0x000000ffff057224 */ /* 0x000fe200078e00b5 */
[----:B------:R-:W-:Y:S04]  /*393f0*/  STL [R1+0x19bc], R156 ;  /* 0x0019bc9c01007387 */ /* 0x000fe80000100800 */
[----:B------:R1:W-:Y:S04]  /*39400*/  LDGSTS.E [R3+0x1800], [R4.64], P2 ;  /* 0x0180000004037fae */ /* 0x0003e80009121844 */
[----:B------:R1:W5:Y:S04]  /*39410*/  LDL.LU R181, [R1+0x1df8] ;  /* 0x001df80001b57983 */ /* 0x0003680000300800 */
[----:B------:R-:W-:Y:S01]  /*39420*/  STL [R1+0x19d0], R159 ;  /* 0x0019d09f01007387 */ /* 0x000fe20000100800 */
[----:B-1----:R-:W-:-:S03]  /*39430*/  IMAD.MOV.U32 R4, RZ, RZ, R183 ;  /* 0x000000ffff047224 */ /* 0x002fc600078e00b7 */
[----:B------:R-:W2:Y:S01]  /*39440*/  LDL.LU R153, [R1+0x19ec] ;  /* 0x0019ec0001997983 */ /* 0x000ea20000300800 */
[----:B------:R-:W-:-:S03]  /*39450*/  IMAD.MOV.U32 R5, RZ, RZ, R182 ;  /* 0x000000ffff057224 */ /* 0x000fc600078e00b6 */
[----:B------:R-:W2:Y:S04]  /*39460*/  LDL.LU R50, [R1+0x1a00] ;  /* 0x001a000001327983 */ /* 0x000ea80000300800 */
[----:B------:R1:W-:Y:S04]  /*39470*/  LDGSTS.E [R3+0x1c00], [R4.64], P2 ;  /* 0x01c0000004037fae */ /* 0x0003e80009121844 */
[----:B------:R1:W5:Y:S04]  /*39480*/  LDL.LU R182, [R1+0x1df4] ;  /* 0x001df40001b67983 */ /* 0x0003680000300800 */
[----:B------:R2:W5:Y:S01]  /*39490*/  LDL.LU R183, [R1+0x1df0] ;  /* 0x001df00001b77983 */ /* 0x0005620000300800 */
[----:B-1----:R-:W-:-:S02]  /*394a0*/  IMAD.MOV.U32 R4, RZ, RZ, R149 ;  /* 0x000000ffff047224 */ /* 0x002fc400078e0095 */
        /* <DEDUP_REMOVED lines=8> */
[----:B---3--:R-:W-:Y:S01]  /*39530*/  IMAD.X R158, R158, 0x1, R2, P5 ;  /* 0x000000019e9e7824 */ /* 0x008fe200028e0602 */
[----:B----4-:R-:W-:-:S04]  /*39540*/  IADD3 R54, P5, R54, R43, RZ ;  /* 0x0000002b36367210 */ /* 0x010fc80007fbe0ff */
[----:B------:R-:W-:Y:S04]  /*39550*/  STL [R1+0x19cc], R158 ;  /* 0x0019cc9e01007387 */ /* 0x000fe80000100800 */
[----:B------:R-:W-:Y:S04]  /*39560*/  STL [R1+0x19e0], R54 ;  /* 0x0019e03601007387 */ /* 0x000fe80000100800 */
[----:B------:R-:W3:Y:S04]  /*39570*/  LDL.LU R155, [R1+0x19fc] ;  /* 0x0019fc00019b7983 */ /* 0x000ee80000300800 */
[----:B------:R-:W4:Y:S04]  /*39580*/  LDL.LU R149, [R1+0x1a10] ;  /* 0x001a100001957983 */ /* 0x000f280000300800 */
[----:B------:R1:W5:Y:S01]  /*39590*/  LDL.LU R176, [R1+0x1dec] ;  /* 0x001dec0001b07983 */ /* 0x0003620000300800 */
[----:B--2---:R-:W-:-:S03]  /*395a0*/  IMAD.X R152, R152, 0x1, R2, P5 ;  /* 0x0000000198987824 */ /* 0x004fc600028e0602 */
[----:B------:R2:W5:Y:S01]  /*395b0*/  LDL.LU R177, [R1+0x1de8] ;  /* 0x001de80001b17983 */ /* 0x0005620000300800 */
[----:B------:R-:W-:-:S03]  /*395c0*/  IADD3 R154, P5, R154, R43, RZ ;  /* 0x0000002b9a9a7210 */ /* 0x000fc60007fbe0ff */
[----:B------:R-:W-:Y:S04]  /*395d0*/  STL [R1+0x19dc], R152 ;  /* 0x0019dc9801007387 */ /* 0x000fe80000100800 */
[----:B------:R2:W5:Y:S04]  /*395e0*/  LDL.LU R178, [R1+0x1de4] ;  /* 0x001de40001b27983 */ /* 0x0005680000300800 */
[----:B------:R-:W-:Y:S04]  /*395f0*/  STL [R1+0x19f0], R154 ;  /* 0x0019f09a01007387 */ /* 0x000fe80000100800 */
[----:B------:R-:W2:Y:S04]  /*39600*/  LDL.LU R148, [R1+0x1a0c] ;  /* 0x001a0c0001947983 */ /* 0x000ea80000300800 */
[----:B------:R-:W2:Y:S01]  /*39610*/  LDL.LU R51, [R1+0x1a20] ;  /* 0x001a200001337983 */ /* 0x000ea20000300800 */
[----:B-1----:R-:W-:-:S02]  /*39620*/  IMAD.MOV.U32 R4, RZ, RZ, R172 ;  /* 0x000000ffff047224 */ /* 0x002fc400078e00ac */
[----:B------:R-:W-:Y:S02]  /*39630*/  IMAD.MOV.U32 R5, RZ, RZ, R179 ;  /* 0x000000ffff057224 */ /* 0x000fe400078e00b3 */
[----:B------:R1:W5:Y:S04]  /*39640*/  LDL.LU R179, [R1+0x1de0] ;  /* 0x001de00001b37983 */ /* 0x0003680000300800 */
[----:B------:R1:W-:Y:S04]  /*39650*/  LDGSTS.E [R3+0x2c00], [R4.64], P2 ;  /* 0x02c0000004037fae */ /* 0x0003e80009121844 */
[----:B------:R1:W5:Y:S02]  /*39660*/  LDL.LU R172, [R1+0x1ddc] ;  /* 0x001ddc0001ac7983 */ /* 0x0003640000300800 */
[----:B-1----:R-:W-:-:S02]  /*39670*/  IMAD.MOV.U32 R4, RZ, RZ, R144 ;  /* 0x000000ffff047224 */ /* 0x002fc400078e0090 */
[----:B------:R-:W-:Y:S02]  /*39680*/  IMAD.MOV.U32 R5, RZ, RZ, R150 ;  /* 0x000000ffff057224 */ /* 0x000fe400078e0096 */
[----:B------:R-:W-:-:S03]  /*39690*/  IMAD.X R153, R153, 0x1, R2, P5 ;  /* 0x0000000199997824 */ /* 0x000fc600028e0602 */
[----:B------:R1:W-:Y:S01]  /*396a0*/  LDGSTS.E [R3+0x3000], [R4.64], P2 ;  /* 0x0300000004037fae */ /* 0x0003e20009121844 */
[----:B------:R-:W-:-:S03]  /*396b0*/  IADD3 R50, P5, R50, R43, RZ ;  /* 0x0000002b32327210 */ /* 0x000fc60007fbe0ff */
[----:B------:R-:W-:Y:S04]  /*396c0*/  STL [R1+0x19ec], R153 ;  /* 0x0019ec9901007387 */ /* 0x000fe80000100800 */
        /* <DEDUP_REMOVED lines=20> */
[----:B------:R3:W5:Y:S04]  /*39810*/  LDL.LU R175, [R1+0x1dd0] ;  /* 0x001dd00001af7983 */ /* 0x0007680000300800 */
[----:B------:R-:W-:Y:S04]  /*39820*/  STL [R1+0x1a10], R149 ;  /* 0x001a109501007387 */ /* 0x000fe80000100800 */
[----:B------:R-:W4:Y:S04]  /*39830*/  LDL.LU R151, [R1+0x1a2c] ;  /* 0x001a2c0001977983 */ /* 0x000f280000300800 */
[----:B------:R-:W3:Y:S04]  /*39840*/  LDL.LU R46, [R1+0x1a40] ;  /* 0x001a4000012e7983 */ /* 0x000ee80000300800 */
        /* <DEDUP_REMOVED lines=16> */
[----:B------:R-:W-:Y:S01]  /*39950*/  IMAD.X R150, R150, 0x1, R2, P5 ;  /* 0x0000000196967824 */ /* 0x000fe200028e0602 */
[----:B------:R-:W-:Y:S02]  /*39960*/  IADD3 R144, P5, R144, R43, RZ ;  /* 0x0000002b90907210 */ /* 0x000fe40007fbe0ff */
[----:B------:R1:W-:Y:S04]  /*39970*/  LDGSTS.E [R3+0x4800], [R4.64], P2 ;  /* 0x0480000004037fae */ /* 0x0003e80009121844 */
[----:B------:R-:W-:Y:S04]  /*39980*/  STL [R1+0x1a1c], R150 ;  /* 0x001a1c9601007387 */ /* 0x000fe80000100800 */
[----:B------:R2:W5:Y:S01]  /*39990*/  LDL.LU R165, [R1+0x1db8] ;  /* 0x001db80001a57983 */ /* 0x0005620000300800 */
[----:B-1----:R-:W-:-:S03]  /*399a0*/  IMAD.MOV.U32 R4, RZ, RZ, R160 ;  /* 0x000000ffff047224 */ /* 0x002fc600078e00a0 */
[----:B------:R1:W5:Y:S01]  /*399b0*/  LDL.LU R166, [R1+0x1db4] ;  /* 0x001db40001a67983 */ /* 0x0003620000300800 */
[----:B------:R-:W-:-:S03]  /*399c0*/  IMAD.MOV.U32 R5, RZ, RZ, R167 ;  /* 0x000000ffff057224 */ /* 0x000fc600078e00a7 */
[----:B------:R-:W-:Y:S04]  /*399d0*/  STL [R1+0x1a30], R144 ;  /* 0x001a309001007387 */ /* 0x000fe80000100800 */
[----:B------:R-:W2:Y:S04]  /*399e0*/  LDL.LU R239, [R1+0x1a4c] ;  /* 0x001a4c0001ef7983 */ /* 0x000ea80000300800 */
[----:B------:R1:W-:Y:S04]  /*399f0*/  LDGSTS.E [R3+0x4c00], [R4.64], P2 ;  /* 0x04c0000004037fae */ /* 0x0003e80009121844 */
[----:B------:R-:W2:Y:S04]  /*39a00*/  LDL.LU R47, [R1+0x1a60] ;  /* 0x001a6000012f7983 */ /* 0x000ea80000300800 */
[----:B------:R2:W5:Y:S01]  /*39a10*/  LDL.LU R167, [R1+0x1db0] ;  /* 0x001db00001a77983 */ /* 0x0005620000300800 */
[----:B-1----:R-:W-:-:S03]  /*39a20*/  IMAD.MOV.U32 R4, RZ, RZ, R162 ;  /* 0x000000ffff047224 */ /* 0x002fc600078e00a2 */
[----:B------:R1:W5:Y:S01]  /*39a30*/  LDL.LU R160, [R1+0x1dac] ;  /* 0x001dac0001a07983 */ /* 0x0003620000300800 */
        /* <DEDUP_REMOVED lines=8> */
[----:B----4-:R-:W-:Y:S01]  /*39ac0*/  IMAD.X R151, R151, 0x1, R2, P5 ;  /* 0x0000000197977824 */ /* 0x010fe200028e0602 */
[----:B---3--:R-:W-:-:S04]  /*39ad0*/  IADD3 R46, P5, R46, R43, RZ ;  /* 0x0000002b2e2e7210 */ /* 0x008fc80007fbe0ff */
[----:B------:R-:W-:Y:S04]  /*39ae0*/  STL [R1+0x1a2c], R151 ;  /* 0x001a2c9701007387 */ /* 0x000fe80000100800 */
[----:B------:R3:W5:Y:S04]  /*39af0*/  LDL.LU R161, [R1+0x1da8] ;  /* 0x001da80001a17983 */ /* 0x0007680000300800 */
[----:B------:R3:W5:Y:S04]  /*39b00*/  LDL.LU R162, [R1+0x1da4] ;  /* 0x001da40001a27983 */ /* 0x0007680000300800 */
[----:B------:R-:W-:Y:S04]  /*39b10*/  STL [R1+0x1a40], R46 ;  /* 0x001a402e01007387 */ /* 0x000fe80000100800 */
[----:B------:R-:W4:Y:S04]  /*39b20*/  LDL.LU R237, [R1+0x1a5c] ;  /* 0x001a5c0001ed7983 */ /* 0x000f280000300800 */
[----:B------:R-:W3:Y:S01]  /*39b30*/  LDL.LU R67, [R1+0x1a70] ;  /* 0x001a700001437983 */ /* 0x000ee20000300800 */
[----:B--2---:R-:W-:-:S03]  /*39b40*/  IMAD.X R145, R145, 0x1, R2, P5 ;  /* 0x0000000191917824 */ /* 0x004fc600028e0602 */
[----:B------:R2:W5:Y:S01]  /*39b50*/  LDL.LU R163, [R1+0x1da0] ;  /* 0x001da00001a37983 */ /* 0x0005620000300800 */
[----:B------:R-:W-:-:S03]  /*39b60*/  IADD3 R238, P5, R238, R43, RZ ;  /* 0x0000002beeee7210 */ /* 0x000fc60007fbe0ff */
[----:B------:R2:W5:Y:S04]  /*39b70*/  LDL.LU R216, [R1+0x1d9c] ;  /* 0x001d9c0001d87983 */ /* 0x0005680000300800 */
[----:B------:R-:W-:Y:S04]  /*39b80*/  STL [R1+0x1a3c], R145 ;  /* 0x001a3c9101007387 */ /* 0x000fe80000100800 */
[----:B------:R2:W5:Y:S04]  /*39b90*/  LDL.LU R217, [R1+0x1d98] ;  /* 0x001d980001d97983 */ /* 0x0005680000300800 */
[----:B------:R2:W5:Y:S04]  /*39ba0*/  LDL.LU R218, [R1+0x1d94] ;  /* 0x001d940001da7983 */ /* 0x0005680000300800 */
[----:B------:R-:W-:Y:S04]  /*39bb0*/  STL [R1+0x1a50], R238 ;  /* 0x001a50ee01007387 */ /* 0x000fe80000100800 */
[----:B------:R-:W2:Y:S01]  /*39bc0*/  LDL.LU R236, [R1+0x1a6c] ;  /* 0x001a6c0001ec7983 */ /* 0x000ea20000300800 */
[----:B-1----:R-:W-:-:S02]  /*39bd0*/  IMAD.MOV.U32 R4, RZ, RZ, R212 ;  /* 0x000000ffff047224 */ /* 0x002fc400078e00d4 */
[----:B------:R-:W-:Y:S01]  /*39be0*/  IMAD.MOV.U32 R5, RZ, RZ, R219 ;  /* 0x000000ffff057224 */ /* 0x000fe200078e00db */
[----:B------:R-:W2:Y:S04]  /*39bf0*/  LDL.LU R63, [R1+0x1a80] ;  /* 0x001a8000013f7983 */ /* 0x000ea80000300800 */
[----:B------:R1:W5:Y:S04]  /*39c00*/  LDL.LU R219, [R1+0x1d90] ;  /* 0x001d900001db7983 */ /* 0x0003680000300800 */
[----:B------:R1:W-:Y:S04]  /*39c10*/  LDGSTS.E [R3+0x5c00], [R4.64], P2 ;  /* 0x05c0000004037fae */ /* 0x0003e80009121844 */
[----:B------:R1:W5:Y:S02]  /*39c20*/  LDL.LU R212, [R1+0x1d8c] ;  /* 0x001d8c0001d47983 */ /* 0x0003640000300800 */
[----:B-1----:R-:W-:-:S02]  /*39c30*/  IMAD.MOV.U32 R4, RZ, RZ, R214 ;  /* 0x000000ffff047224 */ /* 0x002fc400078e00d6 */
[----:B------:R-:W-:Y:S02]  /*39c40*/  IMAD.X R239, R239, 0x1, R2, P5 ;  /* 0x00000001efef7824 */ /* 0x000fe400028e0602 */
[----:B------:R-:W-:-:S03]  /*39c50*/  IMAD.MOV.U32 R5, RZ, RZ, R213 ;  /* 0x000000ffff057224 */ /* 0x000fc600078e00d5 */
[----:B------:R-:W-:Y:S01]  /*39c60*/  STL [R1+0x1a4c], R239 ;  /* 0x001a4cef01007387 */ /* 0x000fe20000100800 */
[----:B------:R-:W-:-:S03]  /*39c70*/  IADD3 R47, P5, R47, R43, RZ ;  /* 0x0000002b2f2f7210 */ /* 0x000fc60007fbe0ff */
[----:B------:R1:W5:Y:S04]  /*39c80*/  LDL.LU R213, [R1+0x1d88] ;  /* 0x001d880001d57983 */ /* 0x0003680000300800 */
[----:B------:R1:W5:Y:S04]  /*39c90*/  LDL.LU R214, [R1+0x1d84] ;  /* 0x001d840001d67983 */ /* 0x0003680000300800 */
[----:B------:R-:W-:Y:S04]  /*39ca0*/  STL [R1+0x1a60], R47 ;  /* 0x001a602f01007387 */ /* 0x000fe80000100800 */
[----:B------:R-:W2:Y:S04]  /*39cb0*/  LDL.LU R66, [R1+0x1a7c] ;  /* 0x001a7c0001427983 */ /* 0x000ea80000300800 */
[----:B------:R1:W-:Y:S04]  /*39cc0*/  LDGSTS.E [R3+0x6000], [R4.64], P2 ;  /* 0x0600000004037fae */ /* 0x0003e80009121844 */
[----:B------:R-:W2:Y:S01]  /*39cd0*/  LDL.LU R59, [R1+0x1a90] ;  /* 0x001a9000013b7983 */ /* 0x000ea20000300800 */
[----:B-1----:R-:W-:-:S02]  /*39ce0*/  IMAD.MOV.U32 R5, RZ, RZ, R215 ;  /* 0x000000ffff057224 */ /* 0x002fc400078e00d7 */
[----:B------:R-:W-:Y:S01]  /*39cf0*/  IMAD.MOV.U32 R4, RZ, RZ, R228 ;  /* 0x000000ffff047224 */ /* 0x000fe200078e00e4 */
[----:B------:R1:W5:Y:S04]  /*39d00*/  LDL.LU R215, [R1+0x1d80] ;  /* 0x001d800001d77983 */ /* 0x0003680000300800 */
[----:B------:R1:W5:Y:S04]  /*39d10*/  LDL.LU R228, [R1+0x1d7c] ;  /* 0x001d7c0001e47983 */ /* 0x0003680000300800 */
[----:B------:R1:W-:Y:S01]  /*39d20*/  LDGSTS.E [R3+0x6400], [R4.64], P2 ;  /* 0x0640000004037fae */ /* 0x0003e20009121844 */
[----:B----4-:R-:W-:Y:S01]  /*39d30*/  IMAD.X R237, R237, 0x1, R2, P5 ;  /* 0x00000001eded7824 */ /* 0x010fe200028e0602 */
[----:B---3--:R-:W-:-:S04]  /*39d40*/  IADD3 R67, P5, R67, R43, RZ ;  /* 0x0000002b43437210 */ /* 0x008fc80007fbe0ff */
[----:B------:R-:W-:Y:S04]  /*39d50*/  STL [R1+0x1a5c], R237 ;  /* 0x001a5ced01007387 */ /* 0x000fe80000100800 */
[----:B------:R-:W-:Y:S04]  /*39d60*/  STL [R1+0x1a70], R67 ;  /* 0x001a704301007387 */ /* 0x000fe80000100800 */
[----:B------:R-:W3:Y:S04]  /*39d70*/  LDL.LU R62, [R1+0x1a8c] ;  /* 0x001a8c00013e7983 */ /* 0x000ee80000300800 */
[----:B------:R-:W4:Y:S04]  /*39d80*/  LDL.LU R55, [R1+0x1aa0] ;  /* 0x001aa00001377983 */ /* 0x000f280000300800 */
[----:B------:R-:W4:Y:S01]  /*39d90*/  LDL.LU R58, [R1+0x1a9c] ;  /* 0x001a9c00013a7983 */ /* 0x000f220000300800 */
[----:B--2---:R-:W-:-:S05]  /*39da0*/  IMAD.X R236, R236, 0x1, R2, P5 ;  /* 0x00000001ecec7824 */ /* 0x004fca00028e0602 */
[----:B------:R-:W-:Y:S04]  /*39db0*/  STL [R1+0x1a6c], R236 ;  /* 0x001a6cec01007387 */ /* 0x000fe80000100800 */
[----:B------:R-:W2:Y:S01]  /*39dc0*/  LDL.LU R42, [R1+0x1ab0] ;  /* 0x001ab000012a7983 */ /* 0x000ea20000300800 */
        /* <DEDUP_REMOVED lines=9> */
[----:B------:R-:W-:Y:S01]  /*39e60*/  IADD3 R63, P5, R63, R43, RZ ;  /* 0x0000002b3f3f7210 */ /* 0x000fe20007fbe0ff */
[----:B-1----:R-:W-:Y:S02]  /*39e70*/  IMAD.MOV.U32 R4, RZ, RZ, R136 ;  /* 0x000000ffff047224 */ /* 0x002fe400078e0088 */
[----:B------:R-:W-:-:S05]  /*39e80*/  IMAD.MOV.U32 R5, RZ, RZ, R137 ;  /* 0x000000ffff057224 */ /* 0x000fca00078e0089 */
[----:B------:R1:W-:Y:S01]  /*39e90*/  LDGSTS.E [R3+0x7400], [R4.64], P2 ;  /* 0x0740000004037fae */ /* 0x0003e20009121844 */
[----:B------:R-:W-:Y:S01]  /*39ea0*/  IMAD.X R66, R66, 0x1, R2, P5 ;  /* 0x0000000142427824 */ /* 0x000fe200028e0602 */
[----:B------:R-:W-:Y:S01]  /*39eb0*/  IADD3 R59, P5, R59, R43, RZ ;  /* 0x0000002b3b3b7210 */ /* 0x000fe20007fbe0ff */
[----:B-1----:R-:W-:Y:S02]  /*39ec0*/  IMAD.MOV.U32 R4, RZ, RZ, R134 ;  /* 0x000000ffff047224 */ /* 0x002fe400078e0086 */
[----:B------:R-:W-:-:S05]  /*39ed0*/  IMAD.MOV.U32 R5, RZ, RZ, R135 ;  /* 0x000000ffff057224 */ /* 0x000fca00078e0087 */
[----:B------:R1:W-:Y:S02]  /*39ee0*/  LDGSTS.E [R3+0x7800], [R4.64], P2 ;  /* 0x0780000004037fae */ /* 0x0003e40009121844 */
[----:B-1----:R-:W-:Y:S02]  /*39ef0*/  IMAD.MOV.U32 R4, RZ, RZ, R132 ;  /* 0x000000ffff047224 */ /* 0x002fe400078e0084 */
[----:B------:R-:W-:-:S05]  /*39f00*/  IMAD.MOV.U32 R5, RZ, RZ, R133 ;  /* 0x000000ffff057224 */ /* 0x000fca00078e0085 */
[----:B------:R1:W-:Y:S01]  /*39f10*/  LDGSTS.E [R3+0x7c00], [R4.64], P2 ;  /* 0x07c0000004037fae */ /* 0x0003e20009121844 */
[----:B------:R-:W-:Y:S02]  /*39f20*/  IMAD.MOV.U32 R140, RZ, RZ, R128 ;  /* 0x000000ffff8c7224 */ /* 0x000fe400078e0080 */
[----:B-1----:R-:W-:Y:S02]  /*39f30*/  IMAD.MOV.U32 R4, RZ, RZ, R130 ;  /* 0x000000ffff047224 */ /* 0x002fe400078e0082 */
[----:B------:R-:W-:Y:S01]  /*39f40*/  IMAD.MOV.U32 R5, RZ, RZ, R131 ;  /* 0x000000ffff057224 */ /* 0x000fe200078e0083 */
[----:B------:R-:W-:Y:S04]  /*39f50*/  STL [R1+0x1a80], R63 ;  /* 0x001a803f01007387 */ /* 0x000fe80000100800 */
[----:B------:R1:W-:Y:S01]  /*39f60*/  LDGSTS.E [R3+0x8000], [R4.64], P2 ;  /* 0x0800000004037fae */ /* 0x0003e20009121844 */
[----:B------:R-:W-:-:S03]  /*39f70*/  IMAD.MOV.U32 R141, RZ, RZ, R129 ;  /* 0x000000ffff8d7224 */ /* 0x000fc600078e0081 */
[----:B------:R-:W-:Y:S01]  /*39f80*/  STL [R1+0x1a7c], R66 ;  /* 0x001a7c4201007387 */ /* 0x000fe20000100800 */
[----:B------:R-:W-:-:S03]  /*39f90*/  IMAD.MOV.U32 R142, RZ, RZ, R126 ;  /* 0x000000ffff8e7224 */ /* 0x000fc600078e007e */
[----:B-1----:R-:W1:Y:S01]  /*39fa0*/  S2R R4, SR_TID.X ;  /* 0x0000000000047919 */ /* 0x002e620000002100 */
[----:B------:R-:W-:-:S03]  /*39fb0*/  IMAD.MOV.U32 R143, RZ, RZ, R127 ;  /* 0x000000ffff8f7224 */ /* 0x000fc600078e007f */
[----:B------:R-:W-:Y:S01]  /*39fc0*/  STL [R1+0x1a90], R59 ;  /* 0x001a903b01007387 */ /* 0x000fe20000100800 */
[----:B------:R-:W-:Y:S02]  /*39fd0*/  IMAD.MOV.U32 R136, RZ, RZ, R124 ;  /* 0x000000ffff887224 */ /* 0x000fe400078e007c */
[----:B------:R-:W-:Y:S01]  /*39fe0*/  IMAD.MOV.U32 R137, RZ, RZ, R125 ;  /* 0x000000ffff897224 */ /* 0x000fe200078e007d */
[----:B------:R1:W-:Y:S01]  /*39ff0*/  LDGSTS.E [R3+0x8400], [R140.64], P2 ;  /* 0x084000008c037fae */ /* 0x0003e20009121844 */
[----:B------:R-:W-:Y:S02]  /*3a000*/  IMAD.MOV.U32 R138, RZ, RZ, R122 ;  /* 0x000000ffff8a7224 */ /* 0x000fe400078e007a */
[----:B------:R-:W-:Y:S01]  /*3a010*/  IMAD.MOV.U32 R139, RZ, RZ, R123 ;  /* 0x000000ffff8b7224 */ /* 0x000fe200078e007b */
[----:B------:R1:W-:Y:S01]  /*3a020*/  LDGSTS.E [R3+0x8800], [R142.64], P2 ;  /* 0x088000008e037fae */ /* 0x0003e20009121844 */
[----:B------:R-:W-:Y:S02]  /*3a030*/  IMAD.MOV.U32 R132, RZ, RZ, R120 ;  /* 0x000000ffff847224 */ /* 0x000fe400078e0078 */
[----:B------:R-:W-:Y:S01]  /*3a040*/  IMAD.MOV.U32 R133, RZ, RZ, R121 ;  /* 0x000000ffff857224 */ /* 0x000fe200078e0079 */
[----:B------:R1:W-:Y:S01]  /*3a050*/  LDGSTS.E [R3+0x8c00], [R136.64], P2 ;  /* 0x08c0000088037fae */ /* 0x0003e20009121844 */
[----:B------:R-:W-:-:S02]  /*3a060*/  IMAD.MOV.U32 R134, RZ, RZ, R118 ;  /* 0x000000ffff867224 */ /* 0x000fc400078e0076 */
[----:B------:R-:W-:Y:S01]  /*3a070*/  IMAD.MOV.U32 R135, RZ, RZ, R119 ;  /* 0x000000ffff877224 */ /* 0x000fe200078e0077 */
[----:B------:R2:W-:Y:S01]  /*3a080*/  LDGSTS.E [R3+0x9000], [R138.64], P2 ;  /* 0x090000008a037fae */ /* 0x0005e20009121844 */
[----:B------:R-:W-:Y:S02]  /*3a090*/  IMAD.MOV.U32 R128, RZ, RZ, R116 ;  /* 0x000000ffff807224 */ /* 0x000fe400078e0074 */
[----:B------:R-:W-:Y:S02]  /*3a0a0*/  IMAD.MOV.U32 R129, RZ, RZ, R117 ;  /* 0x000000ffff817224 */ /* 0x000fe400078e0075 */
[----:B------:R-:W-:Y:S02]  /*3a0b0*/  IMAD.MOV.U32 R130, RZ, RZ, R114 ;  /* 0x000000ffff827224 */ /* 0x000fe400078e0072 */
[----:B------:R-:W-:Y:S02]  /*3a0c0*/  IMAD.MOV.U32 R131, RZ, RZ, R115 ;  /* 0x000000ffff837224 */ /* 0x000fe400078e0073 */
[----:B------:R-:W-:Y:S01]  /*3a0d0*/  IMAD.MOV.U32 R126, RZ, RZ, R110 ;  /* 0x000000ffff7e7224 */ /* 0x000fe200078e006e */
[----:B-1----:R-:W-:Y:S01]  /*3a0e0*/  LOP3.LUT R5, R4, 0x7f, RZ, 0xc0, !PT ;  /* 0x0000007f04057812 */ /* 0x002fe200078ec0ff */
[----:B------:R-:W-:Y:S01]  /*3a0f0*/  IMAD.MOV.U32 R124, RZ, RZ, R112 ;  /* 0x000000ffff7c7224 */ /* 0x000fe200078e0070 */
[----:B------:R1:W-:Y:S01]  /*3a100*/  LDGSTS.E [R3+0x9400], [R132.64], P2 ;  /* 0x0940000084037fae */ /* 0x0003e20009121844 */
        /* <DEDUP_REMOVED lines=13> */
[----:B------:R-:W-:Y:S01]  /*3a1e0*/  LOP3.LUT R4, R4, 0x60, RZ, 0xc0, !PT ;  /* 0x0000006004047812 */ /* 0x000fe200078ec0ff */
        /* <DEDUP_REMOVED lines=10> */
[----:B------:R-:W-:Y:S01]  /*3a290*/  IMAD.MOV.U32 R33, RZ, RZ, R45 ;  /* 0x000000ffff217224 */ /* 0x000fe200078e002d */
[----:B------:R-:W-:Y:S01]  /*3a2a0*/  SHF.R.U32.HI R4, RZ, 0x1, R4 ;  /* 0x00000001ff047819 */ /* 0x000fe20000011604 */
[----:B------:R-:W-:Y:S01]  /*3a2b0*/  IMAD.MOV.U32 R36, RZ, RZ, R102 ;  /* 0x000000ffff247224 */ /* 0x000fe200078e0066 */
[----:B------:R1:W-:Y:S01]  /*3a2c0*/  LDGSTS.E [R3+0x9c00], [R128.64], P2 ;  /* 0x09c0000080037fae */ /* 0x0003e20009121844 */
[----:B------:R-:W-:Y:S02]  /*3a2d0*/  IMAD.MOV.U32 R37, RZ, RZ, R44 ;  /* 0x000000ffff257224 */ /* 0x000fe400078e002c */
[----:B------:R-:W-:Y:S01]  /*3a2e0*/  IMAD.MOV.U32 R32, RZ, RZ, R101 ;  /* 0x000000ffff207224 */ /* 0x000fe200078e0065 */
[----:B------:R1:W-:Y:S01]  /*3a2f0*/  LDGSTS.E [R3+0xa000], [R130.64], P2 ;  /* 0x0a00000082037fae */ /* 0x0003e20009121844 */
[----:B------:R-:W-:-:S02]  /*3a300*/  IMAD.MOV.U32 R101, RZ, RZ, R48 ;  /* 0x000000ffff657224 */ /* 0x000fc400078e0030 */
[----:B------:R-:W-:Y:S01]  /*3a310*/  IMAD.SHL.U32 R5, R5, 0x4, RZ ;  /* 0x0000000405057824 */ /* 0x000fe200078e00ff */
[----:B------:R1:W-:Y:S01]  /*3a320*/  LDGSTS.E [R3+0xa400], [R124.64], P2 ;  /* 0x0a4000007c037fae */ /* 0x0003e20009121844 */
[----:B------:R-:W-:Y:S02]  /*3a330*/  IMAD.MOV.U32 R102, RZ, RZ, R97 ;  /* 0x000000ffff667224 */ /* 0x000fe400078e0061 */
[----:B------:R-:W-:Y:S02]  /*3a340*/  IMAD.MOV.U32 R103, RZ, RZ, R49 ;  /* 0x000000ffff677224 */ /* 0x000fe400078e0031 */
[----:B------:R-:W-:Y:S01]  /*3a350*/  IMAD.MOV.U32 R234, RZ, RZ, R229 ;  /* 0x000000ffffea7224 */ /* 0x000fe200078e00e5 */
[----:B------:R-:W-:Y:S01]  /*3a360*/  LOP3.LUT R4, R5, R4, RZ, 0x3c, !PT ;  /* 0x0000000405047212 */ /* 0x000fe200078e3cff */
[----:B------:R-:W-:Y:S01]  /*3a370*/  IMAD.MOV.U32 R97, RZ, RZ, R52 ;  /* 0x000000ffff617224 */ /* 0x000fe200078e0034 */
[----:B------:R1:W-:Y:S01]  /*3a380*/  LDGSTS.E [R3+0xa800], [R126.64], P2 ;  /* 0x0a8000007e037fae */ /* 0x0003e20009121844 */
[----:B------:R-:W-:-:S02]  /*3a390*/  IMAD.MOV.U32 R232, RZ, RZ, R230 ;  /* 0x000000ffffe87224 */ /* 0x000fc400078e00e6 */
[----:B------:R-:W-:Y:S02]  /*3a3a0*/  IMAD.MOV.U32 R235, RZ, RZ, R53 ;  /* 0x000000ffffeb7224 */ /* 0x000fe400078e0035 */
[----:B---3--:R-:W-:Y:S02]  /*3a3b0*/  IMAD.X R62, R62, 0x1, R2, P5 ;  /* 0x000000013e3e7824 */ /* 0x008fe400028e0602 */
[----:B------:R-:W-:Y:S01]  /*3a3c0*/  IMAD.MOV.U32 R233, RZ, RZ, R56 ;  /* 0x000000ffffe97224 */ /* 0x000fe200078e0038 */
[----:B------:R-:W-:Y:S01]  /*3a3d0*/  LOP3.LUT R4, R4, 0x40, RZ, 0x3c, !PT ;  /* 0x0000004004047812 */ /* 0x000fe200078e3cff */
[----:B------:R-:W-:Y:S01]  /*3a3e0*/  IMAD.MOV.U32 R52, RZ, RZ, R231 ;  /* 0x000000ffff347224 */ /* 0x000fe200078e00e7 */
[----:B----4-:R-:W-:Y:S01]  /*3a3f0*/  IADD3 R55, P5, R55, R43, RZ ;  /* 0x0000002b37377210 */ /* 0x010fe20007fbe0ff */
[----:B------:R-:W-:Y:S04]  /*3a400*/  STL [R1+0x1a8c], R62 ;  /* 0x001a8c3e01007387 */ /* 0x000fe80000100800 */
[----:B------:R-:W-:Y:S01]  /*3a410*/  IMAD.X R58, R58, 0x1, R2, P5 ;  /* 0x000000013a3a7824 */ /* 0x000fe200028e0602 */
[----:B------:R-:W-:Y:S04]  /*3a420*/  STL [R1+0x1aa0], R55 ;  /* 0x001aa03701007387 */ /* 0x000fe80000100800 */
[----:B------:R-:W-:Y:S04]  /*3a430*/  STL [R1+0x1a9c], R58 ;  /* 0x001a9c3a01007387 */ /* 0x000fe80000100800 */
[----:B------:R3:W-:Y:S01]  /*3a440*/  STL.64 [R1+0x1698], R140 ;  /* 0x0016988c01007387 */ /* 0x0007e20000100a00 */
[----:B------:R-:W-:-:S02]  /*3a450*/  IMAD.MOV.U32 R40, RZ, RZ, R208 ;  /* 0x000000ffff287224 */ /* 0x000fc400078e00d0 */
[----:B------:R-:W-:Y:S01]  /*3a460*/  IMAD.MOV.U32 R48, RZ, RZ, R209 ;  /* 0x000000ffff307224 */ /* 0x000fe200078e00d1 */
[----:B------:R4:W-:Y:S01]  /*3a470*/  LDGSTS.E [R3+0xac00], [R120.64], P2 ;  /* 0x0ac0000078037fae */ /* 0x0009e20009121844 */
[----:B------:R-:W-:Y:S02]  /*3a480*/  IMAD.MOV.U32 R53, RZ, RZ, R57 ;  /* 0x000000ffff357224 */ /* 0x000fe400078e0039 */
[----:B------:R-:W-:Y:S01]  /*3a490*/  IMAD.MOV.U32 R41, RZ, RZ, R60 ;  /* 0x000000ffff297224 */ /* 0x000fe200078e003c */
[----:B------:R1:W-:Y:S01]  /*3a4a0*/  LDGSTS.E [R3+0xb000], [R122.64], P2 ;  /* 0x0b0000007a037fae */ /* 0x0003e20009121844 */
[----:B--2---:R-:W-:Y:S01]  /*3a4b0*/  IADD3 R42, P5, R42, R43, RZ ;  /* 0x0000002b2a2a7210 */ /* 0x004fe20007fbe0ff */
[----:B------:R-:W-:Y:S02]  /*3a4c0*/  IMAD.MOV.U32 R44, RZ, RZ, R210 ;  /* 0x000000ffff2c7224 */ /* 0x000fe400078e00d2 */
[----:B------:R-:W-:Y:S01]  /*3a4d0*/  IMAD.MOV.U32 R49, RZ, RZ, R61 ;  /* 0x000000ffff317224 */ /* 0x000fe200078e003d */
[----:B------:R2:W-:Y:S04]  /*3a4e0*/  LDGSTS.E [R3+0xb400], [R116.64], P2 ;  /* 0x0b40000074037fae */ /* 0x0005e80009121844 */
[----:B------:R-:W-:Y:S04]  /*3a4f0*/  STL [R1+0x1ab0], R42 ;  /* 0x001ab02a01007387 */ /* 0x000fe80000100800 */
        /* <DEDUP_REMOVED lines=21> */
[----:B------:R1:W5:Y:S04]  /*3a650*/  LDL.LU R229, [R1+0x1d78] ;  /* 0x001d780001e57983 */ /* 0x0003680000300800 */
[----:B------:R1:W-:Y:S04]  /*3a660*/  STL.64 [R1+0x1738], R100 ;  /* 0x0017386401007387 */ /* 0x0003e80000100a00 */
[----:B------:R1:W5:Y:S04]  /*3a670*/  LDL.LU R230, [R1+0x1d74] ;  /* 0x001d740001e67983 */ /* 0x0003680000300800 */
[----:B------:R1:W-:Y:S04]  /*3a680*/  STL.64 [R1+0x1730], R102 ;  /* 0x0017306601007387 */ /* 0x0003e80000100a00 */
[----:B------:R1:W5:Y:S04]  /*3a690*/  LDL.LU R231, [R1+0x1d70] ;  /* 0x001d700001e77983 */ /* 0x0003680000300800 */
[----:B------:R1:W-:Y:S04]  /*3a6a0*/  STL.64 [R1+0x1728], R96 ;  /* 0x0017286001007387 */ /* 0x0003e80000100a00 */
[----:B------:R1:W5:Y:S04]  /*3a6b0*/  LDL.LU R208, [R1+0x1d6c] ;  /* 0x001d6c0001d07983 */ /* 0x0003680000300800 */
[----:B------:R-:W-:Y:S01]  /*3a6c0*/  STL.64 [R1+0x1720], R234 ;  /* 0x001720ea01007387 */ /* 0x000fe20000100a00 */
[----:B------:R-:W-:-:S03]  /*3a6d0*/  IMAD R4, R211, 0x10000, R4 ;  /* 0x00010000d3047824 */ /* 0x000fc600078e0204 */
[----:B------:R1:W5:Y:S01]  /*3a6e0*/  LDL.LU R209, [R1+0x1d68] ;  /* 0x001d680001d17983 */ /* 0x0003620000300800 */
[----:B------:R-:W-:-:S03]  /*3a6f0*/  IMAD.MOV.U32 R45, RZ, RZ, R64 ;  /* 0x000000ffff2d7224 */ /* 0x000fc600078e0040 */
[----:B------:R-:W-:Y:S04]  /*3a700*/  STL.64 [R1+0x1718], R232 ;  /* 0x001718e801007387 */ /* 0x000fe80000100a00 */
[----:B------:R1:W5:Y:S04]  /*3a710*/  LDL.LU R210, [R1+0x1d64] ;  /* 0x001d640001d27983 */ /* 0x0003680000300800 */
[----:B------:R-:W-:Y:S04]  /*3a720*/  STL.64 [R1+0x1710], R52 ;  /* 0x0017103401007387 */ /* 0x000fe80000100a00 */
[----:B------:R1:W5:Y:S04]  /*3a730*/  LDL.LU R211, [R1+0x1d60] ;  /* 0x001d600001d37983 */ /* 0x0003680000300800 */
[----:B------:R1:W-:Y:S04]  /*3a740*/  STL.64 [R1+0x1708], R40 ;  /* 0x0017082801007387 */ /* 0x0003e80000100a00 */
[----:B---3--:R3:W5:Y:S04]  /*3a750*/  LDL.LU.64 R140, [R1+0x1d58] ;  /* 0x001d5800018c7983 */ /* 0x0087680000300a00 */
[----:B------:R2:W-:Y:S04]  /*3a760*/  STL.64 [R1+0x1700], R48 ;  /* 0x0017003001007387 */ /* 0x0005e80000100a00 */
[----:B-1----:R3:W5:Y:S04]  /*3a770*/  LDL.LU.64 R142, [R1+0x1d50] ;  /* 0x001d5000018e7983 */ /* 0x0027680000300a00 */
[----:B------:R1:W-:Y:S04]  /*3a780*/  STL.64 [R1+0x16f8], R44 ;  /* 0x0016f82c01007387 */ /* 0x0003e80000100a00 */
[----:B------:R3:W5:Y:S04]  /*3a790*/  LDL.LU.64 R136, [R1+0x1d48] ;  /* 0x001d480001887983 */ /* 0x0007680000300a00 */
[----:B------:R3:W5:Y:S04]  /*3a7a0*/  LDL.LU.64 R138, [R1+0x1d40] ;  /* 0x001d4000018a7983 */ /* 0x0007680000300a00 */
[----:B------:R3:W5:Y:S04]  /*3a7b0*/  LDL.LU.64 R132, [R1+0x1d38] ;  /* 0x001d380001847983 */ /* 0x0007680000300a00 */
[----:B------:R3:W5:Y:S04]  /*3a7c0*/  LDL.LU.64 R134, [R1+0x1d30] ;  /* 0x001d300001867983 */ /* 0x0007680000300a00 */
[----:B------:R3:W5:Y:S04]  /*3a7d0*/  LDL.LU.64 R128, [R1+0x1d28] ;  /* 0x001d280001807983 */ /* 0x0007680000300a00 */
[----:B------:R3:W5:Y:S04]  /*3a7e0*/  LDL.LU.64 R130, [R1+0x1d20] ;  /* 0x001d200001827983 */ /* 0x0007680000300a00 */
[----:B------:R3:W5:Y:S04]  /*3a7f0*/  LDL.LU.64 R124, [R1+0x1d18] ;  /* 0x001d1800017c7983 */ /* 0x0007680000300a00 */
[----:B------:R3:W5:Y:S04]  /*3a800*/  LDL.LU.64 R126, [R1+0x1d10] ;  /* 0x001d1000017e7983 */ /* 0x0007680000300a00 */
[----:B----4-:R3:W5:Y:S04]  /*3a810*/  LDL.LU.64 R120, [R1+0x1d08] ;  /* 0x001d080001787983 */ /* 0x0107680000300a00 */
[----:B------:R3:W5:Y:S04]  /*3a820*/  LDL.LU.64 R122, [R1+0x1d00] ;  /* 0x001d0000017a7983 */ /* 0x0007680000300a00 */
[----:B--2---:R3:W5:Y:S04]  /*3a830*/  LDL.LU.64 R116, [R1+0x1cf8] ;  /* 0x001cf80001747983 */ /* 0x0047680000300a00 */
[----:B------:R2:W-:Y:S04]  /*3a840*/  LDGSTS.E [R3+0xb800], [R118.64], P2 ;  /* 0x0b80000076037fae */ /* 0x0005e80009121844 */
[----:B------:R4:W-:Y:S04]  /*3a850*/  LDGSTS.E [R3+0xbc00], [R112.64], P2 ;  /* 0x0bc0000070037fae */ /* 0x0009e80009121844 */
[----:B------:R1:W-:Y:S04]  /*3a860*/  LDGSTS.E [R3+0xc000], [R114.64], P2 ;  /* 0x0c00000072037fae */ /* 0x0003e80009121844 */
[----:B--2---:R3:W5:Y:S04]  /*3a870*/  LDL.LU.64 R118, [R1+0x1cf0] ;  /* 0x001cf00001767983 */ /* 0x0047680000300a00 */
[----:B----4-:R3:W5:Y:S04]  /*3a880*/  LDL.LU.64 R112, [R1+0x1ce8] ;  /* 0x001ce80001707983 */ /* 0x0107680000300a00 */
[----:B-1----:R3:W5:Y:S04]  /*3a890*/  LDL.LU.64 R114, [R1+0x1ce0] ;  /* 0x001ce00001727983 */ /* 0x0027680000300a00 */
[----:B------:R1:W-:Y:S04]  /*3a8a0*/  LDGSTS.E [R3+0xc400], [R108.64], P2 ;  /* 0x0c4000006c037fae */ /* 0x0003e80009121844 */
[----:B------:R2:W-:Y:S04]  /*3a8b0*/  LDGSTS.E [R3+0xc800], [R110.64], P2 ;  /* 0x0c8000006e037fae */ /* 0x0005e80009121844 */
[----:B------:R4:W-:Y:S04]  /*3a8c0*/  LDGSTS.E [R3+0xcc00], [R104.64], P2 ;  /* 0x0cc0000068037fae */ /* 0x0009e80009121844 */
[----:B-1----:R3:W5:Y:S04]  /*3a8d0*/  LDL.LU.64 R108, [R1+0x1cd8] ;  /* 0x001cd800016c7983 */ /* 0x0027680000300a00 */
[----:B--2---:R3:W5:Y:S04]  /*3a8e0*/  LDL.LU.64 R110, [R1+0x1cd0] ;  /* 0x001cd000016e7983 */ /* 0x0047680000300a00 */
[----:B----4-:R3:W5:Y:S04]  /*3a8f0*/  LDL.LU.64 R104, [R1+0x1cc8] ;  /* 0x001cc80001687983 */ /* 0x0107680000300a00 */
[----:B------:R1:W-:Y:S04]  /*3a900*/  LDGSTS.E [R3+0xd000], [R106.64], P2 ;  /* 0x0d0000006a037fae */ /* 0x0003e80009121844 */
[----:B------:R2:W-:Y:S04]  /*3a910*/  LDGSTS.E [R3+0xd400], [R36.64], P2 ;  /* 0x0d40000024037fae */ /* 0x0005e80009121844 */
[----:B------:R4:W-:Y:S04]  /*3a920*/  LDGSTS.E [R3+0xd800], [R32.64], P2 ;  /* 0x0d80000020037fae */ /* 0x0009e80009121844 */
[----:B-1----:R3:W5:Y:S04]  /*3a930*/  LDL.LU.64 R106, [R1+0x1cc0] ;  /* 0x001cc000016a7983 */ /* 0x0027680000300a00 */
[----:B--2---:R-:W2:Y:S04]  /*3a940*/  LDL.LU R37, [R1+0x1aac] ;  /* 0x001aac0001257983 */ /* 0x004ea80000300800 */
[----:B----4-:R-:W4:Y:S04]  /*3a950*/  LDL.LU R33, [R1+0x1ac0] ;  /* 0x001ac00001217983 */ /* 0x010f280000300800 */
[----:B------:R1:W-:Y:S04]  /*3a960*/  LDGSTS.E [R3+0xdc00], [R100.64], P2 ;  /* 0x0dc0000064037fae */ /* 0x0003e80009121844 */
[----:B------:R3:W-:Y:S04]  /*3a970*/  LDGSTS.E [R3+0xe000], [R102.64], P2 ;  /* 0x0e00000066037fae */ /* 0x0007e80009121844 */
[----:B------:R3:W-:Y:S04]  /*3a980*/  LDGSTS.E [R3+0xe400], [R96.64], P2 ;  /* 0x0e40000060037fae */ /* 0x0007e80009121844 */
[----:B-1----:R1:W5:Y:S04]  /*3a990*/  LDL.LU.64 R100, [R1+0x1cb8] ;  /* 0x001cb80001647983 */ /* 0x0023680000300a00 */
[----:B------:R1:W-:Y:S04]  /*3a9a0*/  LDGSTS.E [R3+0xe800], [R234.64], P2 ;  /* 0x0e800000ea037fae */ /* 0x0003e80009121844 */
[----:B---3--:R3:W5:Y:S04]  /*3a9b0*/  LDL.LU.64 R102, [R1+0x1cb0] ;  /* 0x001cb00001667983 */ /* 0x0087680000300a00 */
[----:B------:R1:W-:Y:S04]  /*3a9c0*/  LDGSTS.E [R3+0xec00], [R232.64], P2 ;  /* 0x0ec00000e8037fae */ /* 0x0003e80009121844 */
[----:B------:R3:W5:Y:S04]  /*3a9d0*/  LDL.LU.64 R96, [R1+0x1ca8] ;  /* 0x001ca80001607983 */ /* 0x0007680000300a00 */
[----:B------:R1:W-:Y:S04]  /*3a9e0*/  LDGSTS.E [R3+0xf000], [R52.64], P2 ;  /* 0x0f00000034037fae */ /* 0x0003e80009121844 */
[----:B------:R-:W3:Y:S04]  /*3a9f0*/  LDL.LU R32, [R1+0x1ad0] ;  /* 0x001ad00001207983 */ /* 0x000ee80000300800 */
[----:B------:R1:W-:Y:S04]  /*3aa00*/  LDGSTS.E [R3+0xf400], [R40.64], P2 ;  /* 0x0f40000028037fae */ /* 0x0003e80009121844 */
[----:B------:R2:W-:Y:S04]  /*3aa10*/  LDGSTS.E [R3+0xf800], [R48.64], P2 ;  /* 0x0f80000030037fae */ /* 0x0005e80009121844 */
[----:B------:R2:W-:Y:S04]  /*3aa20*/  LDGSTS.E [R3+0xfc00], [R44.64], P2 ;  /* 0x0fc000002c037fae */ /* 0x0005e80009121844 */
[----:B-1----:R-:W3:Y:S04]  /*3aa30*/  LDL.LU R40, [R1+0x1abc] ;  /* 0x001abc0001287983 */ /* 0x002ee80000300800 */
[----:B------:R1:W-:Y:S04]  /*3aa40*/  LDGSTS.E [R4+0x200], [R6.64], P2 ;  /* 0x0020000006047fae */ /* 0x0003e80009121844 */
[----:B------:R-:W3:Y:S04]  /*3aa50*/  LDL.LU R36, [R1+0x1acc] ;  /* 0x001acc0001247983 */ /* 0x000ee80000300800 */
[----:B------:R-:W3:Y:S01]  /*3aa60*/  LDL.LU R5, [R1+0x1ae0] ;  /* 0x001ae00001057983 */ /* 0x000ee20000300800 */
[----:B-1----:R-:W-:-:S02]  /*3aa70*/  IMAD.MOV.U32 R6, RZ, RZ, R99 ;  /* 0x000000ffff067224 */ /* 0x002fc400078e0063 */
[----:B------:R-:W-:Y:S02]  /*3aa80*/  IMAD.MOV.U32 R7, RZ, RZ, R98 ;  /* 0x000000ffff077224 */ /* 0x000fe400078e0062 */
[----:B------:R1:W5:Y:S04]  /*3aa90*/  LDL.LU R98, [R1+0x1ca0] ;  /* 0x001ca00001627983 */ /* 0x0003680000300800 */
[----:B------:R1:W5:Y:S04]  /*3aaa0*/  LDL.LU R99, [R1+0x1c9c] ;  /* 0x001c9c0001637983 */ /* 0x0003680000300800 */
[----:B------:R1:W-:Y:S02]  /*3aab0*/  LDGSTS.E [R4+0x600], [R6.64], P2 ;  /* 0x0060000006047fae */ /* 0x0003e40009121844 */
[----:B-1----:R-:W-:-:S02]  /*3aac0*/  IMAD.MOV.U32 R7, RZ, RZ, R156 ;  /* 0x000000ffff077224 */ /* 0x002fc400078e009c */
[----:B------:R-:W-:-:S05]  /*3aad0*/  IMAD.MOV.U32 R6, RZ, RZ, R157 ;  /* 0x000000ffff067224 */ /* 0x000fca00078e009d */
[----:B------:R1:W-:Y:S01]  /*3aae0*/  LDGSTS.E [R4+0xa00], [R6.64], P2 ;  /* 0x00a0000006047fae */ /* 0x0003e20009121844 */
[----:B--2---:R-:W-:Y:S01]  /*3aaf0*/  IMAD.X R37, R37, 0x1, R2, P5 ;  /* 0x0000000125257824 */ /* 0x004fe200028e0602 */
[----:B----4-:R-:W-:-:S04]  /*3ab00*/  IADD3 R33, P5, R33, R43, RZ ;  /* 0x0000002b21217210 */ /* 0x010fc80007fbe0ff */
[----:B------:R2:W-:Y:S04]  /*3ab10*/  STL [R1+0x1aac], R37 ;  /* 0x001aac2501007387 */ /* 0x0005e80000100800 */
[----:B------:R4:W5:Y:S04]  /*3ab20*/  LDL.LU R156, [R1+0x1c98] ;  /* 0x001c9800019c7983 */ /* 0x0009680000300800 */
[----:B------:R4:W5:Y:S04]  /*3ab30*/  LDL.LU R157, [R1+0x1c94] ;  /* 0x001c9400019d7983 */ /* 0x0009680000300800 */
[----:B------:R2:W-:Y:S04]  /*3ab40*/  STL [R1+0x1ac0], R33 ;  /* 0x001ac02101007387 */ /* 0x0005e80000100800 */
[----:B------:R-:W2:Y:S04]  /*3ab50*/  LDL.LU R29, [R1+0x1adc] ;  /* 0x001adc00011d7983 */ /* 0x000ea80000300800 */
[----:B------:R-:W4:Y:S01]  /*3ab60*/  LDL.LU R3, [R1+0x1af0] ;  /* 0x001af00001037983 */ /* 0x000f220000300800 */
[----:B-1----:R-:W-:-:S02]  /*3ab70*/  IMAD.MOV.U32 R6, RZ, RZ, R159 ;  /* 0x000000ffff067224 */ /* 0x002fc400078e009f */
[----:B------:R-:W-:Y:S02]  /*3ab80*/  IMAD.MOV.U32 R7, RZ, RZ, R158 ;  /* 0x000000ffff077224 */ /* 0x000fe400078e009e */
[----:B------:R1:W5:Y:S04]  /*3ab90*/  LDL.LU R158, [R1+0x1c90] ;  /* 0x001c9000019e7983 */ /* 0x0003680000300800 */
[----:B------:R1:W-:Y:S04]  /*3aba0*/  LDGSTS.E [R4+0xe00], [R6.64], P2 ;  /* 0x00e0000006047fae */ /* 0x0003e80009121844 */
[----:B------:R1:W5:Y:S02]  /*3abb0*/  LDL.LU R159, [R1+0x1c8c] ;  /* 0x001c8c00019f7983 */ /* 0x0003640000300800 */
[----:B-1----:R-:W-:-:S02]  /*3abc0*/  IMAD.MOV.U32 R6, RZ, RZ, R54 ;  /* 0x000000ffff067224 */ /* 0x002fc400078e0036 */
[----:B------:R-:W-:-:S05]  /*3abd0*/  IMAD.MOV.U32 R7, RZ, RZ, R152 ;  /* 0x000000ffff077224 */ /* 0x000fca00078e0098 */
[----:B------:R1:W-:Y:S01]  /*3abe0*/  LDGSTS.E [R4+0x1200], [R6.64], P2 ;  /* 0x0120000006047fae */ /* 0x0003e20009121844 */
[----:B---3--:R-:W-:Y:S01]  /*3abf0*/  IMAD.X R40, R40, 0x1, R2, P5 ;  /* 0x0000000128287824 */ /* 0x008fe200028e0602 */
[----:B------:R-:W-:Y:S01]  /*3ac00*/  IADD3 R32, P5, R32, R43, RZ ;  /* 0x0000002b20207210 */ /* 0x000fe20007fbe0ff */
[----:B-1----:R-:W-:Y:S02]  /*3ac10*/  IMAD.MOV.U32 R6, RZ, RZ, R154 ;  /* 0x000000ffff067224 */ /* 0x002fe400078e009a */
[----:B------:R-:W-:Y:S01]  /*3ac20*/  IMAD.MOV.U32 R7, RZ, RZ, R153 ;  /* 0x000000ffff077224 */ /* 0x000fe200078e0099 */
[----:B------:R1:W-:Y:S01]  /*3ac30*/  STL [R1+0x1abc], R40 ;  /* 0x001abc2801007387 */ /* 0x0003e20000100800 */
[----:B------:R-:W-:-:S03]  /*3ac40*/  IMAD.X R36, R36, 0x1, R2, P5 ;  /* 0x0000000124247824 */ /* 0x000fc600028e0602 */
[----:B------:R3:W5:Y:S01]  /*3ac50*/  LDL.LU R152, [R1+0x1c88] ;  /* 0x001c880001987983 */ /* 0x0007620000300800 */
[----:B------:R-:W-:-:S03]  /*3ac60*/  IADD3 R5, P5, R5, R43, RZ ;  /* 0x0000002b05057210 */ /* 0x000fc60007fbe0ff */
[----:B------:R-:W-:Y:S04]  /*3ac70*/  STL [R1+0x1ad0], R32 ;  /* 0x001ad02001007387 */ /* 0x000fe80000100800 */
[----:B------:R-:W3:Y:S04]  /*3ac80*/  LDL.LU R54, [R1+0x1aec] ;  /* 0x001aec0001367983 */ /* 0x000ee80000300800 */
[----:B------:R1:W-:Y:S04]  /*3ac90*/  LDGSTS.E [R4+0x1600], [R6.64], P2 ;  /* 0x0160000006047fae */ /* 0x0003e80009121844 */
[----:B------:R-:W3:Y:S04]  /*3aca0*/  LDL.LU R52, [R1+0x1b00] ;  /* 0x001b000001347983 */ /* 0x000ee80000300800 */
[----:B------:R2:W5:Y:S01]  /*3acb0*/  LDL.LU R153, [R1+0x1c84] ;  /* 0x001c840001997983 */ /* 0x0005620000300800 */
[----:B-1----:R-:W-:-:S03]  /*3acc0*/  IMAD.MOV.U32 R6, RZ, RZ, R50 ;  /* 0x000000ffff067224 */ /* 0x002fc600078e0032 */
[----:B------:R1:W5:Y:S01]  /*3acd0*/  LDL.LU R154, [R1+0x1c80] ;  /* 0x001c8000019a7983 */ /* 0x0003620000300800 */
[----:B------:R-:W-:-:S03]  /*3ace0*/  IMAD.MOV.U32 R7, RZ, RZ, R155 ;  /* 0x000000ffff077224 */ /* 0x000fc600078e009b */
[----:B------:R1:W-:Y:S04]  /*3acf0*/  STL [R1+0x1acc], R36 ;  /* 0x001acc2401007387 */ /* 0x0003e80000100800 */
[----:B------:R1:W5:Y:S04]  /*3ad00*/  LDL.LU R155, [R1+0x1c7c] ;  /* 0x001c7c00019b7983 */ /* 0x0003680000300800 */
[----:B------:R-:W-:Y:S04]  /*3ad10*/  STL [R1+0x1ae0], R5 ;  /* 0x001ae00501007387 */ /* 0x000fe80000100800 */
        /* <DEDUP_REMOVED lines=26> */
[----:B---3--:R-:W-:Y:S02]  /*3aec0*/  IMAD.X R54, R54, 0x1, R2, P5 ;  /* 0x0000000136367824 */ /* 0x008fe400028e0602 */
[----:B-1----:R-:W-:-:S03]  /*3aed0*/  IMAD.MOV.U32 R6, RZ, RZ, R238 ;  /* 0x000000ffff067224 */ /* 0x002fc600078e00ee */
[----:B------:R1:W-:Y:S01]  /*3aee0*/  STL [R1+0x1aec], R54 ;  /* 0x001aec3601007387 */ /* 0x0003e20000100800 */
[----:B------:R-:W-:-:S03]  /*3aef0*/  IADD3 R52, P5, R52, R43, RZ ;  /* 0x0000002b34347210 */ /* 0x000fc60007fbe0ff */
[----:B------:R3:W5:Y:S01]  /*3af00*/  LDL.LU R145, [R1+0x1c64] ;  /* 0x001c640001917983 */ /* 0x0007620000300800 */
[----:B------:R-:W-:-:S03]  /*3af10*/  IMAD.MOV.U32 R7, RZ, RZ, R239 ;  /* 0x000000ffff077224 */ /* 0x000fc600078e00ef */
[----:B------:R1:W-:Y:S04]  /*3af20*/  STL [R1+0x1b00], R52 ;  /* 0x001b003401007387 */ /* 0x0003e80000100800 */
[----:B------:R-:W3:Y:S04]  /*3af30*/  LDL.LU R49, [R1+0x1b1c] ;  /* 0x001b1c0001317983 */ /* 0x000ee80000300800 */
[----:B------:R-:W3:Y:S04]  /*3af40*/  LDL.LU R46, [R1+0x1b30] ;  /* 0x001b3000012e7983 */ /* 0x000ee80000300800 */
[----:B------:R1:W-:Y:S01]  /*3af50*/  LDGSTS.E [R4+0x2e00], [R6.64], P2 ;  /* 0x02e0000006047fae */ /* 0x0003e20009121844 */
[----:B------:R-:W-:Y:S01]  /*3af60*/  IMAD.X R53, R53, 0x1, R2, P5 ;  /* 0x0000000135357824 */ /* 0x000fe200028e0602 */
[----:B------:R-:W-:-:S04]  /*3af70*/  IADD3 R50, P5, R50, R43, RZ ;  /* 0x0000002b32327210 */ /* 0x000fc80007fbe0ff */
[----:B------:R2:W-:Y:S01]  /*3af80*/  STL [R1+0x1afc], R53 ;  /* 0x001afc3501007387 */ /* 0x0005e20000100800 */
[----:B-1----:R-:W-:-:S03]  /*3af90*/  IMAD.MOV.U32 R6, RZ, RZ, R47 ;  /* 0x000000ffff067224 */ /* 0x002fc600078e002f */
[----:B------:R1:W-:Y:S04]  /*3afa0*/  STL [R1+0x1b10], R50 ;  /* 0x001b103201007387 */ /* 0x0003e80000100800 */
[----:B------:R-:W3:Y:S04]  /*3afb0*/  LDL.LU R47, [R1+0x1b2c] ;  /* 0x001b2c00012f7983 */ /* 0x000ee80000300800 */
[----:B------:R-:W3:Y:S01]  /*3afc0*/  LDL.LU R44, [R1+0x1b40] ;  /* 0x001b4000012c7983 */ /* 0x000ee20000300800 */
[----:B--2---:R-:W-:Y:S01]  /*3afd0*/  IMAD.X R51, R51, 0x1, R2, P5 ;  /* 0x0000000133337824 */ /* 0x004fe200028e0602 */
[----:B----4-:R-:W-:-:S04]  /*3afe0*/  IADD3 R48, P5, R48, R43, RZ ;  /* 0x0000002b30307210 */ /* 0x010fc80007fbe0ff */
[----:B------:R2:W-:Y:S04]  /*3aff0*/  STL [R1+0x1b0c], R51 ;  /* 0x001b0c3301007387 */ /* 0x0005e80000100800 */
[----:B------:R4:W-:Y:S04]  /*3b000*/  STL [R1+0x1b20], R48 ;  /* 0x001b203001007387 */ /* 0x0009e80000100800 */
[----:B------:R-:W2:Y:S04]  /*3b010*/  LDL.LU R45, [R1+0x1b3c] ;  /* 0x001b3c00012d7983 */ /* 0x000ea80000300800 */
[----:B------:R-:W4:Y:S01]  /*3b020*/  LDL.LU R41, [R1+0x1b50] ;  /* 0x001b500001297983 */ /* 0x000f220000300800 */
        /* <DEDUP_REMOVED lines=9> */
[----:B------:R-:W-:Y:S01]  /*3b0c0*/  IADD3 R46, P5, R46, R43, RZ ;  /* 0x0000002b2e2e7210 */ /* 0x000fe20007fbe0ff */
[----:B-1----:R-:W-:Y:S02]  /*3b0d0*/  IMAD.MOV.U32 R6, RZ, RZ, R59 ;  /* 0x000000ffff067224 */ /* 0x002fe400078e003b */
[----:B------:R-:W-:-:S05]  /*3b0e0*/  IMAD.MOV.U32 R7, RZ, RZ, R62 ;  /* 0x000000ffff077224 */ /* 0x000fca00078e003e */
[----:B------:R1:W-:Y:S02]  /*3b0f0*/  LDGSTS.E [R4+0x3e00], [R6.64], P2 ;  /* 0x03e0000006047fae */ /* 0x0003e40009121844 */
[----:B-1----:R-:W-:Y:S02]  /*3b100*/  IMAD.MOV.U32 R6, RZ, RZ, R55 ;  /* 0x000000ffff067224 */ /* 0x002fe400078e0037 */
[----:B------:R-:W-:Y:S02]  /*3b110*/  IMAD.MOV.U32 R7, RZ, RZ, R58 ;  /* 0x000000ffff077224 */ /* 0x000fe400078e003a */
[----:B------:R-:W-:-:S03]  /*3b120*/  IMAD.X R47, R47, 0x1, R2, P5 ;  /* 0x000000012f2f7824 */ /* 0x000fc600028e0602 */
[----:B------:R1:W-:Y:S01]  /*3b130*/  LDGSTS.E [R4+0x4200], [R6.64], P2 ;  /* 0x0420000006047fae */ /* 0x0003e20009121844 */
[----:B------:R-:W-:-:S03]  /*3b140*/  IADD3 R44, P5, R44, R43, RZ ;  /* 0x0000002b2c2c7210 */ /* 0x000fc60007fbe0ff */
[----:B------:R3:W-:Y:S04]  /*3b150*/  STL [R1+0x1b1c], R49 ;  /* 0x001b1c3101007387 */ /* 0x0007e80000100800 */
[----:B------:R2:W-:Y:S01]  /*3b160*/  STL [R1+0x1b30], R46 ;  /* 0x001b302e01007387 */ /* 0x0005e20000100800 */
[----:B-1----:R-:W-:Y:S02]  /*3b170*/  IMAD.MOV.U32 R6, RZ, RZ, R42 ;  /* 0x000000ffff067224 */ /* 0x002fe400078e002a */
[----:B------:R-:W-:Y:S01]  /*3b180*/  IMAD.MOV.U32 R7, RZ, RZ, R37 ;  /* 0x000000ffff077224 */ /* 0x000fe200078e0025 */
[----:B------:R-:W3:Y:S04]  /*3b190*/  LDL.LU R42, [R1+0x1b4c] ;  /* 0x001b4c00012a7983 */ /* 0x000ee80000300800 */
[----:B------:R1:W-:Y:S04]  /*3b1a0*/  LDGSTS.E [R4+0x4600], [R6.64], P2 ;  /* 0x0460000006047fae */ /* 0x0003e80009121844 */
[----:B------:R2:W-:Y:S04]  /*3b1b0*/  STL [R1+0x1b2c], R47 ;  /* 0x001b2c2f01007387 */ /* 0x0005e80000100800 */
[----:B------:R-:W3:Y:S01]  /*3b1c0*/  LDL.LU R37, [R1+0x1b60] ;  /* 0x001b600001257983 */ /* 0x000ee20000300800 */
[----:B-1----:R-:W-:-:S02]  /*3b1d0*/  IMAD.MOV.U32 R6, RZ, RZ, R33 ;  /* 0x000000ffff067224 */ /* 0x002fc400078e0021 */
[----:B------:R-:W-:Y:S01]  /*3b1e0*/  IMAD.MOV.U32 R7, RZ, RZ, R40 ;  /* 0x000000ffff077224 */ /* 0x000fe200078e0028 */
[----:B------:R1:W-:Y:S04]  /*3b1f0*/  STL [R1+0x1b40], R44 ;  /* 0x001b402c01007387 */ /* 0x0003e80000100800 */
[----:B------:R-:W3:Y:S04]  /*3b200*/  LDL.LU R33, [R1+0x1b70] ;  /* 0x001b700001217983 */ /* 0x000ee80000300800 */
[----:B------:R1:W-:Y:S04]  /*3b210*/  LDGSTS.E [R4+0x4a00], [R6.64], P2 ;  /* 0x04a0000006047fae */ /* 0x0003e80009121844 */
[----:B------:R-:W3:Y:S01]  /*3b220*/  LDL.LU R40, [R1+0x1b5c] ;  /* 0x001b5c0001287983 */ /* 0x000ee20000300800 */
[----:B-1----:R-:W-:-:S02]  /*3b230*/  IMAD.MOV.U32 R6, RZ, RZ, R32 ;  /* 0x000000ffff067224 */ /* 0x002fc400078e0020 */
[----:B------:R-:W-:-:S05]  /*3b240*/  IMAD.MOV.U32 R7, RZ, RZ, R36 ;  /* 0x000000ffff077224 */ /* 0x000fca00078e0024 */
[----:B------:R1:W-:Y:S02]  /*3b250*/  LDGSTS.E [R4+0x4e00], [R6.64], P2 ;  /* 0x04e0000006047fae */ /* 0x0003e40009121844 */
[----:B-1----:R-:W-:Y:S02]  /*3b260*/  IMAD.MOV.U32 R6, RZ, RZ, R5 ;  /* 0x000000ffff067224 */ /* 0x002fe400078e0005 */
[----:B------:R-:W-:-:S05]  /*3b270*/  IMAD.MOV.U32 R7, RZ, RZ, R29 ;  /* 0x000000ffff077224 */ /* 0x000fca00078e001d */
[----:B------:R1:W-:Y:S02]  /*3b280*/  LDGSTS.E [R4+0x5200], [R6.64], P2 ;  /* 0x0520000006047fae */ /* 0x0003e40009121844 */
[----:B-1----:R-:W-:Y:S02]  /*3b290*/  IMAD.MOV.U32 R6, RZ, RZ, R3 ;  /* 0x000000ffff067224 */ /* 0x002fe400078e0003 */
[----:B--2---:R-:W-:Y:S01]  /*3b2a0*/  IMAD.X R45, R45, 0x1, R2, P5 ;  /* 0x000000012d2d7824 */ /* 0x004fe200028e0602 */
[----:B----4-:R-:W-:-:S04]  /*3b2b0*/  IADD3 R41, P5, R41, R43, RZ ;  /* 0x0000002b29297210 */ /* 0x010fc80007fbe0ff */
[----:B------:R1:W-:Y:S04]  /*3b2c0*/  STL [R1+0x1b3c], R45 ;  /* 0x001b3c2d01007387 */ /* 0x0003e80000100800 */
[----:B------:R-:W2:Y:S04]  /*3b2d0*/  LDL.LU R36, [R1+0x1b6c] ;  /* 0x001b6c0001247983 */ /* 0x000ea80000300800 */
[----:B------:R-:W-:Y:S04]  /*3b2e0*/  STL [R1+0x1b50], R41 ;  /* 0x001b502901007387 */ /* 0x000fe80000100800 */
[----:B------:R-:W4:Y:S04]  /*3b2f0*/  LDL.LU R32, [R1+0x1b7c] ;  /* 0x001b7c0001207983 */ /* 0x000f280000300800 */
[----:B------:R-:W4:Y:S04]  /*3b300*/  LDL.LU R29, [R1+0x1b80] ;  /* 0x001b8000011d7983 */ /* 0x000f280000300800 */
[----:B------:R-:W4:Y:S04]  /*3b310*/  LDL.LU R5, [R1+0x1b8c] ;  /* 0x001b8c0001057983 */ /* 0x000f280000300800 */
        /* <DEDUP_REMOVED lines=12> */
[----:B---3--:R-:W-:Y:S02]  /*3b3e0*/  IMAD.X R42, R42, 0x1, R2, P5 ;  /* 0x000000012a2a7824 */ /* 0x008fe400028e0602 */
[----:B-1----:R-:W-:Y:S01]  /*3b3f0*/  IMAD.MOV.U32 R6, RZ, RZ, R46 ;  /* 0x000000ffff067224 */ /* 0x002fe200078e002e */
[----:B------:R-:W-:Y:S01]  /*3b400*/  IADD3 R37, P5, R37, R43, RZ ;  /* 0x0000002b25257210 */ /* 0x000fe20007fbe0ff */
[----:B------:R-:W-:-:S05]  /*3b410*/  IMAD.MOV.U32 R7, RZ, RZ, R47 ;  /* 0x000000ffff077224 */ /* 0x000fca00078e002f */
[----:B------:R1:W-:Y:S01]  /*3b420*/  LDGSTS.E [R4+0x6600], [R6.64], P2 ;  /* 0x0660000006047fae */ /* 0x0003e20009121844 */
[----:B------:R-:W-:Y:S01]  /*3b430*/  IMAD.X R40, R40, 0x1, R2, P5 ;  /* 0x0000000128287824 */ /* 0x000fe200028e0602 */
[----:B------:R-:W-:Y:S01]  /*3b440*/  IADD3 R33, P5, R33, R43, RZ ;  /* 0x0000002b21217210 */ /* 0x000fe20007fbe0ff */
[----:B-1----:R-:W-:Y:S02]  /*3b450*/  IMAD.MOV.U32 R6, RZ, RZ, R44 ;  /* 0x000000ffff067224 */ /* 0x002fe400078e002c */
[----:B------:R-:W-:Y:S01]  /*3b460*/  IMAD.MOV.U32 R7, RZ, RZ, R45 ;  /* 0x000000ffff077224 */ /* 0x000fe200078e002d */
[----:B------:R-:W-:Y:S04]  /*3b470*/  STL [R1+0x1b4c], R42 ;  /* 0x001b4c2a01007387 */ /* 0x000fe80000100800 */
[----:B------:R1:W-:Y:S04]  /*3b480*/  LDGSTS.E [R4+0x6a00], [R6.64], P2 ;  /* 0x06a0000006047fae */ /* 0x0003e80009121844 */
[----:B------:R-:W-:Y:S04]  /*3b490*/  STL [R1+0x1b60], R37 ;  /* 0x001b602501007387 */ /* 0x000fe80000100800 */
[----:B------:R-:W-:Y:S01]  /*3b4a0*/  STL [R1+0x1b5c], R40 ;  /* 0x001b5c2801007387 */ /* 0x000fe20000100800 */
[----:B-1----:R-:W-:-:S02]  /*3b4b0*/  IMAD.MOV.U32 R6, RZ, RZ, R41 ;  /* 0x000000ffff067224 */ /* 0x002fc400078e0029 */
[----:B------:R-:W-:Y:S01]  /*3b4c0*/  IMAD.MOV.U32 R7, RZ, RZ, R42 ;  /* 0x000000ffff077224 */ /* 0x000fe200078e002a */
[----:B------:R-:W-:Y:S04]  /*3b4d0*/  STL [R1+0x1b70], R33 ;  /* 0x001b702101007387 */ /* 0x000fe80000100800 */
[----:B------:R1:W-:Y:S01]  /*3b4e0*/  LDGSTS.E [R4+0x6e00], [R6.64], P2 ;  /* 0x06e0000006047fae */ /* 0x0003e20009121844 */
[----:B------:R-:W-:Y:S02]  /*3b4f0*/  IMAD.MOV.U32 R239, RZ, RZ, R146 ;  /* 0x000000ffffef7224 */ /* 0x000fe400078e0092 */
[----:B------:R-:W-:Y:S02]  /*3b500*/  IMAD.MOV.U32 R238, RZ, RZ, R147 ;  /* 0x000000ffffee7224 */ /* 0x000fe400078e0093 */
[----:B-1----:R-:W-:-:S02]  /*3b510*/  IMAD.MOV.U32 R6, RZ, RZ, R37 ;  /* 0x000000ffff067224 */ /* 0x002fc400078e0025 */
[----:B------:R-:W-:-:S05]  /*3b520*/  IMAD.MOV.U32 R7, RZ, RZ, R40 ;  /* 0x000000ffff077224 */ /* 0x000fca00078e0028 */
[----:B------:R1:W-:Y:S01]  /*3b530*/  LDGSTS.E [R4+0x7200], [R6.64], P2 ;  /* 0x0720000006047fae */ /* 0x0003e20009121844 */
[----:B------:R-:W-:Y:S02]  /*3b540*/  IMAD.MOV.U32 R237, RZ, RZ, R92 ;  /* 0x000000ffffed7224 */ /* 0x000fe400078e005c */
[----:B------:R-:W-:Y:S02]  /*3b550*/  IMAD.MOV.U32 R236, RZ, RZ, R93 ;  /* 0x000000ffffec7224 */ /* 0x000fe400078e005d */
[----:B------:R-:W-:Y:S02]  /*3b560*/  IMAD.MOV.U32 R235, RZ, RZ, R94 ;  /* 0x000000ffffeb7224 */ /* 0x000fe400078e005e */
[----:B-1----:R-:W-:Y:S02]  /*3b570*/  IMAD.MOV.U32 R6, RZ, RZ, R33 ;  /* 0x000000ffff067224 */ /* 0x002fe400078e0021 */
        /* <DEDUP_REMOVED lines=10> */
[-C--:B------:R-:W-:Y:S01]  /*3b620*/  LOP3.LUT R35, R35, R34.reuse, RZ, 0x3c, !PT ;  /* 0x0000002223237212 */ /* 0x080fe200078e3cff */
[----:B------:R-:W-:Y:S02]  /*3b630*/  IMAD.MOV.U32 R60, RZ, RZ, R81 ;  /* 0x000000ffff3c7224 */ /* 0x000fe400078e0051 */
[----:B------:R-:W-:Y:S01]  /*3b640*/  IMAD.MOV.U32 R58, RZ, RZ, R82 ;  /* 0x000000ffff3a7224 */ /* 0x000fe200078e0052 */
[----:B------:R-:W-:Y:S01]  /*3b650*/  LOP3.LUT R34, R35, R34, RZ, 0x3c, !PT ;  /* 0x0000002223227212 */ /* 0x000fe200078e3cff */
[----:B------:R-:W-:Y:S02]  /*3b660*/  IMAD.MOV.U32 R57, RZ, RZ, R83 ;  /* 0x000000ffff397224 */ /* 0x000fe400078e0053 */
[----:B------:R-:W-:-:S02]  /*3b670*/  IMAD.MOV.U32 R56, RZ, RZ, R76 ;  /* 0x000000ffff387224 */ /* 0x000fc400078e004c */
[----:B------:R-:W-:Y:S02]  /*3b680*/  IMAD.MOV.U32 R59, RZ, RZ, R39 ;  /* 0x000000ffff3b7224 */ /* 0x000fe400078e0027 */
[----:B------:R-:W-:Y:S01]  /*3b690*/  IMAD.MOV.U32 R55, RZ, RZ, R77 ;  /* 0x000000ffff377224 */ /* 0x000fe200078e004d */
[----:B------:R-:W-:Y:S01]  /*3b6a0*/  LOP3.LUT R35, R35, R34, RZ, 0x3c, !PT ;  /* 0x0000002223237212 */ /* 0x000fe200078e3cff */
        /* <DEDUP_REMOVED lines=12> */
[----:B--2---:R-:W-:Y:S01]  /*3b770*/  IMAD.X R36, R36, 0x1, R2, P5 ;  /* 0x0000000124247824 */ /* 0x004fe200028e0602 */
[----:B----4-:R-:W-:-:S05]  /*3b780*/  IADD3 R29, P5, R29, R43, RZ ;  /* 0x0000002b1d1d7210 */ /* 0x010fca0007fbe0ff */
[--C-:B------:R-:W-:Y:S01]  /*3b790*/  IMAD.X R32, R32, 0x1, R2.reuse, P5 ;  /* 0x0000000120207824 */ /* 0x100fe200028e0602 */
[----:B------:R-:W-:Y:S01]  /*3b7a0*/  IADD3 R3, P5, R3, R43, RZ ;  /* 0x0000002b03037210 */ /* 0x000fe20007fbe0ff */
[----:B------:R-:W-:Y:S04]  /*3b7b0*/  STL [R1+0x1b6c], R36 ;  /* 0x001b6c2401007387 */ /* 0x000fe80000100800 */
[----:B------:R-:W-:Y:S01]  /*3b7c0*/  IMAD.X R5, R5, 0x1, R2, P5 ;  /* 0x0000000105057824 */ /* 0x000fe200028e0602 */
[----:B------:R1:W-:Y:S04]  /*3b7d0*/  STL [R1+0x1b80], R29 ;  /* 0x001b801d01007387 */ /* 0x0003e80000100800 */
[----:B------:R-:W-:Y:S04]  /*3b7e0*/  STL [R1+0x1b7c], R32 ;  /* 0x001b7c2001007387 */ /* 0x000fe80000100800 */
[----:B------:R-:W-:Y:S04]  /*3b7f0*/  STL [R1+0x1b90], R3 ;  /* 0x001b900301007387 */ /* 0x000fe80000100800 */
[----:B------:R-:W-:Y:S01]  /*3b800*/  STL [R1+0x1b8c], R5 ;  /* 0x001b8c0501007387 */ /* 0x000fe20000100800 */
[----:B------:R-:W-:-:S03]  /*3b810*/  IMAD.MOV.U32 R7, RZ, RZ, R36 ;  /* 0x000000ffff077224 */ /* 0x000fc600078e0024 */
[----:B------:R-:W-:Y:S04]  /*3b820*/  STL.64 [R1+0x1660], R78 ;  /* 0x0016604e01007387 */ /* 0x000fe80000100a00 */
[----:B------:R-:W-:Y:S04]  /*3b830*/  STL.64 [R1+0x1658], R72 ;  /* 0x0016584801007387 */ /* 0x000fe80000100a00 */
[----:B------:R-:W-:Y:S04]  /*3b840*/  STL.64 [R1+0x1650], R74 ;  /* 0x0016504a01007387 */ /* 0x000fe80000100a00 */
[----:B------:R-:W-:Y:S04]  /*3b850*/  STL.64 [R1+0x1648], R68 ;  /* 0x0016484401007387 */ /* 0x000fe80000100a00 */
[----:B------:R-:W-:Y:S04]  /*3b860*/  STL.64 [R1+0x1640], R70 ;  /* 0x0016404601007387 */ /* 0x000fe80000100a00 */
[----:B------:R2:W5:Y:S04]  /*3b870*/  LDL.LU R146, [R1+0x1c60] ;  /* 0x001c600001927983 */ /* 0x0005680000300800 */
[----:B------:R2:W5:Y:S04]  /*3b880*/  LDL.LU R147, [R1+0x1c5c] ;  /* 0x001c5c0001937983 */ /* 0x0005680000300800 */
[----:B------:R-:W-:Y:S04]  /*3b890*/  STL.64 [R1+0x1638], R244 ;  /* 0x001638f401007387 */ /* 0x000fe80000100a00 */
[----:B------:R3:W-:Y:S04]  /*3b8a0*/  LDGSTS.E [R4+0x7600], [R6.64], P2 ;  /* 0x0760000006047fae */ /* 0x0007e80009121844 */
[----:B------:R2:W5:Y:S04]  /*3b8b0*/  LDL.LU R92, [R1+0x1c58] ;  /* 0x001c5800015c7983 */ /* 0x0005680000300800 */
[----:B------:R2:W5:Y:S01]  /*3b8c0*/  LDL.LU R93, [R1+0x1c54] ;  /* 0x001c5400015d7983 */ /* 0x0005620000300800 */
[----:B---3--:R-:W-:-:S03]  /*3b8d0*/  IMAD.MOV.U32 R6, RZ, RZ, R29 ;  /* 0x000000ffff067224 */ /* 0x008fc600078e001d */
[----:B------:R-:W-:Y:S01]  /*3b8e0*/  STL.64 [R1+0x1630], R246 ;  /* 0x001630f601007387 */ /* 0x000fe20000100a00 */
[----:B------:R-:W-:-:S03]  /*3b8f0*/  IMAD.MOV.U32 R7, RZ, RZ, R32 ;  /* 0x000000ffff077224 */ /* 0x000fc600078e0020 */
        /* <DEDUP_REMOVED lines=14> */
[----:B------:R2:W5:Y:S04]  /*3b9e0*/  LDL.LU R85, [R1+0x1c34] ;  /* 0x001c340001557983 */ /* 0x0005680000300800 */
[----:B------:R4:W-:Y:S04]  /*3b9f0*/  LDGSTS.E [R4+0x8200], [R78.64], P2 ;  /* 0x082000004e047fae */ /* 0x0009e80009121844 */
[----:B------:R-:W-:Y:S04]  /*3ba00*/  STL.64 [R1+0x1610], R234 ;  /* 0x001610ea01007387 */ /* 0x000fe80000100a00 */
[----:B------:R1:W-:Y:S04]  /*3ba10*/  LDGSTS.E [R4+0x8600], [R72.64], P2 ;  /* 0x0860000048047fae */ /* 0x0003e80009121844 */
[----:B------:R2:W5:Y:S04]  /*3ba20*/  LDL.LU R86, [R1+0x1c30] ;  /* 0x001c300001567983 */ /* 0x0005680000300800 */
[----:B------:R1:W-:Y:S04]  /*3ba30*/  LDGSTS.E [R4+0x8a00], [R74.64], P2 ;  /* 0x08a000004a047fae */ /* 0x0003e80009121844 */
        /* <DEDUP_REMOVED lines=19> */
[----:B------:R2:W-:Y:S01]  /*3bb70*/  LDGSTS.E [R4+0xb200], [R66.64], P2 ;  /* 0x0b20000042047fae */ /* 0x0005e20009121844 */
[----:B-1----:R-:W-:-:S03]  /*3bb80*/  IMAD.MOV.U32 R29, RZ, RZ, R28 ;  /* 0x000000ffff1d7224 */ /* 0x002fc600078e001c */
[----:B------:R2:W5:Y:S04]  /*3bb90*/  LDL.LU R77, [R1+0x1c14] ;  /* 0x001c1400014d7983 */ /* 0x0005680000300800 */
[----:B------:R2:W-:Y:S01]  /*3bba0*/  LDGSTS.E [R4+0xb600], [R64.64], P2 ;  /* 0x0b60000040047fae */ /* 0x0005e20009121844 */
[----:B------:R-:W-:-:S03]  /*3bbb0*/  IMAD.MOV.U32 R28, RZ, RZ, R31 ;  /* 0x000000ffff1c7224 */ /* 0x000fc600078e001f */
[----:B------:R2:W5:Y:S04]  /*3bbc0*/  LDL.LU R250, [R1+0x1c10] ;  /* 0x001c100001fa7983 */ /* 0x0005680000300800 */
[----:B------:R2:W-:Y:S04]  /*3bbd0*/  LDGSTS.E [R4+0xba00], [R62.64], P2 ;  /* 0x0ba000003e047fae */ /* 0x0005e80009121844 */
[----:B------:R-:W-:Y:S04]  /*3bbe0*/  STL.64 [R1+0x15e8], R60 ;  /* 0x0015e83c01007387 */ /* 0x000fe80000100a00 */
[----:B------:R2:W-:Y:S04]  /*3bbf0*/  LDGSTS.E [R4+0xbe00], [R60.64], P2 ;  /* 0x0be000003c047fae */ /* 0x0005e80009121844 */
[----:B------:R-:W-:Y:S04]  /*3bc00*/  STL.64 [R1+0x15e0], R58 ;  /* 0x0015e03a01007387 */ /* 0x000fe80000100a00 */
[----:B------:R2:W-:Y:S04]  /*3bc10*/  LDGSTS.E [R4+0xc200], [R58.64], P2 ;  /* 0x0c2000003a047fae */ /* 0x0005e80009121844 */
[----:B------:R-:W-:Y:S04]  /*3bc20*/  STL.64 [R1+0x15d8], R56 ;  /* 0x0015d83801007387 */ /* 0x000fe80000100a00 */
[----:B------:R2:W-:Y:S04]  /*3bc30*/  LDGSTS.E [R4+0xc600], [R56.64], P2 ;  /* 0x0c60000038047fae */ /* 0x0005e80009121844 */
[----:B------:R-:W-:Y:S04]  /*3bc40*/  STL.64 [R1+0x15d0], R54 ;  /* 0x0015d03601007387 */ /* 0x000fe80000100a00 */
[----:B------:R2:W-:Y:S01]  /*3bc50*/  LDGSTS.E [R4+0xca00], [R54.64], P2 ;  /* 0x0ca0000036047fae */ /* 0x0005e20009121844 */
[----:B------:R-:W-:-:S03]  /*3bc60*/  IMAD.MOV.U32 R42, RZ, RZ, R15 ;  /* 0x000000ffff2a7224 */ /* 0x000fc600078e000f */
[----:B------:R-:W-:Y:S01]  /*3bc70*/  STL.64 [R1+0x15c8], R34 ;  /* 0x0015c82201007387 */ /* 0x000fe20000100a00 */
[----:B------:R-:W-:-:S03]  /*3bc80*/  IMAD.MOV.U32 R43, RZ, RZ, R13 ;  /* 0x000000ffff2b7224 */ /* 0x000fc600078e000d */
        /* <DEDUP_REMOVED lines=15> */
[----:B------:R1:W-:Y:S04]  /*3bd80*/  STL.64 [R1+0x1688], R42 ;  /* 0x0016882a01007387 */ /* 0x0003e80000100a00 */
[----:B------:R1:W-:Y:S01]  /*3bd90*/  LDGSTS.E [R4+0xee00], [R42.64], P2 ;  /* 0x0ee000002a047fae */ /* 0x0003e20009121844 */
[----:B------:R-:W-:-:S02]  /*3bda0*/  IMAD.MOV.U32 R40, RZ, RZ, R16 ;  /* 0x000000ffff287224 */ /* 0x000fc400078e0010 */
[----:B------:R-:W-:Y:S02]  /*3bdb0*/  IMAD.MOV.U32 R41, RZ, RZ, R14 ;  /* 0x000000ffff297224 */ /* 0x000fe400078e000e */
[----:B------:R-:W-:Y:S02]  /*3bdc0*/  IMAD.MOV.U32 R36, RZ, RZ, R17 ;  /* 0x000000ffff247224 */ /* 0x000fe400078e0011 */
[----:B-1----:R-:W-:Y:S02]  /*3bdd0*/  IMAD.MOV.U32 R43, RZ, RZ, 0x1f ;  /* 0x0000001fff2b7424 */ /* 0x002fe400078e00ff */
[----:B------:R-:W-:Y:S01]  /*3bde0*/  IMAD.MOV.U32 R37, RZ, RZ, R8 ;  /* 0x000000ffff257224 */ /* 0x000fe200078e0008 */
[----:B------:R-:W-:Y:S01]  /*3bdf0*/  IADD3 R251, R251, 0x1, RZ ;  /* 0x00000001fbfb7810 */ /* 0x000fe20007ffe0ff */
[----:B------:R-:W-:Y:S01]  /*3be00*/  IMAD.MOV.U32 R32, RZ, RZ, R11 ;  /* 0x000000ffff207224 */ /* 0x000fe200078e000b */
[----:B------:R-:W-:Y:S01]  /*3be10*/  IADD3 R43, R43, c[0x0][0x180], RZ ;  /* 0x000060002b2b7a10 */ /* 0x000fe20007ffe0ff */
[----:B------:R-:W-:Y:S01]  /*3be20*/  IMAD.MOV.U32 R33, RZ, RZ, R9 ;  /* 0x000000ffff217224 */ /* 0x000fe200078e0009 */
[----:B------:R-:W-:Y:S01]  /*3be30*/  STL.64 [R1+0x1680], R40 ;  /* 0x0016802801007387 */ /* 0x000fe20000100a00 */
[----:B---3--:R-:W-:Y:S01]  /*3be40*/  IMAD.MOV.U32 R6, RZ, RZ, R12 ;  /* 0x000000ffff067224 */ /* 0x008fe200078e000c */
[----:B------:R-:W-:Y:S01]  /*3be50*/  SHF.R.S32.HI R3, RZ, 0x1f, R43 ;  /* 0x0000001fff037819 */ /* 0x000fe2000001142b */
[----:B------:R-:W-:Y:S01]  /*3be60*/  IMAD.MOV.U32 R7, RZ, RZ, R10 ;  /* 0x000000ffff077224 */ /* 0x000fe200078e000a */
[----:B----4-:R2:W5:Y:S02]  /*3be70*/  LDL.LU.64 R78, [R1+0x1c08] ;  /* 0x001c0800014e7983 */ /* 0x0105640000300a00 */
[----:B------:R-:W-:-:S02]  /*3be80*/  LEA.HI R3, R3, R43, RZ, 0x5 ;  /* 0x0000002b03037211 */ /* 0x000fc400078f28ff */
[----:B------:R-:W-:Y:S04]  /*3be90*/  STL.64 [R1+0x1678], R36 ;  /* 0x0016782401007387 */ /* 0x000fe80000100a00 */
[----:B------:R2:W5:Y:S04]  /*3bea0*/  LDL.LU.64 R72, [R1+0x1c00] ;  /* 0x001c000001487983 */ /* 0x0005680000300a00 */
[----:B------:R-:W-:Y:S01]  /*3beb0*/  STL.64 [R1+0x1670], R32 ;  /* 0x0016702001007387 */ /* 0x000fe20000100a00 */
[----:B------:R-:W-:-:S03]  /*3bec0*/  SHF.R.S32.HI R3, RZ, 0x5, R3 ;  /* 0x00000005ff037819 */ /* 0x000fc60000011403 */
[----:B------:R2:W5:Y:S04]  /*3bed0*/  LDL.LU.64 R74, [R1+0x1bf8] ;  /* 0x001bf800014a7983 */ /* 0x0005680000300a00 */
[----:B------:R-:W-:Y:S04]  /*3bee0*/  STL.64 [R1+0x1668], R6 ;  /* 0x0016680601007387 */ /* 0x000fe80000100a00 */
[----:B------:R2:W5:Y:S04]  /*3bef0*/  LDL.LU.64 R68, [R1+0x1bf0] ;  /* 0x001bf00001447983 */ /* 0x0005680000300a00 */
        /* <DEDUP_REMOVED lines=8> */
[----:B------:R-:W-:-:S03]  /*3bf80*/  ISETP.NE.U32.AND P2, PT, R251, R3, PT ;  /* 0x00000003fb00720c */ /* 0x000fc60003f45070 */
[----:B------:R1:W-:Y:S04]  /*3bf90*/  STL [R1+0x178c], R251 ;  /* 0x00178cfb01007387 */ /* 0x0003e80000100800 */
[----:B------:R-:W0:Y:S04]  /*3bfa0*/  LDGDEPBAR ;  /* 0x00000000000079af */ /* 0x000e280000000000 */
[----:B-1----:R2:W5:Y:S02]  /*3bfb0*/  LDL.LU R251, [R1+0x1bcc] ;  /* 0x001bcc0001fb7983 */ /* 0x0025640000300800 */
[----:B------:R-:W-:Y:S01]  /*3bfc0*/  @!P2 CALL.REL.NOINC `(.L_x_0) ;  /* 0x000000100000a944 */ /* 0x000fe20003c00000 */
[----:B------:R-:W-:Y:S05]  /*3bfd0*/  BRA `(.L_x_1) ;  /* 0xfffdc65000007947 */ /* 0x000fea000383ffff */
.L_x_0:
[----:B------:R-:W3:Y:S01]  /*3bfe0*/  LDL R25, [R1+0xa9c] ;  /* 0x000a9c0001197983 */ /* 0x000ee20000100800 */
[----:B------:R-:W-:-:S04]  /*3bff0*/  DEPBAR.LE SB0, 0x0 ;  /* 0x000080000000791a */ /* 0x000fc80000000000 */
[----:B--2---:R-:W3:Y:S04]  /*3c000*/  LDL.LU R4, [R1+0xf30] ;  /* 0x000f300001047983 */ /* 0x004ee80000300800 */
[----:B------:R-:W3:Y:S04]  /*3c010*/  LDL.LU R5, [R1+0xf34] ;  /* 0x000f340001057983 */ /* 0x000ee80000300800 */
[----:B----4-:R-:W3:Y:S04]  /*3c020*/  LDL.LU R6, [R1+0xf10] ;  /* 0x000f100001067983 */ /* 0x010ee80000300800 */
[----:B------:R-:W3:Y:S04]  /*3c030*/  LDL.LU R7, [R1+0xf14] ;  /* 0x000f140001077983 */ /* 0x000ee80000300800 */
[----:B------:R-:W-:Y:S06]  /*3c040*/  BAR.SYNC.DEFER_BLOCKING 0x0 ;  /* 0x0000000000007b1d */ /* 0x000fec0000010000 */
        /* <DEDUP_REMOVED lines=16> */
[----:B---3--:R1:W-:Y:S04]  /*3c150*/  STS.128 [R25], R4 ;  /* 0x0000000419007388 */ /* 0x0083e80000000c00 */
[----:B-1----:R-:W3:Y:S04]  /*3c160*/  LDL.LU R4, [R1+0xbd8] ;  /* 0x000bd80001047983 */ /* 0x002ee80000300800 */
[----:B------:R-:W3:Y:S04]  /*3c170*/  LDL.LU R5, [R1+0xbdc] ;  /* 0x000bdc0001057983 */ /* 0x000ee80000300800 */
[----:B------:R-:W3:Y:S04]  /*3c180*/  LDL.LU R6, [R1+0xbc8] ;  /* 0x000bc80001067983 */ /* 0x000ee80000300800 */
[----:B------:R-:W3:Y:S04]  /*3c190*/  LDL.LU R7, [R1+0xbcc] ;  /* 0x000bcc0001077983 */ /* 0x000ee80000300800 */
[----:B--2---:R1:W-:Y:S04]  /*3c1a0*/  STS.128 [R25+0x80], R20 ;  /* 0x0000801419007388 */ /* 0x0043e80000000c00 */
[----:B----4-:R2:W-:Y:S04]  /*3c1b0*/  STS.128 [R25+0x100], R16 ;  /* 0x0001001019007388 */ /* 0x0105e80000000c00 */
[----:B-1----:R-:W4:Y:S04]  /*3c1c0*/  LDL.LU R20, [R1+0xac0] ;  /* 0x000ac00001147983 */ /* 0x002f280000300800 */
[----:B------:R-:W4:Y:S04]  /*3c1d0*/  LDL.LU R21, [R1+0xac4] ;  /* 0x000ac40001157983 */ /* 0x000f280000300800 */
[----:B------:R-:W4:Y:S04]  /*3c1e0*/  LDL.LU R22, [R1+0xab0] ;  /* 0x000ab00001167983 */ /* 0x000f280000300800 */
[----:B------:R-:W4:Y:S04]  /*3c1f0*/  LDL.LU R23, [R1+0xab4] ;  /* 0x000ab40001177983 */ /* 0x000f280000300800 */
[----:B--2---:R-:W2:Y:S04]  /*3c200*/  LDL.LU R16, [R1+0xac8] ;  /* 0x000ac80001107983 */ /* 0x004ea80000300800 */
[----:B------:R-:W2:Y:S04]  /*3c210*/  LDL.LU R17, [R1+0xacc] ;  /* 0x000acc0001117983 */ /* 0x000ea80000300800 */
[----:B------:R-:W2:Y:S04]  /*3c220*/  LDL.LU R18, [R1+0xab8] ;  /* 0x000ab80001127983 */ /* 0x000ea80000300800 */
[----:B------:R1:W-:Y:S04]  /*3c230*/  STS.128 [R25+0x180], R12 ;  /* 0x0001800c19007388 */ /* 0x0003e80000000c00 */
[----:B------:R-:W2:Y:S04]  /*3c240*/  LDL.LU R19, [R1+0xabc] ;  /* 0x000abc0001137983 */ /* 0x000ea80000300800 */
[----:B------:R1:W-:Y:S04]  /*3c250*/  STS.128 [R25+0x200], R8 ;  /* 0x0002000819007388 */ /* 0x0003e80000000c00 */
        /* <DEDUP_REMOVED lines=8> */
[----:B---3--:R1:W-:Y:S04]  /*3c2e0*/  STS.128 [R25+0x280], R4 ;  /* 0x0002800419007388 */ /* 0x0083e80000000c00 */
[----:B-1----:R-:W3:Y:S04]  /*3c2f0*/  LDL.LU R4, [R1+0x4b0] ;  /* 0x0004b00001047983 */ /* 0x002ee80000300800 */
[----:B------:R-:W3:Y:S04]  /*3c300*/  LDL.LU R5, [R1+0x4b4] ;  /* 0x0004b40001057983 */ /* 0x000ee80000300800 */
[----:B------:R-:W3:Y:S04]  /*3c310*/  LDL.LU R6, [R1+0x4a0] ;  /* 0x0004a00001067983 */ /* 0x000ee80000300800 */
[----:B------:R-:W3:Y:S04]  /*3c320*/  LDL.LU R7, [R1+0x4a4] ;  /* 0x0004a40001077983 */ /* 0x000ee80000300800 */
[----:B----4-:R1:W-:Y:S04]  /*3c330*/  STS.128 [R25+0x300], R20 ;  /* 0x0003001419007388 */ /* 0x0103e80000000c00 */
[----:B-1----:R-:W4:Y:S04]  /*3c340*/  LDL.LU R20, [R1+0x4b8] ;  /* 0x0004b80001147983 */ /* 0x002f280000300800 */
[----:B------:R-:W4:Y:S04]  /*3c350*/  LDL.LU R21, [R1+0x4bc] ;  /* 0x0004bc0001157983 */ /* 0x000f280000300800 */
[----:B------:R-:W4:Y:S04]  /*3c360*/  LDL.LU R22, [R1+0x4a8] ;  /* 0x0004a80001167983 */ /* 0x000f280000300800 */
[----:B--2---:R1:W-:Y:S04]  /*3c370*/  STS.128 [R25+0x380], R16 ;  /* 0x0003801019007388 */ /* 0x0043e80000000c00 */
[----:B------:R-:W4:Y:S04]  /*3c380*/  LDL.LU R23, [R1+0x4ac] ;  /* 0x0004ac0001177983 */ /* 0x000f280000300800 */
[----:B-1----:R-:W2:Y:S04]  /*3c390*/  LDL.LU R16, [R1+0x180] ;  /* 0x0001800001107983 */ /* 0x002ea80000300800 */
        /* <DEDUP_REMOVED lines=18> */
[----:B------:R-:W1:Y:S04]  /*3c4c0*/  S2R R3, SR_TID.X ;  /* 0x0000000000037919 */ /* 0x000e680000002100 */
[----:B----4-:R-:W-:Y:S04]  /*3c4d0*/  STS.128 [R25+0x580], R20 ;  /* 0x0005801419007388 */ /* 0x010fe80000000c00 */
[----:B--2---:R-:W-:Y:S01]  /*3c4e0*/  STS.128 [R25+0x600], R16 ;  /* 0x0006001019007388 */ /* 0x004fe20000000c00 */
[C---:B-1----:R-:W-:Y:S01]  /*3c4f0*/  IMAD.SHL.U32 R2, R3.reuse, 0x1000, RZ ;  /* 0x0000100003027824 */ /* 0x042fe200078e00ff */
[----:B------:R-:W-:-:S04]  /*3c500*/  LOP3.LUT R0, R3, 0x7f, RZ, 0xc0, !PT ;  /* 0x0000007f03007812 */ /* 0x000fc800078ec0ff */
[----:B------:R-:W-:Y:S01]  /*3c510*/  LOP3.LUT R2, R2, 0x6000, RZ, 0xc0, !PT ;  /* 0x0000600002027812 */ /* 0x000fe200078ec0ff */
[----:B------:R-:W-:Y:S04]  /*3c520*/  STS.128 [R25+0x680], R12 ;  /* 0x0006800c19007388 */ /* 0x000fe80000000c00 */
[----:B------:R-:W-:Y:S01]  /*3c530*/  STS.128 [R25+0x700], R8 ;  /* 0x0007000819007388 */ /* 0x000fe20000000c00 */
[----:B------:R-:W-:-:S05]  /*3c540*/  IMAD R0, R0, 0x10, R2 ;  /* 0x0000001000007824 */ /* 0x000fca00078e0202 */
[C---:B------:R-:W-:Y:S02]  /*3c550*/  LOP3.LUT R24, R0.reuse, 0x20, RZ, 0x3c, !PT ;  /* 0x0000002000187812 */ /* 0x040fe400078e3cff */
[----:B------:R-:W-:-:S03]  /*3c560*/  LOP3.LUT R3, R0, 0x40, RZ, 0x3c, !PT ;  /* 0x0000004000037812 */ /* 0x000fc600078e3cff */
[----:B------:R-:W-:Y:S04]  /*3c570*/  STL [R1+0x704], R24 ;  /* 0x0007041801007387 */ /* 0x000fe80000100800 */
[----:B------:R-:W-:Y:S01]  /*3c580*/  STL [R1+0x700], R3 ;  /* 0x0007000301007387 */ /* 0x000fe20000100800 */
[----:B------:R-:W-:-:S03]  /*3c590*/  LOP3.LUT R252, R0, 0x60, RZ, 0x3c, !PT ;  /* 0x0000006000fc7812 */ /* 0x000fc600078e3cff */
[----:B---3--:R-:W-:Y:S04]  /*3c5a0*/  STS.128 [R25+0x780], R4 ;  /* 0x0007800419007388 */ /* 0x008fe80000000c00 */
[----:B------:R-:W-:Y:S06]  /*3c5b0*/  BAR.SYNC.DEFER_BLOCKING 0x0 ;  /* 0x0000000000007b1d */ /* 0x000fec0000010000 */
[----:B------:R-:W1:Y:S04]  /*3c5c0*/  LDS.128 R8, [R0] ;  /* 0x0000000000087984 */ /* 0x000e680000000c00 */
[----:B------:R-:W2:Y:S04]  /*3c5d0*/  LDS.128 R16, [R0+0x800] ;  /* 0x0008000000107984 */ /* 0x000ea80000000c00 */
[----:B------:R-:W3:Y:S04]  /*3c5e0*/  LDS.128 R12, [R0+0x1000] ;  /* 0x00100000000c7984 */ /* 0x000ee80000000c00 */
[----:B-1----:R-:W-:Y:S04]  /*3c5f0*/  STL.64 [R1+0x420], R8 ;  /* 0x0004200801007387 */ /* 0x002fe80000100a00 */
[----:B------:R-:W-:Y:S04]  /*3c600*/  STL.64 [R1+0x428], R10 ;  /* 0x0004280a01007387 */ /* 0x000fe80000100a00 */
[----:B------:R-:W1:Y:S04]  /*3c610*/  LDS.128 R8, [R0+0x1800] ;  /* 0x0018000000087984 */ /* 0x000e680000000c00 */
[----:B--2---:R-:W-:Y:S04]  /*3c620*/  STL.64 [R1+0x650], R16 ;  /* 0x0006501001007387 */ /* 0x004fe80000100a00 */
[----:B------:R-:W-:Y:S04]  /*3c630*/  STL.64 [R1+0x658], R18 ;  /* 0x0006581201007387 */ /* 0x000fe80000100a00 */
[----:B------:R-:W2:Y:S04]  /*3c640*/  LDS.128 R16, [R24] ;  /* 0x0000000018107984 */ /* 0x000ea80000000c00 */
[----:B---3--:R-:W-:Y:S04]  /*3c650*/  STL.64 [R1+0xab0], R12 ;  /* 0x000ab00c01007387 */ /* 0x008fe80000100a00 */
[----:B------:R-:W-:Y:S04]  /*3c660*/  STL.64 [R1+0xab8], R14 ;  /* 0x000ab80e01007387 */ /* 0x000fe80000100a00 */
[----:B------:R-:W3:Y:S04]  /*3c670*/  LDS.128 R12, [R24+0x800] ;  /* 0x00080000180c7984 */ /* 0x000ee80000000c00 */
[----:B-1----:R-:W-:Y:S04]  /*3c680*/  STL.64 [R1+0xbd0], R8 ;  /* 0x000bd00801007387 */ /* 0x002fe80000100a00 */
[----:B------:R-:W-:Y:S04]  /*3c690*/  STL.64 [R1+0xbd8], R10 ;  /* 0x000bd80a01007387 */ /* 0x000fe80000100a00 */
[----:B------:R-:W1:Y:S04]  /*3c6a0*/  LDS.128 R8, [R24+0x1000] ;  /* 0x0010000018087984 */ /* 0x000e680000000c00 */
[----:B--2---:R-:W-:Y:S04]  /*3c6b0*/  STL.64 [R1+0x450], R16 ;  /* 0x0004501001007387 */ /* 0x004fe80000100a00 */
[----:B------:R-:W-:Y:S04]  /*3c6c0*/  STL.64 [R1+0x458], R18 ;  /* 0x0004581201007387 */ /* 0x000fe80000100a00 */
[----:B------:R-:W2:Y:S04]  /*3c6d0*/  LDS.128 R16, [R24+0x1800] ;  /* 0x0018000018107984 */ /* 0x000ea80000000c00 */
[----:B---3--:R-:W-:Y:S04]  /*3c6e0*/  STL.64 [R1+0x990], R12 ;  /* 0x0009900c01007387 */ /* 0x008fe80000100a00 */
[----:B------:R-:W-:Y:S04]  /*3c6f0*/  STL.64 [R1+0x998], R14 ;  /* 0x0009980e01007387 */ /* 0x000fe80000100a00 */
[----:B------:R-:W3:Y:S04]  /*3c700*/  LDS.128 R12, [R3] ;  /* 0x00000000030c7984 */ /* 0x000ee80000000c00 */
        /* <DEDUP_REMOVED lines=8> */
[----:B------:R-:W3:Y:S04]  /*3c790*/  LDS.128 R12, [R3+0x1800] ;  /* 0x00180000030c7984 */ /* 0x000ee80000000c00 */
[----:B-1----:R-:W-:Y:S04]  /*3c7a0*/  STL.64 [R1+0x9a0], R8 ;  /* 0x0009a00801007387 */ /* 0x002fe80000100a00 */
[----:B------:R-:W-:Y:S04]  /*3c7b0*/  STL.64 [R1+0x9a8], R10 ;  /* 0x0009a80a01007387 */ /* 0x000fe80000100a00 */
[----:B------:R-:W1:Y:S04]  /*3c7c0*/  LDS.128 R8, [R252] ;  /* 0x00000000fc087984 */ /* 0x000e680000000c00 */
        /* <DEDUP_REMOVED lines=11> */
[----:B---3--:R-:W-:Y:S04]  /*3c880*/  STL.64 [R1+0xbc0], R12 ;  /* 0x000bc00c01007387 */ /* 0x008fe80000100a00 */
[----:B------:R-:W-:Y:S01]  /*3c890*/  STL.64 [R1+0xbc8], R14 ;  /* 0x000bc80e01007387 */ /* 0x000fe20000100a00 */
[----:B-----5:R-:W-:-:S02]  /*3c8a0*/  IMAD.MOV.U32 R4, RZ, RZ, R144 ;  /* 0x000000ffff047224 */ /* 0x020fc400078e0090 */
[----:B------:R-:W-:Y:S02]  /*3c8b0*/  IMAD.MOV.U32 R5, RZ, RZ, R145 ;  /* 0x000000ffff057224 */ /* 0x000fe400078e0091 */
[----:B------:R-:W-:Y:S02]  /*3c8c0*/  IMAD.MOV.U32 R6, RZ, RZ, R148 ;  /* 0x000000ffff067224 */ /* 0x000fe400078e0094 */
[----:B------:R-:W-:Y:S01]  /*3c8d0*/  IMAD.MOV.U32 R7, RZ, RZ, R149 ;  /* 0x000000ffff077224 */ /* 0x000fe200078e0095 */
[----:B------:R-:W-:Y:S01]  /*3c8e0*/  BAR.SYNC.DEFER_BLOCKING 0x0 ;  /* 0x0000000000007b1d */ /* 0x000fe20000010000 */
[----:B------:R-:W-:Y:S02]  /*3c8f0*/  IMAD.MOV.U32 R148, RZ, RZ, R146 ;  /* 0x000000ffff947224 */ /* 0x000fe400078e0092 */
[----:B------:R-:W-:-:S03]  /*3c900*/  IMAD.MOV.U32 R149, RZ, RZ, R147 ;  /* 0x000000ffff957224 */ /* 0x000fc600078e0093 */
[----:B-1----:R1:W-:Y:S04]  /*3c910*/  STL.64 [R1+0xcf0], R8 ;  /* 0x000cf00801007387 */ /* 0x0023e80000100a00 */
[----:B------:R2:W-:Y:S04]  /*3c920*/  STL.64 [R1+0xcf8], R10 ;  /* 0x000cf80a01007387 */ /* 0x0005e80000100a00 */
[----:B------:R-:W3:Y:S04]  /*3c930*/  LDL.LU R20, [R1+0x5f0] ;  /* 0x0005f00001147983 */ /* 0x000ee80000300800 */
[----:B------:R-:W3:Y:S04]  /*3c940*/  LDL.LU R21, [R1+0x5f4] ;  /* 0x0005f40001157983 */ /* 0x000ee80000300800 */
[----:B------:R-:W3:Y:S01]  /*3c950*/  LDL.LU R22, [R1+0x610] ;  /* 0x0006100001167983 */ /* 0x000ee20000300800 */
[----:B-1----:R-:W-:-:S03]  /*3c960*/  IMAD.MOV.U32 R8, RZ, RZ, R208 ;  /* 0x000000ffff087224 */ /* 0x002fc600078e00d0 */
[----:B------:R-:W3:Y:S01]  /*3c970*/  LDL.LU R23, [R1+0x614] ;  /* 0x0006140001177983 */ /* 0x000ee20000300800 */
[----:B------:R-:W-:-:S03]  /*3c980*/  IMAD.MOV.U32 R9, RZ, RZ, R209 ;  /* 0x000000ffff097224 */ /* 0x000fc600078e00d1 */
[----:B------:R-:W4:Y:S01]  /*3c990*/  LDL.LU R16, [R1+0x5f8] ;  /* 0x0005f80001107983 */ /* 0x000f220000300800 */
[----:B--2---:R-:W-:Y:S02]  /*3c9a0*/  IMAD.MOV.U32 R10, RZ, RZ, R228 ;  /* 0x000000ffff0a7224 */ /* 0x004fe400078e00e4 */
[----:B------:R-:W-:Y:S01]  /*3c9b0*/  IMAD.MOV.U32 R11, RZ, RZ, R229 ;  /* 0x000000ffff0b7224 */ /* 0x000fe200078e00e5 */
[----:B------:R-:W4:Y:S01]  /*3c9c0*/  LDL.LU R17, [R1+0x5fc] ;  /* 0x0005fc0001117983 */ /* 0x000f220000300800 */
[----:B------:R-:W-:-:S03]  /*3c9d0*/  IMAD.MOV.U32 R228, RZ, RZ, R210 ;  /* 0x000000ffffe47224 */ /* 0x000fc600078e00d2 */
[----:B------:R-:W4:Y:S01]  /*3c9e0*/  LDL.LU R18, [R1+0x618] ;  /* 0x0006180001127983 */ /* 0x000f220000300800 */
[----:B------:R-:W-:-:S03]  /*3c9f0*/  IMAD.MOV.U32 R229, RZ, RZ, R211 ;  /* 0x000000ffffe57224 */ /* 0x000fc600078e00d3 */
[----:B------:R-:W4:Y:S04]  /*3ca00*/  LDL.LU R19, [R1+0x61c] ;  /* 0x00061c0001137983 */ /* 0x000f280000300800 */
[----:B------:R-:W2:Y:S04]  /*3ca10*/  LDL.LU R12, [R1+0x310] ;  /* 0x00031000010c7983 */ /* 0x000ea80000300800 */
[----:B------:R1:W-:Y:S04]  /*3ca20*/  STS.128 [R25], R4 ;  /* 0x0000000419007388 */ /* 0x0003e80000000c00 */
[----:B------:R-:W2:Y:S04]  /*3ca30*/  LDL.LU R13, [R1+0x314] ;  /* 0x00031400010d7983 */ /* 0x000ea80000300800 */
[----:B------:R-:W-:Y:S04]  /*3ca40*/  STS.128 [R25+0x80], R148 ;  /* 0x0000809419007388 */ /* 0x000fe80000000c00 */
[----:B------:R-:W2:Y:S01]  /*3ca50*/  LDL.LU R14, [R1+0x330] ;  /* 0x00033000010e7983 */ /* 0x000ea20000300800 */
[----:B-1----:R-:W-:-:S03]  /*3ca60*/  IMAD.MOV.U32 R4, RZ, RZ, R220 ;  /* 0x000000ffff047224 */ /* 0x002fc600078e00dc */
[----:B------:R1:W-:Y:S01]  /*3ca70*/  STS.128 [R25+0x100], R8 ;  /* 0x0001000819007388 */ /* 0x0003e20000000c00 */
[----:B------:R-:W-:Y:S02]  /*3ca80*/  IMAD.MOV.U32 R5, RZ, RZ, R221 ;  /* 0x000000ffff057224 */ /* 0x000fe400078e00dd */
[----:B------:R-:W-:Y:S01]  /*3ca90*/  IMAD.MOV.U32 R6, RZ, RZ, R224 ;  /* 0x000000ffff067224 */ /* 0x000fe200078e00e0 */
[----:B------:R-:W2:Y:S01]  /*3caa0*/  LDL.LU R15, [R1+0x334] ;  /* 0x00033400010f7983 */ /* 0x000ea20000300800 */
[----:B------:R-:W-:-:S03]  /*3cab0*/  IMAD.MOV.U32 R7, RZ, RZ, R225 ;  /* 0x000000ffff077224 */ /* 0x000fc600078e00e1 */
[----:B------:R-:W-:Y:S04]  /*3cac0*/  STS.128 [R25+0x180], R228 ;  /* 0x000180e419007388 */ /* 0x000fe80000000c00 */
        /* <DEDUP_REMOVED lines=10> */
[----:B------:R-:W-:-:S05]  /*3cb70*/  IMAD.MOV.U32 R225, RZ, RZ, R223 ;  /* 0x000000ffffe17224 */ /* 0x000fca00078e00df */
[----:B------:R-:W-:Y:S04]  /*3cb80*/  STS.128 [R25+0x280], R224 ;  /* 0x000280e019007388 */ /* 0x000fe80000000c00 */
[----:B---3--:R1:W-:Y:S04]  /*3cb90*/  STS.128 [R25+0x300], R20 ;  /* 0x0003001419007388 */ /* 0x0083e80000000c00 */
[----:B-1----:R-:W3:Y:S04]  /*3cba0*/  LDL.LU R20, [R1+0x6f8] ;  /* 0x0006f80001147983 */ /* 0x002ee80000300800 */
[----:B------:R-:W3:Y:S04]  /*3cbb0*/  LDL.LU R21, [R1+0x6fc] ;  /* 0x0006fc0001157983 */ /* 0x000ee80000300800 */
[----:B------:R-:W3:Y:S04]  /*3cbc0*/  LDL.LU R22, [R1+0x738] ;  /* 0x0007380001167983 */ /* 0x000ee80000300800 */
[----:B----4-:R1:W-:Y:S04]  /*3cbd0*/  STS.128 [R25+0x380], R16 ;  /* 0x0003801019007388 */ /* 0x0103e80000000c00 */
[----:B------:R-:W3:Y:S04]  /*3cbe0*/  LDL.LU R23, [R1+0x73c] ;  /* 0x00073c0001177983 */ /* 0x000ee80000300800 */
[----:B-1----:R-:W4:Y:S04]  /*3cbf0*/  LDL.LU R18, [R1+0x430] ;  /* 0x0004300001127983 */ /* 0x002f280000300800 */
[----:B--2---:R1:W-:Y:S04]  /*3cc00*/  STS.128 [R25+0x400], R12 ;  /* 0x0004000c19007388 */ /* 0x0043e80000000c00 */
[----:B------:R-:W4:Y:S04]  /*3cc10*/  LDL.LU R19, [R1+0x434] ;  /* 0x0004340001137983 */ /* 0x000f280000300800 */
[----:B-1----:R-:W2:Y:S04]  /*3cc20*/  LDL.LU R14, [R1+0x438] ;  /* 0x00043800010e7983 */ /* 0x002ea80000300800 */
[----:B------:R-:W2:Y:S04]  /*3cc30*/  LDL.LU R15, [R1+0x43c] ;  /* 0x00043c00010f7983 */ /* 0x000ea80000300800 */
[----:B------:R1:W-:Y:S04]  /*3cc40*/  STS.128 [R25+0x480], R8 ;  /* 0x0004800819007388 */ /* 0x0003e80000000c00 */
        /* <DEDUP_REMOVED lines=12> */
[----:B------:R-:W-:Y:S01]  /*3cd10*/  IMAD.MOV.U32 R13, RZ, RZ, R243 ;  /* 0x000000ffff0d7224 */ /* 0x000fe200078e00f3 */
[----:B---3--:R-:W-:Y:S04]  /*3cd20*/  STS.128 [R25+0x580], R20 ;  /* 0x0005801419007388 */ /* 0x008fe80000000c00 */
[----:B----4-:R-:W-:Y:S04]  /*3cd30*/  STS.128 [R25+0x600], R16 ;  /* 0x0006001019007388 */ /* 0x010fe80000000c00 */
[----:B--2---:R-:W-:Y:S04]  /*3cd40*/  STS.128 [R25+0x680], R12 ;  /* 0x0006800c19007388 */ /* 0x004fe80000000c00 */
[----:B------:R-:W-:Y:S04]  /*3cd50*/  STS.128 [R25+0x700], R8 ;  /* 0x0007000819007388 */ /* 0x000fe80000000c00 */
[----:B------:R1:W-:Y:S04]  /*3cd60*/  STS.128 [R25+0x780], R4 ;  /* 0x0007800419007388 */ /* 0x0003e80000000c00 */
[----:B------:R-:W-:Y:S06]  /*3cd70*/  BAR.SYNC.DEFER_BLOCKING 0x0 ;  /* 0x0000000000007b1d */ /* 0x000fec0000010000 */
[----:B-1----:R-:W3:Y:S04]  /*3cd80*/  LDL.LU R4, [R1+0xf00] ;  /* 0x000f000001047983 */ /* 0x002ee80000300800 */
[----:B------:R-:W3:Y:S04]  /*3cd90*/  LDL.LU R5, [R1+0xf04] ;  /* 0x000f040001057983 */ /* 0x000ee80000300800 */
[----:B------:R-:W3:Y:S04]  /*3cda0*/  LDL.LU R6, [R1+0xee0] ;  /* 0x000ee00001067983 */ /* 0x000ee80000300800 */
[----:B------:R-:W3:Y:S04]  /*3cdb0*/  LDL.LU R7, [R1+0xee4] ;  /* 0x000ee40001077983 */ /* 0x000ee80000300800 */
[----:B------:R-:W1:Y:S04]  /*3cdc0*/  LDS.128 R8, [R0] ;  /* 0x0000000000087984 */ /* 0x000e680000000c00 */
[----:B------:R-:W3:Y:S04]  /*3cdd0*/  LDS.128 R16, [R0+0x800] ;  /* 0x0008000000107984 */ /* 0x000ee80000000c00 */
[----:B------:R-:W4:Y:S04]  /*3cde0*/  LDS.128 R12, [R0+0x1000] ;  /* 0x00100000000c7984 */ /* 0x000f280000000c00 */
[----:B-1----:R-:W-:Y:S04]  /*3cdf0*/  STL.64 [R1+0x140], R8 ;  /* 0x0001400801007387 */ /* 0x002fe80000100a00 */
[----:B------:R-:W-:Y:S04]  /*3ce00*/  STL.64 [R1+0x148], R10 ;  /* 0x0001480a01007387 */ /* 0x000fe80000100a00 */
[----:B------:R-:W1:Y:S04]  /*3ce10*/  LDS.128 R8, [R0+0x1800] ;  /* 0x0018000000087984 */ /* 0x000e680000000c00 */
[----:B---3--:R-:W-:Y:S04]  /*3ce20*/  STL.64 [R1+0x310], R16 ;  /* 0x0003101001007387 */ /* 0x008fe80000100a00 */
[----:B------:R-:W-:Y:S04]  /*3ce30*/  STL.64 [R1+0x318], R18 ;  /* 0x0003181201007387 */ /* 0x000fe80000100a00 */
[----:B------:R-:W3:Y:S04]  /*3ce40*/  LDS.128 R16, [R24] ;  /* 0x0000000018107984 */ /* 0x000ee80000000c00 */
[----:B----4-:R-:W-:Y:S04]  /*3ce50*/  STL.64 [R1+0x570], R12 ;  /* 0x0005700c01007387 */ /* 0x010fe80000100a00 */
[----:B------:R-:W-:Y:S04]  /*3ce60*/  STL.64 [R1+0x578], R14 ;  /* 0x0005780e01007387 */ /* 0x000fe80000100a00 */
[----:B------:R-:W4:Y:S04]  /*3ce70*/  LDS.128 R12, [R24+0x800] ;  /* 0x00080000180c7984 */ /* 0x000f280000000c00 */
[----:B-1----:R-:W-:Y:S04]  /*3ce80*/  STL.64 [R1+0x6f0], R8 ;  /* 0x0006f00801007387 */ /* 0x002fe80000100a00 */
[----:B------:R-:W-:Y:S04]  /*3ce90*/  STL.64 [R1+0x6f8], R10 ;  /* 0x0006f80a01007387 */ /* 0x000fe80000100a00 */
[----:B------:R-:W1:Y:S04]  /*3cea0*/  LDS.128 R8, [R24+0x1000] ;  /* 0x0010000018087984 */ /* 0x000e680000000c00 */
[----:B---3--:R-:W-:Y:S04]  /*3ceb0*/  STL.64 [R1+0x150], R16 ;  /* 0x0001501001007387 */ /* 0x008fe80000100a00 */
[----:B------:R-:W-:Y:S04]  /*3cec0*/  STL.64 [R1+0x158], R18 ;  /* 0x0001581201007387 */ /* 0x000fe80000100a00 */
[----:B------:R-:W3:Y:S04]  /*3ced0*/  LDS.128 R16, [R24+0x1800] ;  /* 0x0018000018107984 */ /* 0x000ee80000000c00 */
[----:B----4-:R-:W-:Y:S04]  /*3cee0*/  STL.64 [R1+0x330], R12 ;  /* 0x0003300c01007387 */ /* 0x010fe80000100a00 */
[----:B------:R-:W-:Y:S04]  /*3cef0*/  STL.64 [R1+0x338], R14 ;  /* 0x0003380e01007387 */ /* 0x000fe80000100a00 */
[----:B------:R-:W4:Y:S04]  /*3cf00*/  LDS.128 R12, [R3] ;  /* 0x00000000030c7984 */ /* 0x000f280000000c00 */
        /* <DEDUP_REMOVED lines=8> */
[----:B------:R-:W4:Y:S04]  /*3cf90*/  LDS.128 R12, [R3+0x1800] ;  /* 0x00180000030c7984 */ /* 0x000f280000000c00 */
[----:B-1----:R-:W-:Y:S04]  /*3cfa0*/  STL.64 [R1+0x430], R8 ;  /* 0x0004300801007387 */ /* 0x002fe80000100a00 */
[----:B------:R-:W-:Y:S04]  /*3cfb0*/  STL.64 [R1+0x438], R10 ;  /* 0x0004380a01007387 */ /* 0x000fe80000100a00 */
[----:B------:R-:W1:Y:S04]  /*3cfc0*/  LDS.128 R8, [R252] ;  /* 0x00000000fc087984 */ /* 0x000e680000000c00 */
        /* <DEDUP_REMOVED lines=8> */
[----:B------:R-:W1:Y:S04]  /*3d050*/  LDS.128 R8, [R252+0x1800] ;  /* 0x00180000fc087984 */ /* 0x000e680000000c00 */
[----:B------:R-:W-:Y:S06]  /*3d060*/  BAR.SYNC.DEFER_BLOCKING 0x0 ;  /* 0x0000000000007b1d */ /* 0x000fec0000010000 */
[----:B---3--:R3:W-:Y:S04]  /*3d070*/  STL.64 [R1+0x4a0], R16 ;  /* 0x0004a01001007387 */ /* 0x0087e80000100a00 */
[----:B------:R1:W-:Y:S04]  /*3d080*/  STL.64 [R1+0x4a8], R18 ;  /* 0x0004a81201007387 */ /* 0x0003e80000100a00 */
[----:B----4-:R4:W-:Y:S04]  /*3d090*/  STL.64 [R1+0x610], R12 ;  /* 0x0006100c01007387 */ /* 0x0109e80000100a00 */
[----:B------:R1:W-:Y:S04]  /*3d0a0*/  STL.64 [R1+0x618], R14 ;  /* 0x0006180e01007387 */ /* 0x0003e80000100a00 */
[----:B-1----:R1:W-:Y:S04]  /*3d0b0*/  STL.64 [R1+0x810], R8 ;  /* 0x0008100801007387 */ /* 0x0023e80000100a00 */
[----:B------:R1:W-:Y:S04]  /*3d0c0*/  STL.64 [R1+0x818], R10 ;  /* 0x0008180a01007387 */ /* 0x0003e80000100a00 */
[----:B------:R-:W2:Y:S04]  /*3d0d0*/  LDL.LU R20, [R1+0xf08] ;  /* 0x000f080001147983 */ /* 0x000ea80000300800 */
[----:B------:R-:W2:Y:S04]  /*3d0e0*/  LDL.LU R21, [R1+0xf0c] ;  /* 0x000f0c0001157983 */ /* 0x000ea80000300800 */
[----:B------:R-:W2:Y:S04]  /*3d0f0*/  LDL.LU R22, [R1+0xee8] ;  /* 0x000ee80001167983 */ /* 0x000ea80000300800 */
[----:B------:R-:W2:Y:S04]  /*3d100*/  LDL.LU R23, [R1+0xeec] ;  /* 0x000eec0001177983 */ /* 0x000ea80000300800 */
[----:B---3--:R-:W3:Y:S04]  /*3d110*/  LDL.LU R16, [R1+0xcb0] ;  /* 0x000cb00001107983 */ /* 0x008ee80000300800 */
[----:B------:R-:W3:Y:S04]  /*3d120*/  LDL.LU R17, [R1+0xcb4] ;  /* 0x000cb40001117983 */ /* 0x000ee80000300800 */
[----:B------:R-:W3:Y:S04]  /*3d130*/  LDL.LU R18, [R1+0xca0] ;  /* 0x000ca00001127983 */ /* 0x000ee80000300800 */
[----:B------:R-:W3:Y:S04]  /*3d140*/  LDL.LU R19, [R1+0xca4] ;  /* 0x000ca40001137983 */ /* 0x000ee80000300800 */
[----:B----4-:R-:W4:Y:S04]  /*3d150*/  LDL.LU R12, [R1+0xcb8] ;  /* 0x000cb800010c7983 */ /* 0x010f280000300800 */
[----:B------:R-:W4:Y:S04]  /*3d160*/  LDL.LU R13, [R1+0xcbc] ;  /* 0x000cbc00010d7983 */ /* 0x000f280000300800 */
[----:B------:R-:W4:Y:S04]  /*3d170*/  LDL.LU R14, [R1+0xca8] ;  /* 0x000ca800010e7983 */ /* 0x000f280000300800 */
[----:B------:R-:W4:Y:S04]  /*3d180*/  LDL.LU R15, [R1+0xcac] ;  /* 0x000cac00010f7983 */ /* 0x000f280000300800 */
[----:B-1----:R-:W4:Y:S04]  /*3d190*/  LDL.LU R8, [R1+0xbb0] ;  /* 0x000bb00001087983 */ /* 0x002f280000300800 */
[----:B------:R-:W4:Y:S04]  /*3d1a0*/  LDL.LU R9, [R1+0xbb4] ;  /* 0x000bb40001097983 */ /* 0x000f280000300800 */
[----:B------:R-:W4:Y:S04]  /*3d1b0*/  LDL.LU R10, [R1+0xba0] ;  /* 0x000ba000010a7983 */ /* 0x000f280000300800 */
[----:B------:R1:W-:Y:S04]  /*3d1c0*/  STS.128 [R25], R4 ;  /* 0x0000000419007388 */ /* 0x0003e80000000c00 */
[----:B------:R-:W4:Y:S04]  /*3d1d0*/  LDL.LU R11, [R1+0xba4] ;  /* 0x000ba400010b7983 */ /* 0x000f280000300800 */
[----:B-1----:R-:W4:Y:S04]  /*3d1e0*/  LDL.LU R4, [R1+0xbb8] ;  /* 0x000bb80001047983 */ /* 0x002f280000300800 */
[----:B------:R-:W4:Y:S04]  /*3d1f0*/  LDL.LU R5, [R1+0xbbc] ;  /* 0x000bbc0001057983 */ /* 0x000f280000300800 */
[----:B------:R-:W4:Y:S04]  /*3d200*/  LDL.LU R6, [R1+0xba8] ;  /* 0x000ba80001067983 */ /* 0x000f280000300800 */
[----:B------:R-:W4:Y:S04]  /*3d210*/  LDL.LU R7, [R1+0xbac] ;  /* 0x000bac0001077983 */ /* 0x000f280000300800 */
[----:B--2---:R1:W-:Y:S04]  /*3d220*/  STS.128 [R25+0x80], R20 ;  /* 0x0000801419007388 */ /* 0x0043e80000000c00 */
[----:B-1----:R-:W2:Y:S04]  /*3d230*/  LDL.LU R20, [R1+0xaa0] ;  /* 0x000aa00001147983 */ /* 0x002ea80000300800 */
[----:B------:R-:W2:Y:S04]  /*3d240*/  LDL.LU R21, [R1+0xaa4] ;  /* 0x000aa40001157983 */ /* 0x000ea80000300800 */
[----:B------:R-:W2:Y:S04]  /*3d250*/  LDL.LU R22, [R1+0xa80] ;  /* 0x000a800001167983 */ /* 0x000ea80000300800 */
[----:B---3--:R1:W-:Y:S04]  /*3d260*/  STS.128 [R25+0x100], R16 ;  /* 0x0001001019007388 */ /* 0x0083e80000000c00 */
[----:B------:R-:W2:Y:S04]  /*3d270*/  LDL.LU R23, [R1+0xa84] ;  /* 0x000a840001177983 */ /* 0x000ea80000300800 */
[----:B----4-:R3:W-:Y:S04]  /*3d280*/  STS.128 [R25+0x180], R12 ;  /* 0x0001800c19007388 */ /* 0x0107e80000000c00 */
[----:B-1----:R-:W4:Y:S04]  /*3d290*/  LDL.LU R16, [R1+0xaa8] ;  /* 0x000aa80001107983 */ /* 0x002f280000300800 */
[----:B------:R-:W4:Y:S04]  /*3d2a0*/  LDL.LU R17, [R1+0xaac] ;  /* 0x000aac0001117983 */ /* 0x000f280000300800 */
[----:B------:R-:W4:Y:S04]  /*3d2b0*/  LDL.LU R18, [R1+0xa88] ;  /* 0x000a880001127983 */ /* 0x000f280000300800 */
[----:B------:R-:W4:Y:S04]  /*3d2c0*/  LDL.LU R19, [R1+0xa8c] ;  /* 0x000a8c0001137983 */ /* 0x000f280000300800 */
[----:B---3--:R-:W3:Y:S04]  /*3d2d0*/  LDL.LU R12, [R1+0x980] ;  /* 0x00098000010c7983 */ /* 0x008ee80000300800 */
[----:B------:R-:W3:Y:S04]  /*3d2e0*/  LDL.LU R13, [R1+0x984] ;  /* 0x00098400010d7983 */ /* 0x000ee80000300800 */
[----:B------:R-:W3:Y:S04]  /*3d2f0*/  LDL.LU R14, [R1+0x970] ;  /* 0x00097000010e7983 */ /* 0x000ee80000300800 */
[----:B------:R1:W-:Y:S04]  /*3d300*/  STS.128 [R25+0x200], R8 ;  /* 0x0002000819007388 */ /* 0x0003e80000000c00 */
[----:B------:R-:W3:Y:S04]  /*3d310*/  LDL.LU R15, [R1+0x974] ;  /* 0x00097400010f7983 */ /* 0x000ee80000300800 */
[----:B------:R1:W-:Y:S04]  /*3d320*/  STS.128 [R25+0x280], R4 ;  /* 0x0002800419007388 */ /* 0x0003e80000000c00 */
        /* <DEDUP_REMOVED lines=8> */
[----:B--2---:R1:W-:Y:S04]  /*3d3b0*/  STS.128 [R25+0x300], R20 ;  /* 0x0003001419007388 */ /* 0x0043e80000000c00 */
[----:B-1----:R-:W2:Y:S04]  /*3d3c0*/  LDL.LU R20, [R1+0x468] ;  /* 0x0004680001147983 */ /* 0x002ea80000300800 */
[----:B------:R-:W2:Y:S04]  /*3d3d0*/  LDL.LU R21, [R1+0x46c] ;  /* 0x00046c0001157983 */ /* 0x000ea80000300800 */
[----:B------:R-:W2:Y:S04]  /*3d3e0*/  LDL.LU R22, [R1+0x328] ;  /* 0x0003280001167983 */ /* 0x000ea80000300800 */
[----:B----4-:R1:W-:Y:S04]  /*3d3f0*/  STS.128 [R25+0x380], R16 ;  /* 0x0003801019007388 */ /* 0x0103e80000000c00 */
[----:B------:R-:W2:Y:S04]  /*3d400*/  LDL.LU R23, [R1+0x32c] ;  /* 0x00032c0001177983 */ /* 0x000ea80000300800 */
[----:B-1----:R-:W4:Y:S04]  /*3d410*/  LDL.LU R16, [R1+0xc0] ;  /* 0x0000c00001107983 */ /* 0x002f280000300800 */
[----:B------:R-:W4:Y:S04]  /*3d420*/  LDL.LU R17, [R1+0xc4] ;  /* 0x0000c40001117983 */ /* 0x000f280000300800 */
[----:B------:R-:W4:Y:S04]  /*3d430*/  LDL.LU R18, [R1+0xb0] ;  /* 0x0000b00001127983 */ /* 0x000f280000300800 */
[----:B---3--:R1:W-:Y:S04]  /*3d440*/  STS.128 [R25+0x400], R12 ;  /* 0x0004000c19007388 */ /* 0x0083e80000000c00 */
[----:B------:R-:W4:Y:S04]  /*3d450*/  LDL.LU R19, [R1+0xb4] ;  /* 0x0000b40001137983 */ /* 0x000f280000300800 */
[----:B------:R3:W-:Y:S04]  /*3d460*/  STS.128 [R25+0x480], R8 ;  /* 0x0004800819007388 */ /* 0x0007e80000000c00 */
        /* <DEDUP_REMOVED lines=9> */
[----:B-1----:R-:W3:Y:S04]  /*3d500*/  LDL.LU R4, [R1+0x138] ;  /* 0x0001380001047983 */ /* 0x002ee80000300800 */
[----:B------:R-:W3:Y:S04]  /*3d510*/  LDL.LU R5, [R1+0x13c] ;  /* 0x00013c0001057983 */ /* 0x000ee80000300800 */
[----:B------:R-:W3:Y:S04]  /*3d520*/  LDL.LU R6, [R1+0x118] ;  /* 0x0001180001067983 */ /* 0x000ee80000300800 */
[----:B------:R-:W3:Y:S04]  /*3d530*/  LDL.LU R7, [R1+0x11c] ;  /* 0x00011c0001077983 */ /* 0x000ee80000300800 */
[----:B--2---:R-:W-:Y:S04]  /*3d540*/  STS.128 [R25+0x580], R20 ;  /* 0x0005801419007388 */ /* 0x004fe80000000c00 */
[----:B----4-:R-:W-:Y:S04]  /*3d550*/  STS.128 [R25+0x600], R16 ;  /* 0x0006001019007388 */ /* 0x010fe80000000c00 */
[----:B------:R-:W-:Y:S04]  /*3d560*/  STS.128 [R25+0x680], R12 ;  /* 0x0006800c19007388 */ /* 0x000fe80000000c00 */
[----:B---3--:R-:W-:Y:S04]  /*3d570*/  STS.128 [R25+0x700], R8 ;  /* 0x0007000819007388 */ /* 0x008fe80000000c00 */
[----:B------:R-:W-:Y:S04]  /*3d580*/  STS.128 [R25+0x780], R4 ;  /* 0x0007800419007388 */ /* 0x000fe80000000c00 */
        /* <DEDUP_REMOVED lines=43> */
[----:B--2---:R-:W-:Y:S01]  /*3d840*/  STL.64 [R1+0xbb0], R16 ;  /* 0x000bb01001007387 */ /* 0x004fe20000100a00 */
[----:B------:R-:W-:-:S03]  /*3d850*/  IMAD.MOV.U32 R4, RZ, RZ, R152 ;  /* 0x000000ffff047224 */ /* 0x000fc600078e0098 */
[----:B------:R-:W-:Y:S01]  /*3d860*/  STL.64 [R1+0xbb8], R18 ;  /* 0x000bb81201007387 */ /* 0x000fe20000100a00 */
[----:B------:R-:W-:Y:S02]  /*3d870*/  IMAD.MOV.U32 R5, RZ, RZ, R153 ;  /* 0x000000ffff057224 */ /* 0x000fe400078e0099 */
[----:B------:R-:W-:Y:S02]  /*3d880*/  IMAD.MOV.U32 R6, RZ, RZ, R156 ;  /* 0x000000ffff067224 */ /* 0x000fe400078e009c */
[----:B------:R-:W-:Y:S01]  /*3d890*/  IMAD.MOV.U32 R7, RZ, RZ, R157 ;  /* 0x000000ffff077224 */ /* 0x000fe200078e009d */
[----:B------:R-:W-:Y:S06]  /*3d8a0*/  BAR.SYNC.DEFER_BLOCKING 0x0 ;  /* 0x0000000000007b1d */ /* 0x000fec0000010000 */
[----:B---3--:R-:W-:Y:S04]  /*3d8b0*/  STL.64 [R1+0xd20], R12 ;  /* 0x000d200c01007387 */ /* 0x008fe80000100a00 */
[----:B------:R-:W-:Y:S04]  /*3d8c0*/  STL.64 [R1+0xd28], R14 ;  /* 0x000d280e01007387 */ /* 0x000fe80000100a00 */
[----:B-1----:R1:W-:Y:S04]  /*3d8d0*/  STL.64 [R1+0xd60], R8 ;  /* 0x000d600801007387 */ /* 0x0023e80000100a00 */
[----:B------:R2:W-:Y:S04]  /*3d8e0*/  STL.64 [R1+0xd68], R10 ;  /* 0x000d680a01007387 */ /* 0x0005e80000100a00 */
[----:B------:R3:W-:Y:S04]  /*3d8f0*/  STS.128 [R25], R4 ;  /* 0x0000000419007388 */ /* 0x0007e80000000c00 */
[----:B-1----:R-:W4:Y:S04]  /*3d900*/  LDL.LU R8, [R1+0x120] ;  /* 0x0001200001087983 */ /* 0x002f280000300800 */
[----:B------:R-:W4:Y:S04]  /*3d910*/  LDL.LU R9, [R1+0x124] ;  /* 0x0001240001097983 */ /* 0x000f280000300800 */
[----:B--2---:R-:W4:Y:S04]  /*3d920*/  LDL.LU R10, [R1+0x170] ;  /* 0x00017000010a7983 */ /* 0x004f280000300800 */
[----:B------:R-:W4:Y:S04]  /*3d930*/  LDL.LU R11, [R1+0x174] ;  /* 0x00017400010b7983 */ /* 0x000f280000300800 */
[----:B---3--:R-:W2:Y:S04]  /*3d940*/  LDL.LU R4, [R1+0x128] ;  /* 0x0001280001047983 */ /* 0x008ea80000300800 */
[----:B------:R-:W2:Y:S04]  /*3d950*/  LDL.LU R5, [R1+0x12c] ;  /* 0x00012c0001057983 */ /* 0x000ea80000300800 */
[----:B------:R-:W2:Y:S04]  /*3d960*/  LDL.LU R6, [R1+0x178] ;  /* 0x0001780001067983 */ /* 0x000ea80000300800 */
[----:B------:R-:W2:Y:S01]  /*3d970*/  LDL.LU R7, [R1+0x17c] ;  /* 0x00017c0001077983 */ /* 0x000ea20000300800 */
[----:B------:R-:W-:-:S02]  /*3d980*/  IMAD.MOV.U32 R156, RZ, RZ, R154 ;  /* 0x000000ffff9c7224 */ /* 0x000fc400078e009a */
        /* <DEDUP_REMOVED lines=8> */
[----:B------:R-:W-:-:S03]  /*3da10*/  IMAD.MOV.U32 R216, RZ, RZ, R214 ;  /* 0x000000ffffd87224 */ /* 0x000fc600078e00d6 */
[----:B------:R-:W3:Y:S01]  /*3da20*/  LDL.LU R23, [R1+0x634] ;  /* 0x0006340001177983 */ /* 0x000ee20000300800 */
[----:B------:R-:W-:-:S03]  /*3da30*/  IMAD.MOV.U32 R217, RZ, RZ, R215 ;  /* 0x000000ffffd97224 */ /* 0x000fc600078e00d7 */
[----:B------:R-:W3:Y:S04]  /*3da40*/  LDL.LU R16, [R1+0x628] ;  /* 0x0006280001107983 */ /* 0x000ee80000300800 */
[----:B------:R-:W3:Y:S04]  /*3da50*/  LDL.LU R17, [R1+0x62c] ;  /* 0x00062c0001117983 */ /* 0x000ee80000300800 */
[----:B------:R-:W-:Y:S04]  /*3da60*/  STS.128 [R25+0x80], R156 ;  /* 0x0000809c19007388 */ /* 0x000fe80000000c00 */
[----:B------:R-:W3:Y:S04]  /*3da70*/  LDL.LU R18, [R1+0x638] ;  /* 0x0006380001127983 */ /* 0x000ee80000300800 */
[----:B------:R1:W-:Y:S04]  /*3da80*/  STS.128 [R25+0x100], R12 ;  /* 0x0001000c19007388 */ /* 0x0003e80000000c00 */
[----:B------:R-:W3:Y:S04]  /*3da90*/  LDL.LU R19, [R1+0x63c] ;  /* 0x00063c0001137983 */ /* 0x000ee80000300800 */
[----:B------:R-:W-:Y:S04]  /*3daa0*/  STS.128 [R25+0x180], R216 ;  /* 0x000180d819007388 */ /* 0x000fe80000000c00 */
        /* <DEDUP_REMOVED lines=13> */
[----:B------:R-:W2:Y:S04]  /*3db80*/  LDL.LU R7, [R1+0x754] ;  /* 0x0007540001077983 */ /* 0x000ea80000300800 */
[----:B---3--:R1:W-:Y:S04]  /*3db90*/  STS.128 [R25+0x300], R20 ;  /* 0x0003001419007388 */ /* 0x0083e80000000c00 */
[----:B------:R3:W-:Y:S04]  /*3dba0*/  STS.128 [R25+0x380], R16 ;  /* 0x0003801019007388 */ /* 0x0007e80000000c00 */
[----:B-1----:R-:W2:Y:S04]  /*3dbb0*/  LDL.LU R20, [R1+0x748] ;  /* 0x0007480001147983 */ /* 0x002ea80000300800 */
[----:B------:R-:W2:Y:S04]  /*3dbc0*/  LDL.LU R21, [R1+0x74c] ;  /* 0x00074c0001157983 */ /* 0x000ea80000300800 */
[----:B------:R-:W2:Y:S04]  /*3dbd0*/  LDL.LU R22, [R1+0x758] ;  /* 0x0007580001167983 */ /* 0x000ea80000300800 */
[----:B------:R-:W2:Y:S04]  /*3dbe0*/  LDL.LU R23, [R1+0x75c] ;  /* 0x00075c0001177983 */ /* 0x000ea80000300800 */
        /* <DEDUP_REMOVED lines=19> */
[----:B------:R-:W-:Y:S04]  /*3dd20*/  STS.128 [R25+0x580], R20 ;  /* 0x0005801419007388 */ /* 0x000fe80000000c00 */
[----:B---3--:R-:W-:Y:S04]  /*3dd30*/  STS.128 [R25+0x600], R16 ;  /* 0x0006001019007388 */ /* 0x008fe80000000c00 */
[----:B------:R-:W-:Y:S04]  /*3dd40*/  STS.128 [R25+0x680], R12 ;  /* 0x0006800c19007388 */ /* 0x000fe80000000c00 */
[----:B----4-:R-:W-:Y:S04]  /*3dd50*/  STS.128 [R25+0x700], R8 ;  /* 0x0007000819007388 */ /* 0x010fe80000000c00 */
[----:B--2---:R1:W-:Y:S04]  /*3dd60*/  STS.128 [R25+0x780], R4 ;  /* 0x0007800419007388 */ /* 0x0043e80000000c00 */
        /* <DEDUP_REMOVED lines=513> */
[----:B-1----:R-:W4:Y:S04]  /*3fd80*/  LDL.LU R4, [R1+0xe70] ;  /* 0x000e700001047983 */ /* 0x002f280000300800 */
[----:B------:R-:W4:Y:S04]  /*3fd90*/  LDL.LU R5, [R1+0xe74] ;  /* 0x000e740001057983 */ /* 0x000f280000300800 */
[----:B------:R-:W4:Y:S04]  /*3fda0*/  LDL.LU R6, [R1+0xe60] ;  /* 0x000e600001067983 */ /* 0x000f280000300800 */
[----:B------:R-:W1:Y:S04]  /*3fdb0*/  LDS.128 R8, [R0] ;  /* 0x0000000000087984 */ /* 0x000e680000000c00 */
[----:B------:R-:W3:Y:S04]  /*3fdc0*/  LDS.128 R16, [R0+0x800] ;  /* 0x0008000000107984 */ /* 0x000ee80000000c00 */
[----:B------:R-:W4:Y:S04]  /*3fdd0*/  LDL.LU R7, [R1+0xe64] ;  /* 0x000e640001077983 */ /* 0x000f280000300800 */
        /* <DEDUP_REMOVED lines=40> */
[----:B---3--:R3:W-:Y:S04]  /*40060*/  STL.64 [R1+0x390], R16 ;  /* 0x0003901001007387 */ /* 0x0087e80000100a00 */
[----:B------:R1:W-:Y:S04]  /*40070*/  STL.64 [R1+0x398], R18 ;  /* 0x0003981201007387 */ /* 0x0003e80000100a00 */
[----:B------:R-:W-:Y:S06]  /*40080*/  BAR.SYNC.DEFER_BLOCKING 0x0 ;  /* 0x0000000000007b1d */ /* 0x000fec0000010000 */
        /* <DEDUP_REMOVED lines=19> */
[----:B------:R-:W4:Y:S04]  /*401c0*/  LDL.LU R11, [R1+0xb34] ;  /* 0x000b3400010b7983 */ /* 0x000f280000300800 */
[----:B------:R1:W-:Y:S04]  /*401d0*/  STS.128 [R25], R4 ;  /* 0x0000000419007388 */ /* 0x0003e80000000c00 */
        /* <DEDUP_REMOVED lines=24> */
[----:B------:R1:W-:Y:S04]  /*40360*/  STS.128 [R25+0x280], R4 ;  /* 0x0002800419007388 */ /* 0x0003e80000000c00 */
[----:B-1----:R-:W3:Y:S04]  /*40370*/  LDL.LU R4, [R1+0x270] ;  /* 0x0002700001047983 */ /* 0x002ee80000300800 */
[----:B------:R-:W3:Y:S04]  /*40380*/  LDL.LU R5, [R1+0x274] ;  /* 0x0002740001057983 */ /* 0x000ee80000300800 */
[----:B------:R-:W3:Y:S04]  /*40390*/  LDL.LU R6, [R1+0x250] ;  /* 0x0002500001067983 */ /* 0x000ee80000300800 */
[----:B------:R-:W3:Y:S04]  /*403a0*/  LDL.LU R7, [R1+0x254] ;  /* 0x0002540001077983 */ /* 0x000ee80000300800 */
[----:B--2---:R-:W-:Y:S04]  /*403b0*/  STS.128 [R25+0x300], R20 ;  /* 0x0003001419007388 */ /* 0x004fe80000000c00 */
[----:B----4-:R1:W-:Y:S04]  /*403c0*/  STS.128 [R25+0x380], R16 ;  /* 0x0003801019007388 */ /* 0x0103e80000000c00 */
[----:B-1----:R-:W2:Y:S04]  /*403d0*/  LDL.LU R16, [R1+0x278] ;  /* 0x0002780001107983 */ /* 0x002ea80000300800 */
[----:B------:R-:W2:Y:S04]  /*403e0*/  LDL.LU R17, [R1+0x27c] ;  /* 0x00027c0001117983 */ /* 0x000ea80000300800 */
[----:B------:R-:W2:Y:S04]  /*403f0*/  LDL.LU R18, [R1+0x258] ;  /* 0x0002580001127983 */ /* 0x000ea80000300800 */
[----:B---3--:R1:W-:Y:S04]  /*40400*/  STS.128 [R25+0x400], R12 ;  /* 0x0004000c19007388 */ /* 0x0083e80000000c00 */
[----:B------:R-:W2:Y:S04]  /*40410*/  LDL.LU R19, [R1+0x25c] ;  /* 0x00025c0001137983 */ /* 0x000ea80000300800 */
[----:B-1----:R-:W3:Y:S04]  /*40420*/  LDL.LU R12, [R1+0x60] ;  /* 0x00006000010c7983 */ /* 0x002ee80000300800 */
[----:B------:R-:W3:Y:S04]  /*40430*/  LDL.LU R13, [R1+0x64] ;  /* 0x00006400010d7983 */ /* 0x000ee80000300800 */
[----:B------:R-:W3:Y:S04]  /*40440*/  LDL.LU R14, [R1+0x50] ;  /* 0x00005000010e7983 */ /* 0x000ee80000300800 */
[----:B------:R1:W-:Y:S04]  /*40450*/  STS.128 [R25+0x480], R8 ;  /* 0x0004800819007388 */ /* 0x0003e80000000c00 */
[----:B------:R-:W3:Y:S04]  /*40460*/  LDL.LU R15, [R1+0x54] ;  /* 0x00005400010f7983 */ /* 0x000ee80000300800 */
[----:B-1----:R-:W4:Y:S04]  /*40470*/  LDL.LU R8, [R1+0x68] ;  /* 0x0000680001087983 */ /* 0x002f280000300800 */
[----:B------:R-:W4:Y:S04]  /*40480*/  LDL.LU R9, [R1+0x6c] ;  /* 0x00006c0001097983 */ /* 0x000f280000300800 */
[----:B------:R-:W4:Y:S04]  /*40490*/  LDL.LU R10, [R1+0x58] ;  /* 0x00005800010a7983 */ /* 0x000f280000300800 */
[----:B------:R-:W4:Y:S04]  /*404a0*/  LDL.LU R11, [R1+0x5c] ;  /* 0x00005c00010b7983 */ /* 0x000f280000300800 */
[----:B------:R1:W-:Y:S02]  /*404b0*/  STS.128 [R25+0x500], R4 ;  /* 0x0005000419007388 */ /* 0x0003e40000000c00 */
[----:B-1----:R-:W-:-:S02]  /*404c0*/  IMAD.MOV.U32 R4, RZ, RZ, R244 ;  /* 0x000000ffff047224 */ /* 0x002fc400078e00f4 */
[----:B------:R-:W-:Y:S02]  /*404d0*/  IMAD.MOV.U32 R5, RZ, RZ, R245 ;  /* 0x000000ffff057224 */ /* 0x000fe400078e00f5 */
[----:B------:R-:W-:Y:S02]  /*404e0*/  IMAD.MOV.U32 R6, RZ, RZ, R68 ;  /* 0x000000ffff067224 */ /* 0x000fe400078e0044 */
[----:B------:R-:W-:Y:S02]  /*404f0*/  IMAD.MOV.U32 R7, RZ, RZ, R69 ;  /* 0x000000ffff077224 */ /* 0x000fe400078e0045 */
[----:B------:R-:W-:Y:S02]  /*40500*/  IMAD.MOV.U32 R68, RZ, RZ, R246 ;  /* 0x000000ffff447224 */ /* 0x000fe400078e00f6 */
[----:B------:R-:W-:Y:S01]  /*40510*/  IMAD.MOV.U32 R69, RZ, RZ, R247 ;  /* 0x000000ffff457224 */ /* 0x000fe200078e00f7 */
[----:B--2---:R-:W-:Y:S04]  /*40520*/  STS.128 [R25+0x580], R16 ;  /* 0x0005801019007388 */ /* 0x004fe80000000c00 */
[----:B---3--:R-:W-:Y:S04]  /*40530*/  STS.128 [R25+0x600], R12 ;  /* 0x0006000c19007388 */ /* 0x008fe80000000c00 */
[----:B----4-:R-:W-:Y:S04]  /*40540*/  STS.128 [R25+0x680], R8 ;  /* 0x0006800819007388 */ /* 0x010fe80000000c00 */
[----:B------:R-:W-:Y:S04]  /*40550*/  STS.128 [R25+0x700], R4 ;  /* 0x0007000419007388 */ /* 0x000fe80000000c00 */
        /* <DEDUP_REMOVED lines=389> */
[----:B------:R-:W-:Y:S04]  /*41db0*/  LDS.128 R244, [R3+0x1800] ;  /* 0x0018000003f47984 */ /* 0x000fe80000000c00 */
[----:B------:R-:W-:Y:S04]  /*41dc0*/  LDS.128 R240, [R252] ;  /* 0x00000000fcf07984 */ /* 0x000fe80000000c00 */
[----:B------:R-:W-:Y:S04]  /*41dd0*/  LDS.128 R236, [R252+0x800] ;  /* 0x00080000fcec7984 */ /* 0x000fe80000000c00 */
[----:B------:R-:W-:Y:S04]  /*41de0*/  LDS.128 R232, [R252+0x1000] ;  /* 0x00100000fce87984 */ /* 0x000fe80000000c00 */
[----:B------:R-:W-:Y:S04]  /*41df0*/  LDS.128 R228, [R252+0x1800] ;  /* 0x00180000fce47984 */ /* 0x000fe80000000c00 */
        /* <DEDUP_REMOVED lines=24> */
[----:B------:R-:W-:Y:S06]  /*41f80*/  BAR.SYNC.DEFER_BLOCKING 0x0 ;  /* 0x0000000000007b1d */ /* 0x000fec0000010000 */
[----:B----4-:R4:W-:Y:S04]  /*41f90*/  STL.64 [R1+0x50], R16 ;  /* 0x0000501001007387 */ /* 0x0109e80000100a00 */
[----:B------:R1:W-:Y:S04]  /*41fa0*/  STL.64 [R1+0x58], R18 ;  /* 0x0000581201007387 */ /* 0x0003e80000100a00 */
[----:B-1----:R1:W-:Y:S04]  /*41fb0*/  STL.64 [R1+0x40], R12 ;  /* 0x0000400c01007387 */ /* 0x0023e80000100a00 */
[----:B------:R1:W-:Y:S04]  /*41fc0*/  STL.64 [R1+0x48], R14 ;  /* 0x0000480e01007387 */ /* 0x0003e80000100a00 */
[----:B---3--:R3:W-:Y:S04]  /*41fd0*/  STL.64 [R1+0x30], R8 ;  /* 0x0000300801007387 */ /* 0x0087e80000100a00 */
[----:B------:R1:W-:Y:S04]  /*41fe0*/  STL.64 [R1+0x38], R10 ;  /* 0x0000380a01007387 */ /* 0x0003e80000100a00 */
[----:B------:R-:W2:Y:S04]  /*41ff0*/  LDL.LU R20, [R1+0xe18] ;  /* 0x000e180001147983 */ /* 0x000ea80000300800 */
[----:B------:R-:W2:Y:S04]  /*42000*/  LDL.LU R21, [R1+0xe1c] ;  /* 0x000e1c0001157983 */ /* 0x000ea80000300800 */
[----:B------:R-:W2:Y:S04]  /*42010*/  LDL.LU R22, [R1+0xe08] ;  /* 0x000e080001167983 */ /* 0x000ea80000300800 */
[----:B------:R-:W2:Y:S04]  /*42020*/  LDL.LU R23, [R1+0xe0c] ;  /* 0x000e0c0001177983 */ /* 0x000ea80000300800 */
        /* <DEDUP_REMOVED lines=8> */
[----:B---3--:R-:W3:Y:S04]  /*420b0*/  LDL.LU R8, [R1+0xb00] ;  /* 0x000b000001087983 */ /* 0x008ee80000300800 */
[----:B------:R-:W3:Y:S04]  /*420c0*/  LDL.LU R9, [R1+0xb04] ;  /* 0x000b040001097983 */ /* 0x000ee80000300800 */
[----:B------:R-:W3:Y:S04]  /*420d0*/  LDL.LU R10, [R1+0xaf0] ;  /* 0x000af000010a7983 */ /* 0x000ee80000300800 */
[----:B------:R-:W3:Y:S04]  /*420e0*/  LDL.LU R11, [R1+0xaf4] ;  /* 0x000af400010b7983 */ /* 0x000ee80000300800 */
[----:B------:R1:W-:Y:S04]  /*420f0*/  STS.128 [R25], R4 ;  /* 0x0000000419007388 */ /* 0x0003e80000000c00 */
        /* <DEDUP_REMOVED lines=8> */
[----:B------:R1:W-:Y:S04]  /*42180*/  STS.128 [R25+0x280], R4 ;  /* 0x0002800419007388 */ /* 0x0003e80000000c00 */
[----:B-1----:R-:W2:Y:S04]  /*42190*/  LDL.LU R4, [R1+0x9f0] ;  /* 0x0009f00001047983 */ /* 0x002ea80000300800 */
        /* <DEDUP_REMOVED lines=19> */
[----:B--2---:R-:W-:Y:S04]  /*422d0*/  STS.128 [R25+0x300], R4 ;  /* 0x0003000419007388 */ /* 0x004fe80000000c00 */
[----:B---3--:R-:W-:Y:S04]  /*422e0*/  STS.128 [R25+0x380], R12 ;  /* 0x0003800c19007388 */ /* 0x008fe80000000c00 */
[----:B----4-:R1:W-:Y:S04]  /*422f0*/  STS.128 [R25+0x400], R8 ;  /* 0x0004000819007388 */ /* 0x0103e80000000c00 */
[----:B-1----:R-:W2:Y:S04]  /*42300*/  LDL.LU R8, [R1+0x1f8] ;  /* 0x0001f80001087983 */ /* 0x002ea80000300800 */
[----:B------:R-:W2:Y:S04]  /*42310*/  LDL.LU R9, [R1+0x1fc] ;  /* 0x0001fc0001097983 */ /* 0x000ea80000300800 */
[----:B------:R-:W2:Y:S04]  /*42320*/  LDL.LU R10, [R1+0x1d8] ;  /* 0x0001d800010a7983 */ /* 0x000ea80000300800 */
[----:B------:R-:W2:Y:S04]  /*42330*/  LDL.LU R11, [R1+0x1dc] ;  /* 0x0001dc00010b7983 */ /* 0x000ea80000300800 */
[----:B------:R-:W3:Y:S04]  /*42340*/  LDL.LU R4, [R1+0x20] ;  /* 0x0000200001047983 */ /* 0x000ee80000300800 */
[----:B------:R-:W3:Y:S04]  /*42350*/  LDL.LU R5, [R1+0x24] ;  /* 0x0000240001057983 */ /* 0x000ee80000300800 */
[----:B------:R1:W-:Y:S04]  /*42360*/  STL [R1+0x1bcc], R231 ;  /* 0x001bcce701007387 */ /* 0x0003e80000100800 */
[----:B-1----:R-:W2:Y:S04]  /*42370*/  LDL.LU R231, [R1+0xa9c] ;  /* 0x000a9c0001e77983 */ /* 0x002ea80000300800 */
[----:B------:R-:W3:Y:S04]  /*42380*/  LDL.LU R7, [R1+0x14] ;  /* 0x0000140001077983 */ /* 0x000ee80000300800 */
[----:B------:R-:W4:Y:S04]  /*42390*/  LDL.LU R12, [R1+0x28] ;  /* 0x00002800010c7983 */ /* 0x000f280000300800 */
[----:B------:R-:W4:Y:S04]  /*423a0*/  LDL.LU R13, [R1+0x2c] ;  /* 0x00002c00010d7983 */ /* 0x000f280000300800 */
[----:B------:R-:W4:Y:S04]  /*423b0*/  LDL.LU R14, [R1+0x18] ;  /* 0x00001800010e7983 */ /* 0x000f280000300800 */
[----:B------:R-:W4:Y:S04]  /*423c0*/  LDL.LU R15, [R1+0x1c] ;  /* 0x00001c00010f7983 */ /* 0x000f280000300800 */
[----:B------:R-:W3:Y:S04]  /*423d0*/  LDL.LU R6, [R1+0x10] ;  /* 0x0000100001067983 */ /* 0x000ee80000300800 */
[----:B------:R1:W-:Y:S04]  /*423e0*/  STS.128 [R25+0x480], R16 ;  /* 0x0004801019007388 */ /* 0x0003e80000000c00 */
[----:B------:R-:W-:Y:S04]  /*423f0*/  STS.128 [R25+0x500], R20 ;  /* 0x0005001419007388 */ /* 0x000fe80000000c00 */
[----:B------:R-:W3:Y:S04]  /*42400*/  LDL.LU R44, [R1+0x2a0] ;  /* 0x0002a000012c7983 */ /* 0x000ee80000300800 */
[----:B------:R-:W3:Y:S01]  /*42410*/  LDL.LU R45, [R1+0x2a4] ;  /* 0x0002a400012d7983 */ /* 0x000ee20000300800 */
[----:B-1----:R-:W-:-:S03]  /*42420*/  IMAD.MOV.U32 R16, RZ, RZ, R80 ;  /* 0x000000ffff107224 */ /* 0x002fc600078e0050 */
        /* <DEDUP_REMOVED lines=8> */
[----:B------:R-:W3:Y:S04]  /*424b0*/  LDL.LU R49, [R1+0x2ac] ;  /* 0x0002ac0001317983 */ /* 0x000ee80000300800 */
[----:B------:R-:W3:Y:S04]  /*424c0*/  LDL.LU R50, [R1+0x2c8] ;  /* 0x0002c80001327983 */ /* 0x000ee80000300800 */
[----:B------:R-:W3:Y:S01]  /*424d0*/  LDL.LU R51, [R1+0x2cc] ;  /* 0x0002cc0001337983 */ /* 0x000ee20000300800 */
[----:B------:R-:W-:Y:S02]  /*424e0*/  IMAD.MOV.U32 R40, RZ, RZ, R128 ;  /* 0x000000ffff287224 */ /* 0x000fe400078e0080 */
[----:B------:R-:W-:-:S02]  /*424f0*/  IMAD.MOV.U32 R41, RZ, RZ, R129 ;  /* 0x000000ffff297224 */ /* 0x000fc400078e0081 */
[----:B------:R-:W-:Y:S02]  /*42500*/  IMAD.MOV.U32 R42, RZ, RZ, R132 ;  /* 0x000000ffff2a7224 */ /* 0x000fe400078e0084 */
[----:B------:R-:W-:Y:S02]  /*42510*/  IMAD.MOV.U32 R43, RZ, RZ, R133 ;  /* 0x000000ffff2b7224 */ /* 0x000fe400078e0085 */
[----:B------:R-:W-:Y:S02]  /*42520*/  IMAD.MOV.U32 R132, RZ, RZ, R130 ;  /* 0x000000ffff847224 */ /* 0x000fe400078e0082 */
[----:B------:R-:W-:Y:S01]  /*42530*/  IMAD.MOV.U32 R133, RZ, RZ, R131 ;  /* 0x000000ffff857224 */ /* 0x000fe200078e0083 */
[----:B--2---:R-:W-:Y:S04]  /*42540*/  STS.128 [R231+0x580], R8 ;  /* 0x00058008e7007388 */ /* 0x004fe80000000c00 */
[----:B----4-:R-:W-:Y:S04]  /*42550*/  STS.128 [R231+0x680], R12 ;  /* 0x0006800ce7007388 */ /* 0x010fe80000000c00 */
[----:B------:R-:W-:Y:S04]  /*42560*/  STS.128 [R231+0x700], R16 ;  /* 0x00070010e7007388 */ /* 0x000fe80000000c00 */
[----:B------:R-:W-:Y:S04]  /*42570*/  STS.128 [R231+0x780], R84 ;  /* 0x00078054e7007388 */ /* 0x000fe80000000c00 */
[----:B---3--:R-:W-:Y:S04]  /*42580*/  STS.128 [R231+0x600], R4 ;  /* 0x00060004e7007388 */ /* 0x008fe80000000c00 */
[----:B------:R-:W-:Y:S06]  /*42590*/  BAR.SYNC.DEFER_BLOCKING 0x0 ;  /* 0x0000000000007b1d */ /* 0x000fec0000010000 */
[----:B------:R-:W-:Y:S04]  /*425a0*/  LDS.128 R208, [R24] ;  /* 0x0000000018d07984 */ /* 0x000fe80000000c00 */
[----:B------:R-:W-:Y:S04]  /*425b0*/  LDS.128 R180, [R24+0x800] ;  /* 0x0008000018b47984 */ /* 0x000fe80000000c00 */
[----:B------:R-:W-:Y:S04]  /*425c0*/  LDS.128 R116, [R24+0x1000] ;  /* 0x0010000018747984 */ /* 0x000fe80000000c00 */
[----:B------:R-:W-:Y:S04]  /*425d0*/  LDS.128 R12, [R24+0x1800] ;  /* 0x00180000180c7984 */ /* 0x000fe80000000c00 */
[----:B------:R-:W1:Y:S04]  /*425e0*/  LDS.128 R224, [R0] ;  /* 0x0000000000e07984 */ /* 0x000e680000000c00 */
[----:B------:R-:W-:Y:S04]  /*425f0*/  LDS.128 R220, [R0+0x800] ;  /* 0x0008000000dc7984 */ /* 0x000fe80000000c00 */
[----:B------:R-:W-:Y:S04]  /*42600*/  LDS.128 R216, [R0+0x1000] ;  /* 0x0010000000d87984 */ /* 0x000fe80000000c00 */
[----:B------:R-:W-:Y:S04]  /*42610*/  LDS.128 R212, [R0+0x1800] ;  /* 0x0018000000d47984 */ /* 0x000fe80000000c00 */
[----:B------:R-:W-:Y:S04]  /*42620*/  LDS.128 R36, [R3] ;  /* 0x0000000003247984 */ /* 0x000fe80000000c00 */
[----:B------:R-:W-:Y:S04]  /*42630*/  LDS.128 R28, [R3+0x800] ;  /* 0x00080000031c7984 */ /* 0x000fe80000000c00 */
[----:B------:R-:W-:Y:S04]  /*42640*/  LDS.128 R20, [R3+0x1000] ;  /* 0x0010000003147984 */ /* 0x000fe80000000c00 */
[----:B------:R-:W-:Y:S04]  /*42650*/  LDS.128 R8, [R3+0x1800] ;  /* 0x0018000003087984 */ /* 0x000fe80000000c00 */
[----:B------:R-:W-:Y:S04]  /*42660*/  LDS.128 R32, [R252] ;  /* 0x00000000fc207984 */ /* 0x000fe80000000c00 */
[----:B------:R-:W-:Y:S04]  /*42670*/  LDS.128 R24, [R252+0x800] ;  /* 0x00080000fc187984 */ /* 0x000fe80000000c00 */
[----:B------:R-:W-:Y:S04]  /*42680*/  LDS.128 R16, [R252+0x1000] ;  /* 0x00100000fc107984 */ /* 0x000fe80000000c00 */
[----:B------:R-:W-:Y:S04]  /*42690*/  LDS.128 R4, [R252+0x1800] ;  /* 0x00180000fc047984 */ /* 0x000fe80000000c00 */
[----:B------:R-:W-:Y:S06]  /*426a0*/  BAR.SYNC.DEFER_BLOCKING 0x0 ;  /* 0x0000000000007b1d */ /* 0x000fec0000010000 */
[----:B------:R2:W-:Y:S04]  /*426b0*/  STS.128 [R231], R40 ;  /* 0x00000028e7007388 */ /* 0x0005e80000000c00 */
[----:B------:R-:W-:Y:S01]  /*426c0*/  STS.128 [R231+0x80], R132 ;  /* 0x00008084e7007388 */ /* 0x000fe20000000c00 */
[----:B--2---:R-:W-:-:S02]  /*426d0*/  IMAD.MOV.U32 R40, RZ, RZ, R192 ;  /* 0x000000ffff287224 */ /* 0x004fc400078e00c0 */
[----:B------:R-:W-:Y:S02]  /*426e0*/  IMAD.MOV.U32 R41, RZ, RZ, R193 ;  /* 0x000000ffff297224 */ /* 0x000fe400078e00c1 */
[----:B------:R-:W-:Y:S02]  /*426f0*/  IMAD.MOV.U32 R42, RZ, RZ, R196 ;  /* 0x000000ffff2a7224 */ /* 0x000fe400078e00c4 */
[----:B------:R-:W-:-:S05]  /*42700*/  IMAD.MOV.U32 R43, RZ, RZ, R197 ;  /* 0x000000ffff2b7224 */ /* 0x000fca00078e00c5 */
[----:B------:R2:W-:Y:S04]  /*42710*/  STS.128 [R231+0x100], R40 ;  /* 0x00010028e7007388 */ /* 0x0005e80000000c00 */
[----:B--2---:R-:W2:Y:S04]  /*42720*/  LDL.LU R40, [R1+0x6d0] ;  /* 0x0006d00001287983 */ /* 0x004ea80000300800 */
[----:B------:R-:W2:Y:S04]  /*42730*/  LDL.LU R41, [R1+0x6d4] ;  /* 0x0006d40001297983 */ /* 0x000ea80000300800 */
[----:B------:R-:W2:Y:S04]  /*42740*/  LDL.LU R42, [R1+0x6e0] ;  /* 0x0006e000012a7983 */ /* 0x000ea80000300800 */
[----:B------:R-:W2:Y:S01]  /*42750*/  LDL.LU R43, [R1+0x6e4] ;  /* 0x0006e400012b7983 */ /* 0x000ea20000300800 */
[----:B------:R-:W-:-:S02]  /*42760*/  IMAD.MOV.U32 R196, RZ, RZ, R194 ;  /* 0x000000ffffc47224 */ /* 0x000fc400078e00c2 */
[----:B------:R-:W-:-:S05]  /*42770*/  IMAD.MOV.U32 R197, RZ, RZ, R195 ;  /* 0x000000ffffc57224 */ /* 0x000fca00078e00c3 */
[----:B------:R-:W-:Y:S04]  /*42780*/  STS.128 [R231+0x180], R196 ;  /* 0x000180c4e7007388 */ /* 0x000fe80000000c00 */
[----:B------:R-:W-:Y:S04]  /*42790*/  STS.128 [R231+0x200], R44 ;  /* 0x0002002ce7007388 */ /* 0x000fe80000000c00 */
[----:B------:R3:W-:Y:S04]  /*427a0*/  STS.128 [R231+0x280], R48 ;  /* 0x00028030e7007388 */ /* 0x0007e80000000c00 */
[----:B---3--:R-:W3:Y:S04]  /*427b0*/  LDL.LU R48, [R1+0x6d8] ;  /* 0x0006d80001307983 */ /* 0x008ee80000300800 */
        /* <DEDUP_REMOVED lines=25> */
[----:B--2---:R2:W-:Y:S04]  /*42950*/  STS.128 [R231+0x300], R40 ;  /* 0x00030028e7007388 */ /* 0x0045e80000000c00 */
[----:B--2---:R-:W2:Y:S04]  /*42960*/  LDL.LU R40, [R1+0x538] ;  /* 0x0005380001287983 */ /* 0x004ea80000300800 */
[----:B------:R-:W2:Y:S04]  /*42970*/  LDL.LU R41, [R1+0x53c] ;  /* 0x00053c0001297983 */ /* 0x000ea80000300800 */
[----:B------:R-:W2:Y:S04]  /*42980*/  LDL.LU R42, [R1+0x548] ;  /* 0x00054800012a7983 */ /* 0x000ea80000300800 */
[----:B------:R-:W2:Y:S04]  /*42990*/  LDL.LU R43, [R1+0x54c] ;  /* 0x00054c00012b7983 */ /* 0x000ea80000300800 */
[----:B---3--:R-:W-:Y:S04]  /*429a0*/  STS.128 [R231+0x380], R48 ;  /* 0x00038030e7007388 */ /* 0x008fe80000000c00 */
[----:B----4-:R3:W-:Y:S04]  /*429b0*/  STS.128 [R231+0x400], R44 ;  /* 0x0004002ce7007388 */ /* 0x0107e80000000c00 */
        /* <DEDUP_REMOVED lines=8> */
[----:B------:R-:W-:Y:S04]  /*42a40*/  STS.128 [R231+0x480], R52 ;  /* 0x00048034e7007388 */ /* 0x000fe80000000c00 */
[----:B------:R-:W-:Y:S04]  /*42a50*/  STS.128 [R231+0x500], R56 ;  /* 0x00050038e7007388 */ /* 0x000fe80000000c00 */
[----:B------:R-:W-:Y:S04]  /*42a60*/  STS.128 [R231+0x580], R64 ;  /* 0x00058040e7007388 */ /* 0x000fe80000000c00 */
[----:B------:R-:W-:Y:S04]  /*42a70*/  STS.128 [R231+0x600], R60 ;  /* 0x0006003ce7007388 */ /* 0x000fe80000000c00 */
[----:B--2---:R2:W-:Y:S04]  /*42a80*/  STS.128 [R231+0x680], R40 ;  /* 0x00068028e7007388 */ /* 0x0045e80000000c00 */
[----:B--2---:R-:W2:Y:S04]  /*42a90*/  LDL.LU R40, [R1+0xd00] ;  /* 0x000d000001287983 */ /* 0x004ea80000300800 */
[----:B------:R-:W2:Y:S04]  /*42aa0*/  LDL.LU R41, [R1+0xd04] ;  /* 0x000d040001297983 */ /* 0x000ea80000300800 */
[----:B------:R-:W2:Y:S04]  /*42ab0*/  LDL.LU R42, [R1+0xce0] ;  /* 0x000ce000012a7983 */ /* 0x000ea80000300800 */
[----:B------:R-:W2:Y:S04]  /*42ac0*/  LDL.LU R43, [R1+0xce4] ;  /* 0x000ce400012b7983 */ /* 0x000ea80000300800 */
[----:B------:R-:W2:Y:S04]  /*42ad0*/  LDL.LU R120, [R1+0xd08] ;  /* 0x000d080001787983 */ /* 0x000ea80000300800 */
[----:B------:R-:W2:Y:S04]  /*42ae0*/  LDL.LU R121, [R1+0xd0c] ;  /* 0x000d0c0001797983 */ /* 0x000ea80000300800 */
[----:B------:R-:W2:Y:S04]  /*42af0*/  LDL.LU R122, [R1+0xce8] ;  /* 0x000ce800017a7983 */ /* 0x000ea80000300800 */
[----:B------:R-:W2:Y:S04]  /*42b00*/  LDL.LU R123, [R1+0xcec] ;  /* 0x000cec00017b7983 */ /* 0x000ea80000300800 */
[----:B---3--:R-:W-:Y:S04]  /*42b10*/  STS.128 [R231+0x700], R44 ;  /* 0x0007002ce7007388 */ /* 0x008fe80000000c00 */
[----:B----4-:R-:W-:Y:S04]  /*42b20*/  STS.128 [R231+0x780], R48 ;  /* 0x00078030e7007388 */ /* 0x010fe80000000c00 */
[----:B------:R-:W-:Y:S06]  /*42b30*/  BAR.SYNC.DEFER_BLOCKING 0x0 ;  /* 0x0000000000007b1d */ /* 0x000fec0000010000 */
[----:B------:R-:W3:Y:S04]  /*42b40*/  LDS.128 R44, [R0] ;  /* 0x00000000002c7984 */ /* 0x000ee80000000c00 */
[----:B------:R-:W-:Y:S04]  /*42b50*/  LDS.128 R48, [R0+0x800] ;  /* 0x0008000000307984 */ /* 0x000fe80000000c00 */
[----:B------:R-:W-:Y:S04]  /*42b60*/  LDS.128 R52, [R0+0x1000] ;  /* 0x0010000000347984 */ /* 0x000fe80000000c00 */
[----:B------:R-:W-:Y:S04]  /*42b70*/  LDS.128 R56, [R0+0x1800] ;  /* 0x0018000000387984 */ /* 0x000fe80000000c00 */
[----:B------:R-:W4:Y:S04]  /*42b80*/  LDS.128 R60, [R198] ;  /* 0x00000000c63c7984 */ /* 0x000f280000000c00 */
[----:B------:R-:W-:Y:S04]  /*42b90*/  LDS.128 R64, [R198+0x800] ;  /* 0x00080000c6407984 */ /* 0x000fe80000000c00 */
[----:B------:R-:W-:Y:S04]  /*42ba0*/  LDS.128 R68, [R198+0x1000] ;  /* 0x00100000c6447984 */ /* 0x000fe80000000c00 */
[----:B------:R-:W-:Y:S04]  /*42bb0*/  LDS.128 R72, [R198+0x1800] ;  /* 0x00180000c6487984 */ /* 0x000fe80000000c00 */
[----:B------:R-:W1:Y:S04]  /*42bc0*/  LDS.128 R76, [R199] ;  /* 0x00000000c74c7984 */ /* 0x000e680000000c00 */
[----:B------:R-:W-:Y:S04]  /*42bd0*/  LDS.128 R80, [R199+0x800] ;  /* 0x00080000c7507984 */ /* 0x000fe80000000c00 */
[----:B------:R-:W-:Y:S04]  /*42be0*/  LDS.128 R84, [R199+0x1000] ;  /* 0x00100000c7547984 */ /* 0x000fe80000000c00 */
[----:B------:R-:W-:Y:S04]  /*42bf0*/  LDS.128 R96, [R199+0x1800] ;  /* 0x00180000c7607984 */ /* 0x000fe80000000c00 */
[----:B------:R-:W1:Y:S04]  /*42c00*/  LDS.128 R100, [R252] ;  /* 0x00000000fc647984 */ /* 0x000e680000000c00 */
[----:B------:R-:W1:Y:S04]  /*42c10*/  LDS.128 R104, [R252+0x800] ;  /* 0x00080000fc687984 */ /* 0x000e680000000c00 */
[----:B------:R-:W1:Y:S04]  /*42c20*/  LDS.128 R108, [R252+0x1000] ;  /* 0x00100000fc6c7984 */ /* 0x000e680000000c00 */
[----:B------:R-:W1:Y:S04]  /*42c30*/  LDS.128 R112, [R252+0x1800] ;  /* 0x00180000fc707984 */ /* 0x000e680000000c00 */
[----:B------:R-:W-:Y:S06]  /*42c40*/  BAR.SYNC.DEFER_BLOCKING 0x0 ;  /* 0x0000000000007b1d */ /* 0x000fec0000010000 */
[----:B--2---:R2:W-:Y:S04]  /*42c50*/  STS.128 [R231], R40 ;  /* 0x00000028e7007388 */ /* 0x0045e80000000c00 */
[----:B--2---:R-:W2:Y:S04]  /*42c60*/  LDL.LU R40, [R1+0xbf0] ;  /* 0x000bf00001287983 */ /* 0x004ea80000300800 */
        /* <DEDUP_REMOVED lines=15> */
[----:B------:R-:W-:Y:S01]  /*42d60*/  STS.128 [R231+0x80], R120 ;  /* 0x00008078e7007388 */ /* 0x000fe20000000c00 */
[----:B------:R-:W-:-:S02]  /*42d70*/  IMAD.MOV.U32 R146, RZ, RZ, R248 ;  /* 0x000000ffff927224 */ /* 0x000fc400078e00f8 */
[----:B------:R-:W-:Y:S01]  /*42d80*/  IMAD.MOV.U32 R147, RZ, RZ, R249 ;  /* 0x000000ffff937224 */ /* 0x000fe200078e00f9 */
[----:B--2---:R2:W-:Y:S04]  /*42d90*/  STS.128 [R231+0x100], R40 ;  /* 0x00010028e7007388 */ /* 0x0045e80000000c00 */
[----:B--2---:R-:W2:Y:S04]  /*42da0*/  LDL.LU R40, [R1+0x9c0] ;  /* 0x0009c00001287983 */ /* 0x004ea80000300800 */
[----:B------:R-:W2:Y:S04]  /*42db0*/  LDL.LU R41, [R1+0x9c4] ;  /* 0x0009c40001297983 */ /* 0x000ea80000300800 */
[----:B------:R-:W2:Y:S04]  /*42dc0*/  LDL.LU R42, [R1+0x9b0] ;  /* 0x0009b000012a7983 */ /* 0x000ea80000300800 */
[----:B---3--:R3:W-:Y:S04]  /*42dd0*/  STS.128 [R231+0x180], R124 ;  /* 0x0001807ce7007388 */ /* 0x0087e80000000c00 */
[----:B------:R-:W2:Y:S04]  /*42de0*/  LDL.LU R43, [R1+0x9b4] ;  /* 0x0009b400012b7983 */ /* 0x000ea80000300800 */
[----:B----4-:R4:W-:Y:S04]  /*42df0*/  STS.128 [R231+0x200], R128 ;  /* 0x00020080e7007388 */ /* 0x0109e80000000c00 */
[----:B---3--:R-:W3:Y:S04]  /*42e00*/  LDL.LU R124, [R1+0x9c8] ;  /* 0x0009c800017c7983 */ /* 0x008ee80000300800 */
        /* <DEDUP_REMOVED lines=10> */
[----:B------:R1:W-:Y:S04]  /*42eb0*/  STS.128 [R231+0x280], R132 ;  /* 0x00028084e7007388 */ /* 0x0003e80000000c00 */
        /* <DEDUP_REMOVED lines=12> */
[----:B------:R-:W4:Y:S04]  /*42f80*/  LDL.LU R249, [R1+0xc] ;  /* 0x00000c0001f97983 */ /* 0x000f280000300800 */
[----:B--2---:R-:W-:Y:S04]  /*42f90*/  STS.128 [R231+0x300], R40 ;  /* 0x00030028e7007388 */ /* 0x004fe80000000c00 */
[----:B---3--:R-:W-:Y:S04]  /*42fa0*/  STS.128 [R231+0x380], R124 ;  /* 0x0003807ce7007388 */ /* 0x008fe80000000c00 */
[----:B------:R-:W-:Y:S04]  /*42fb0*/  STS.128 [R231+0x400], R120 ;  /* 0x00040078e7007388 */ /* 0x000fe80000000c00 */
[----:B----4-:R-:W-:Y:S04]  /*42fc0*/  STS.128 [R231+0x480], R128 ;  /* 0x00048080e7007388 */ /* 0x010fe80000000c00 */
[----:B------:R-:W-:Y:S04]  /*42fd0*/  STS.128 [R231+0x500], R132 ;  /* 0x00050084e7007388 */ /* 0x000fe80000000c00 */
[----:B------:R-:W-:Y:S04]  /*42fe0*/  STS.128 [R231+0x580], R148 ;  /* 0x00058094e7007388 */ /* 0x000fe80000000c00 */
[----:B------:R-:W-:Y:S04]  /*42ff0*/  STS.128 [R231+0x600], R144 ;  /* 0x00060090e7007388 */ /* 0x000fe80000000c00 */
[----:B------:R1:W-:Y:S04]  /*43000*/  STS.128 [R231+0x680], R248 ;  /* 0x000680f8e7007388 */ /* 0x0003e80000000c00 */
[----:B-1----:R-:W2:Y:S01]  /*43010*/  LDL.LU R251, [R1+0x1788] ;  /* 0x0017880001fb7983 */ /* 0x002ea20000300800 */
[----:B------:R-:W-:-:S02]  /*43020*/  IMAD.MOV.U32 R40, RZ, RZ, R88 ;  /* 0x000000ffff287224 */ /* 0x000fc400078e0058 */
[----:B------:R-:W-:Y:S02]  /*43030*/  IMAD.MOV.U32 R41, RZ, RZ, R89 ;  /* 0x000000ffff297224 */ /* 0x000fe400078e0059 */
[----:B------:R-:W-:Y:S02]  /*43040*/  IMAD.MOV.U32 R42, RZ, RZ, R92 ;  /* 0x000000ffff2a7224 */ /* 0x000fe400078e005c */
[----:B------:R-:W-:Y:S02]  /*43050*/  IMAD.MOV.U32 R43, RZ, RZ, R93 ;  /* 0x000000ffff2b7224 */ /* 0x000fe400078e005d */
[----:B------:R-:W-:Y:S02]  /*43060*/  IMAD.MOV.U32 R92, RZ, RZ, R90 ;  /* 0x000000ffff5c7224 */ /* 0x000fe400078e005a */
[----:B------:R-:W-:Y:S01]  /*43070*/  IMAD.MOV.U32 R93, RZ, RZ, R91 ;  /* 0x000000ffff5d7224 */ /* 0x000fe200078e005b */
[----:B------:R1:W-:Y:S04]  /*43080*/  STS.128 [R231+0x700], R40 ;  /* 0x00070028e7007388 */ /* 0x0003e80000000c00 */
[----:B------:R-:W-:Y:S04]  /*43090*/  STS.128 [R231+0x780], R92 ;  /* 0x0007805ce7007388 */ /* 0x000fe80000000c00 */
[----:B------:R-:W-:Y:S01]  /*430a0*/  BAR.SYNC.DEFER_BLOCKING 0x0 ;  /* 0x0000000000007b1d */ /* 0x000fe20000010000 */
[----:B-1----:R-:W-:-:S02]  /*430b0*/  IMAD.MOV.U32 R42, RZ, RZ, R140 ;  /* 0x000000ffff2a7224 */ /* 0x002fc400078e008c */
[----:B------:R-:W-:Y:S02]  /*430c0*/  IMAD.MOV.U32 R43, RZ, RZ, R141 ;  /* 0x000000ffff2b7224 */ /* 0x000fe400078e008d */
[----:B------:R-:W-:Y:S02]  /*430d0*/  IMAD.MOV.U32 R40, RZ, RZ, R136 ;  /* 0x000000ffff287224 */ /* 0x000fe400078e0088 */
[----:B------:R-:W-:Y:S02]  /*430e0*/  IMAD.MOV.U32 R41, RZ, RZ, R137 ;  /* 0x000000ffff297224 */ /* 0x000fe400078e0089 */
[----:B------:R-:W-:Y:S02]  /*430f0*/  IMAD.MOV.U32 R140, RZ, RZ, R138 ;  /* 0x000000ffff8c7224 */ /* 0x000fe400078e008a */
[----:B------:R-:W-:Y:S01]  /*43100*/  IMAD.MOV.U32 R141, RZ, RZ, R139 ;  /* 0x000000ffff8d7224 */ /* 0x000fe200078e008b */
        /* <DEDUP_REMOVED lines=12> */
[----:B--2---:R-:W1:Y:S04]  /*431d0*/  LDS.128 R88, [R251] ;  /* 0x00000000fb587984 */ /* 0x004e680000000c00 */
[----:B------:R-:W-:Y:S04]  /*431e0*/  LDS.128 R92, [R251+0x800] ;  /* 0x00080000fb5c7984 */ /* 0x000fe80000000c00 */
[----:B------:R-:W-:Y:S04]  /*431f0*/  LDS.128 R120, [R251+0x1000] ;  /* 0x00100000fb787984 */ /* 0x000fe80000000c00 */
[----:B------:R-:W-:Y:S04]  /*43200*/  LDS.128 R124, [R251+0x1800] ;  /* 0x00180000fb7c7984 */ /* 0x000fe80000000c00 */
[----:B------:R-:W-:Y:S06]  /*43210*/  BAR.SYNC.DEFER_BLOCKING 0x0 ;  /* 0x0000000000007b1d */ /* 0x000fec0000010000 */
[----:B------:R-:W-:Y:S04]  /*43220*/  STS.128 [R231], R40 ;  /* 0x00000028e7007388 */ /* 0x000fe80000000c00 */
[----:B------:R2:W-:Y:S04]  /*43230*/  STS.128 [R231+0x80], R140 ;  /* 0x0000808ce7007388 */ /* 0x0005e80000000c00 */
[----:B--2---:R-:W2:Y:S04]  /*43240*/  LDL.LU R140, [R1+0x2f0] ;  /* 0x0002f000018c7983 */ /* 0x004ea80000300800 */
[----:B------:R-:W2:Y:S04]  /*43250*/  LDL.LU R141, [R1+0x2f4] ;  /* 0x0002f400018d7983 */ /* 0x000ea80000300800 */
[----:B------:R-:W2:Y:S04]  /*43260*/  LDL.LU R142, [R1+0x2e0] ;  /* 0x0002e000018e7983 */ /* 0x000ea80000300800 */
[----:B------:R-:W2:Y:S01]  /*43270*/  LDL.LU R143, [R1+0x2e4] ;  /* 0x0002e400018f7983 */ /* 0x000ea20000300800 */
        /* <DEDUP_REMOVED lines=10> */
[----:B------:R-:W4:Y:S04]  /*43320*/  LDL.LU R188, [R1+0x720] ;  /* 0x0007200001bc7983 */ /* 0x000f280000300800 */
[----:B------:R-:W4:Y:S04]  /*43330*/  LDL.LU R189, [R1+0x724] ;  /* 0x0007240001bd7983 */ /* 0x000f280000300800 */
[----:B------:R-:W4:Y:S04]  /*43340*/  LDL.LU R190, [R1+0x710] ;  /* 0x0007100001be7983 */ /* 0x000f280000300800 */
[----:B------:R-:W4:Y:S04]  /*43350*/  LDL.LU R191, [R1+0x714] ;  /* 0x0007140001bf7983 */ /* 0x000f280000300800 */
        /* <DEDUP_REMOVED lines=12> */
[----:B----4-:R4:W-:Y:S04]  /*43420*/  STS.128 [R231+0x300], R188 ;  /* 0x000300bce7007388 */ /* 0x0109e80000000c00 */
        /* <DEDUP_REMOVED lines=15> */
[----:B------:R2:W-:Y:S04]  /*43520*/  STS.128 [R231+0x400], R40 ;  /* 0x00040028e7007388 */ /* 0x0005e80000000c00 */
        /* <DEDUP_REMOVED lines=9> */
[----:B----4-:R3:W-:Y:S04]  /*435c0*/  STS.128 [R231+0x500], R188 ;  /* 0x000500bce7007388 */ /* 0x0107e80000000c00 */
[----:B------:R-:W4:Y:S04]  /*435d0*/  LDL.LU R207, [R1+0x420] ;  /* 0x0004200001cf7983 */ /* 0x000f280000300800 */
[----:B------:R-:W4:Y:S04]  /*435e0*/  LDL.LU R201, [R1+0x140] ;  /* 0x0001400001c97983 */ /* 0x000f280000300800 */
[----:B------:R-:W-:Y:S04]  /*435f0*/  STS.128 [R231+0x580], R192 ;  /* 0x000580c0e7007388 */ /* 0x000fe80000000c00 */
[----:B------:R-:W4:Y:S01]  /*43600*/  LDL.LU R248, [R1+0x424] ;  /* 0x0004240001f87983 */ /* 0x000f220000300800 */
[----:B------:R-:W-:-:S03]  /*43610*/  IMAD R0, R196, c[0x0][0x194], RZ ;  /* 0x00006500c4007a24 */ /* 0x000fc600078e02ff */
[----:B------:R-:W4:Y:S02]  /*43620*/  LDL.LU R249, [R1+0x144] ;  /* 0x0001440001f97983 */ /* 0x000f240000300800 */
[C---:B------:R-:W-:Y:S02]  /*43630*/  LEA R2, P2, R0.reuse, c[0x0][0x170], 0x2 ;  /* 0x00005c0000027a11 */ /* 0x040fe400078410ff */
[----:B---3--:R-:W3:Y:S02]  /*43640*/  LDL.LU R188, [R1+0xa90] ;  /* 0x000a900001bc7983 */ /* 0x008ee40000300800 */
[----:B------:R-:W-:Y:S02]  /*43650*/  LEA.HI.X.SX32 R3, R0, c[0x0][0x174], 0x2, P2 ;  /* 0x00005d0000037a11 */ /* 0x000fe400010f16ff */
[----:B------:R-:W3:Y:S04]  /*43660*/  LDL.LU R184, [R1+0x830] ;  /* 0x0008300001b87983 */ /* 0x000ee80000300800 */
[----:B------:R-:W3:Y:S04]  /*43670*/  LDL.LU R185, [R1+0x834] ;  /* 0x0008340001b97983 */ /* 0x000ee80000300800 */
[----:B------:R-:W3:Y:S04]  /*43680*/  LDL.LU R186, [R1+0x7f0] ;  /* 0x0007f00001ba7983 */ /* 0x000ee80000300800 */
[----:B------:R-:W3:Y:S04]  /*43690*/  LDL.LU R187, [R1+0x7f4] ;  /* 0x0007f40001bb7983 */ /* 0x000ee80000300800 */
[----:B--2---:R2:W-:Y:S02]  /*436a0*/  STS.128 [R231+0x600], R40 ;  /* 0x00060028e7007388 */ /* 0x0045e40000000c00 */
[----:B--2---:R-:W-:-:S04]  /*436b0*/  IMAD.MOV.U32 R40, RZ, RZ, c[0x0][0x194] ;  /* 0x00006500ff287624 */ /* 0x004fc800078e00ff */
[----:B------:R-:W-:Y:S01]  /*436c0*/  IMAD R40, R40, 0x80, R0 ;  /* 0x0000008028287824 */ /* 0x000fe200078e0200 */
[----:B------:R2:W-:Y:S04]  /*436d0*/  STS.128 [R231+0x680], R140 ;  /* 0x0006808ce7007388 */ /* 0x0005e80000000c00 */
[----:B--2---:R-:W-:-:S04]  /*436e0*/  LEA R140, P2, R40, c[0x0][0x170], 0x2 ;  /* 0x00005c00288c7a11 */ /* 0x004fc800078410ff */
[----:B------:R-:W-:Y:S02]  /*436f0*/  LEA.HI.X.SX32 R141, R40, c[0x0][0x174], 0x2, P2 ;  /* 0x00005d00288d7a11 */ /* 0x000fe400010f16ff */
[----:B------:R-:W2:Y:S04]  /*43700*/  LDL.LU R40, [R1+0x838] ;  /* 0x0008380001287983 */ /* 0x000ea80000300800 */
[----:B------:R-:W2:Y:S04]  /*43710*/  LDL.LU R41, [R1+0x83c] ;  /* 0x00083c0001297983 */ /* 0x000ea80000300800 */
[----:B------:R-:W2:Y:S04]  /*43720*/  LDL.LU R42, [R1+0x7f8] ;  /* 0x0007f800012a7983 */ /* 0x000ea80000300800 */
[----:B------:R-:W2:Y:S04]  /*43730*/  LDL.LU R43, [R1+0x7fc] ;  /* 0x0007fc00012b7983 */ /* 0x000ea80000300800 */
[----:B------:R-:W4:Y:S04]  /*43740*/  LDL.LU R203, [R1+0x450] ;  /* 0x0004500001cb7983 */ /* 0x000f280000300800 */
[----:B------:R-:W4:Y:S04]  /*43750*/  LDL.LU R202, [R1+0x150] ;  /* 0x0001500001ca7983 */ /* 0x000f280000300800 */
[----:B---3--:R3:W-:Y:S01]  /*43760*/  STS.128 [R231+0x700], R184 ;  /* 0x000700b8e7007388 */ /* 0x0087e20000000c00 */
[----:B------:R-:W-:-:S02]  /*43770*/  ISETP.GE.AND P5, PT, R196, c[0x0][0x178], PT ;  /* 0x00005e00c4007a0c */ /* 0x000fc40003fa6270 */
[C---:B------:R-:W-:Y:S02]  /*43780*/  ISETP.GE.AND P6, PT, R197.reuse, c[0x0][0x17c], PT ;  /* 0x00005f00c5007a0c */ /* 0x040fe40003fc6270 */
[C---:B------:R-:W-:Y:S02]  /*43790*/  ISETP.LT.AND P5, PT, R197.reuse, c[0x0][0x17c], !P5 ;  /* 0x00005f00c5007a0c */ /* 0x040fe40006fa1270 */
[----:B------:R-:W-:Y:S01]  /*437a0*/  ISETP.LT.AND P6, PT, R188, c[0x0][0x178], !P6 ;  /* 0x00005e00bc007a0c */ /* 0x000fe200077c1270 */
[----:B------:R-:W-:-:S04]  /*437b0*/  IMAD R0, R197, c[0x0][0x198], RZ ;  /* 0x00006600c5007a24 */ /* 0x000fc800078e02ff */
[----:B------:R-:W-:-:S04]  /*437c0*/  IMAD.WIDE R142, R0, 0x4, R140 ;  /* 0x00000004008e7825 */ /* 0x000fc800078e028c */
[----:B---3--:R-:W-:Y:S01]  /*437d0*/  IMAD.WIDE R184, R0, 0x4, R2 ;  /* 0x0000000400b87825 */ /* 0x008fe200078e0202 */
[----:B------:R-:W-:Y:S01]  /*437e0*/  ISETP.LT.AND P2, PT, R196, c[0x0][0x178], !P3 ;  /* 0x00005e00c4007a0c */ /* 0x000fe20005f41270 */
[----:B--2---:R2:W-:Y:S04]  /*437f0*/  STS.128 [R231+0x780], R40 ;  /* 0x00078028e7007388 */ /* 0x0045e80000000c00 */
[----:B------:R-:W-:Y:S06]  /*43800*/  BAR.SYNC.DEFER_BLOCKING 0x0 ;  /* 0x0000000000007b1d */ /* 0x000fec0000010000 */
[----:B--2---:R-:W2:Y:S04]  /*43810*/  LDL.LU R231, [R1+0x1bcc] ;  /* 0x001bcc0001e77983 */ /* 0x004ea80000300800 */
[----:B------:R-:W3:Y:S04]  /*43820*/  LDL.LU R200, [R1+0x454] ;  /* 0x0004540001c87983 */ /* 0x000ee80000300800 */
[----:B------:R-:W2:Y:S01]  /*43830*/  LDL.LU R250, [R1+0x154] ;  /* 0x0001540001fa7983 */ /* 0x000ea20000300800 */
[----:B------:R-:W-:-:S03]  /*43840*/  ISETP.LT.AND P3, PT, R188, c[0x0][0x178], !P3 ;  /* 0x00005e00bc007a0c */ /* 0x000fc60005f61270 */
[----:B----4-:R4:W-:Y:S01]  /*43850*/  @P5 STG.E [R184.64], R207 ;  /* 0x000000cfb8005986 */ /* 0x0109e2000c101904 */
[----:B------:R-:W-:-:S03]  /*43860*/  IADD3 R40, R0, c[0x0][0x198], RZ ;  /* 0x0000660000287a10 */ /* 0x000fc60007ffe0ff */
[----:B------:R1:W-:Y:S01]  /*43870*/  @P6 STG.E [R142.64], R201 ;  /* 0x000000c98e006986 */ /* 0x0003e2000c101904 */
[----:B------:R-:W-:-:S03]  /*43880*/  IADD3 R41, R197, 0x3, RZ ;  /* 0x00000003c5297810 */ /* 0x000fc60007ffe0ff */
[----:B----4-:R-:W4:Y:S04]  /*43890*/  LDL.LU R207, [R1+0x4b0] ;  /* 0x0004b00001cf7983 */ /* 0x010f280000300800 */
[----:B-1----:R-:W4:Y:S01]  /*438a0*/  LDL.LU R201, [R1+0x160] ;  /* 0x0001600001c97983 */ /* 0x002f220000300800 */
[----:B------:R-:W-:Y:S01]  /*438b0*/  ISETP.LT.AND P6, PT, R196, c[0x0][0x178], !P4 ;  /* 0x00005e00c4007a0c */ /* 0x000fe200067c1270 */
[----:B------:R-:W-:Y:S01]  /*438c0*/  IMAD.WIDE R42, R40, 0x4, R2 ;  /* 0x00000004282a7825 */ /* 0x000fe200078e0202 */
[----:B------:R-:W-:Y:S02]  /*438d0*/  ISETP.LT.AND P4, PT, R188, c[0x0][0x178], !P4 ;  /* 0x00005e00bc007a0c */ /* 0x000fe40006781270 */
[C---:B------:R-:W-:Y:S02]  /*438e0*/  IADD3 R0, R40.reuse, c[0x0][0x198], RZ ;  /* 0x0000660028007a10 */ /* 0x040fe40007ffe0ff */
[----:B------:R-:W-:Y:S01]  /*438f0*/  ISETP.GE.AND P5, PT, R41, c[0x0][0x17c], PT ;  /* 0x00005f0029007a0c */ /* 0x000fe20003fa6270 */
[--C-:B------:R-:W-:Y:S01]  /*43900*/  IMAD.WIDE R40, R40, 0x4, R140.reuse ;  /* 0x0000000428287825 */ /* 0x100fe200078e028c */
[----:B------:R1:W-:Y:S03]  /*43910*/  @P2 STG.E [R42.64], R248 ;  /* 0x000000f82a002986 */ /* 0x0003e6000c101904 */
[----:B------:R-:W-:Y:S01]  /*43920*/  IMAD.WIDE R142, R0, 0x4, R140 ;  /* 0x00000004008e7825 */ /* 0x000fe200078e028c */
[----:B------:R1:W-:Y:S01]  /*43930*/  @P3 STG.E [R40.64], R249 ;  /* 0x000000f928003986 */ /* 0x0003e2000c101904 */
[----:B------:R-:W-:-:S02]  /*43940*/  ISETP.LT.AND P3, PT, R196, c[0x0][0x178], !P5 ;  /* 0x00005e00c4007a0c */ /* 0x000fc40006f61270 */
[C---:B-1----:R-:W-:Y:S01]  /*43950*/  IMAD.WIDE R42, R0.reuse, 0x4, R2 ;  /* 0x00000004002a7825 */ /* 0x042fe200078e0202 */
[----:B------:R-:W4:Y:S04]  /*43960*/  LDL.LU R248, [R1+0x4b4] ;  /* 0x0004b40001f87983 */ /* 0x000f280000300800 */
[----:B------:R-:W4:Y:S04]  /*43970*/  LDL.LU R249, [R1+0x164] ;  /* 0x0001640001f97983 */ /* 0x000f280000300800 */
[----:B------:R1:W-:Y:S01]  /*43980*/  @P6 STG.E [R42.64], R203 ;  /* 0x000000cb2a006986 */ /* 0x0003e2000c101904 */
[----:B------:R-:W-:-:S03]  /*43990*/  IADD3 R40, R0, c[0x0][0x198], RZ ;  /* 0x0000660000287a10 */ /* 0x000fc60007ffe0ff */
[----:B------:R1:W-:Y:S01]  /*439a0*/  @P4 STG.E [R142.64], R202 ;  /* 0x000000ca8e004986 */ /* 0x0003e2000c101904 */
[----:B------:R-:W-:Y:S02]  /*439b0*/  ISETP.LT.AND P4, PT, R188, c[0x0][0x178], !P5 ;  /* 0x00005e00bc007a0c */ /* 0x000fe40006f81270 */
[----:B------:R-:W-:Y:S01]  /*439c0*/  IADD3 R41, R197, 0x5, RZ ;  /* 0x00000005c5297810 */ /* 0x000fe20007ffe0ff */
[----:B-1----:R-:W4:Y:S04]  /*439d0*/  LDL.LU R203, [R1+0x580] ;  /* 0x0005800001cb7983 */ /* 0x002f280000300800 */
[----:B------:R-:W4:Y:S01]  /*439e0*/  LDL.LU R202, [R1+0x180] ;  /* 0x0001800001ca7983 */ /* 0x000f220000300800 */
[C---:B------:R-:W-:Y:S01]  /*439f0*/  IMAD.WIDE R42, R40.reuse, 0x4, R2 ;  /* 0x00000004282a7825 */ /* 0x040fe200078e0202 */
[----:B------:R-:W-:-:S02]  /*43a00*/  IADD3 R0, R40, c[0x0][0x198], RZ ;  /* 0x0000660028007a10 */ /* 0x000fc40007ffe0ff */
[----:B------:R-:W-:Y:S01]  /*43a10*/  ISETP.GE.AND P5, PT, R41, c[0x0][0x17c], PT ;  /* 0x00005f0029007a0c */ /* 0x000fe20003fa6270 */
[----:B------:R-:W-:Y:S01]  /*43a20*/  IMAD.WIDE R40, R40, 0x4, R140 ;  /* 0x0000000428287825 */ /* 0x000fe200078e028c */
[----:B---3--:R1:W-:Y:S04]  /*43a30*/  @P3 STG.E [R42.64], R200 ;  /* 0x000000c82a003986 */ /* 0x0083e8000c101904 */
[----:B--2---:R2:W-:Y:S04]  /*43a40*/  @P4 STG.E [R40.64], R250 ;  /* 0x000000fa28004986 */ /* 0x0045e8000c101904 */
[----:B-1----:R-:W3:Y:S04]  /*43a50*/  LDL.LU R200, [R1+0x584] ;  /* 0x0005840001c87983 */ /* 0x002ee80000300800 */
[----:B--2---:R-:W2:Y:S01]  /*43a60*/  LDL.LU R250, [R1+0x184] ;  /* 0x0001840001fa7983 */ /* 0x004ea20000300800 */
[----:B------:R-:W-:-:S04]  /*43a70*/  IADD3 R184, R197, 0x4, RZ ;  /* 0x00000004c5b87810 */ /* 0x000fc80007ffe0ff */
[----:B------:R-:W-:-:S04]  /*43a80*/  ISETP.GE.AND P2, PT, R184, c[0x0][0x17c], PT ;  /* 0x00005f00b8007a0c */ /* 0x000fc80003f46270 */
[----:B------:R-:W-:Y:S02]  /*43a90*/  ISETP.LT.AND P6, PT, R196, c[0x0][0x178], !P2 ;  /* 0x00005e00c4007a0c */ /* 0x000fe400057c1270 */
[----:B------:R-:W-:Y:S01]  /*43aa0*/  ISETP.LT.AND P2, PT, R188, c[0x0][0x178], !P2 ;  /* 0x00005e00bc007a0c */ /* 0x000fe20005741270 */
[----:B------:R-:W-:Y:S01]  /*43ab0*/  IMAD.WIDE R42, R0, 0x4, R2 ;  /* 0x00000004002a7825 */ /* 0x000fe200078e0202 */
[----:B------:R-:W-:-:S03]  /*43ac0*/  IADD3 R184, R197, 0x6, RZ ;  /* 0x00000006c5b87810 */ /* 0x000fc60007ffe0ff */
[----:B------:R-:W-:Y:S01]  /*43ad0*/  IMAD.WIDE R142, R0, 0x4, R140 ;  /* 0x00000004008e7825 */ /* 0x000fe200078e028c */
[----:B------:R-:W-:Y:S02]  /*43ae0*/  ISETP.LT.AND P4, PT, R196, c[0x0][0x178], !P5 ;  /* 0x00005e00c4007a0c */ /* 0x000fe40006f81270 */
[----:B------:R-:W-:-:S03]  /*43af0*/  ISETP.GE.AND P3, PT, R184, c[0x0][0x17c], PT ;  /* 0x00005f00b8007a0c */ /* 0x000fc60003f66270 */
[----:B----4-:R1:W-:Y:S01]  /*43b00*/  @P6 STG.E [R42.64], R207 ;  /* 0x000000cf2a006986 */ /* 0x0103e2000c101904 */
[----:B------:R-:W-:-:S03]  /*43b10*/  IADD3 R40, R0, c[0x0][0x198], RZ ;  /* 0x0000660000287a10 */ /* 0x000fc60007ffe0ff */
[----:B------:R4:W-:Y:S01]  /*43b20*/  @P2 STG.E [R142.64], R201 ;  /* 0x000000c98e002986 */ /* 0x0009e2000c101904 */
[----:B------:R-:W-:Y:S02]  /*43b30*/  ISETP.LT.AND P2, PT, R188, c[0x0][0x178], !P5 ;  /* 0x00005e00bc007a0c */ /* 0x000fe40006f41270 */
[----:B------:R-:W-:Y:S01]  /*43b40*/  IADD3 R41, R197, 0x7, RZ ;  /* 0x00000007c5297810 */ /* 0x000fe20007ffe0ff */
[----:B-1----:R-:W2:Y:S04]  /*43b50*/  LDL.LU R207, [R1+0x650] ;  /* 0x0006500001cf7983 */ /* 0x002ea80000300800 */
[----:B----4-:R-:W4:Y:S01]  /*43b60*/  LDL.LU R201, [R1+0x310] ;  /* 0x0003100001c97983 */ /* 0x010f220000300800 */
[----:B------:R-:W-:Y:S01]  /*43b70*/  ISETP.LT.AND P6, PT, R196, c[0x0][0x178], !P3 ;  /* 0x00005e00c4007a0c */ /* 0x000fe20005fc1270 */
[----:B------:R-:W-:Y:S01]  /*43b80*/  IMAD.WIDE R42, R40, 0x4, R2 ;  /* 0x00000004282a7825 */ /* 0x000fe200078e0202 */
[----:B------:R-:W-:-:S02]  /*43b90*/  ISETP.LT.AND P3, PT, R188, c[0x0][0x178], !P3 ;  /* 0x00005e00bc007a0c */ /* 0x000fc40005f61270 */
[C---:B------:R-:W-:Y:S02]  /*43ba0*/  IADD3 R0, R40.reuse, c[0x0][0x198], RZ ;  /* 0x0000660028007a10 */ /* 0x040fe40007ffe0ff */
[----:B------:R-:W-:Y:S01]  /*43bb0*/  ISETP.GE.AND P5, PT, R41, c[0x0][0x17c], PT ;  /* 0x00005f0029007a0c */ /* 0x000fe20003fa6270 */
[--C-:B------:R-:W-:Y:S01]  /*43bc0*/  IMAD.WIDE R40, R40, 0x4, R140.reuse ;  /* 0x0000000428287825 */ /* 0x100fe200078e028c */
[----:B------:R1:W-:Y:S03]  /*43bd0*/  @P4 STG.E [R42.64], R248 ;  /* 0x000000f82a004986 */ /* 0x0003e6000c101904 */
[----:B------:R-:W-:Y:S01]  /*43be0*/  IMAD.WIDE R142, R0, 0x4, R140 ;  /* 0x00000004008e7825 */ /* 0x000fe200078e028c */
[----:B------:R1:W-:Y:S01]  /*43bf0*/  @P2 STG.E [R40.64], R249 ;  /* 0x000000f928002986 */ /* 0x0003e2000c101904 */
[----:B------:R-:W-:Y:S02]  /*43c00*/  ISETP.LT.AND P2, PT, R196, c[0x0][0x178], !P5 ;  /* 0x00005e00c4007a0c */ /* 0x000fe40006f41270 */
        /* <DEDUP_REMOVED lines=27> */
[----:B------:R1:W-:Y:S01]  /*43dc0*/  @P6 STG.E [R42.64], R207 ;  /* 0x000000cf2a006986 */ /* 0x0003e2000c101904 */
[----:B------:R-:W-:-:S03]  /*43dd0*/  IADD3 R40, R0, c[0x0][0x198], RZ ;  /* 0x0000660000287a10 */ /* 0x000fc60007ffe0ff */
[----:B----4-:R4:W-:Y:S01]  /*43de0*/  @P4 STG.E [R142.64], R201 ;  /* 0x000000c98e004986 */ /* 0x0109e2000c101904 */
        /* <DEDUP_REMOVED lines=185> */
[----:B------:R-:W-:-:S04]  /*44980*/  IMAD.WIDE R40, R40, 0x4, R140 ;  /* 0x0000000428287825 */ /* 0x000fc800078e028c */
[----:B------:R-:W-:Y:S01]  /*44990*/  IMAD.WIDE R142, R0, 0x4, R140 ;  /* 0x00000004008e7825 */ /* 0x000fe200078e028c */
[----:B------:R1:W-:Y:S04]  /*449a0*/  @P2 STG.E [R42.64], R248 ;  /* 0x000000f82a002986 */ /* 0x0003e8000c101904 */
[----:B------:R1:W-:Y:S01]  /*449b0*/  @P3 STG.E [R40.64], R249 ;  /* 0x000000f928003986 */ /* 0x0003e2000c101904 */
[----:B------:R-:W-:Y:S01]  /*449c0*/  ISETP.LT.AND P3, PT, R196, c[0x0][0x178], !P5 ;  /* 0x00005e00c4007a0c */ /* 0x000fe20006f61270 */
[C---:B-1----:R-:W-:Y:S02]  /*449d0*/  IMAD.WIDE R42, R0.reuse, 0x4, R2 ;  /* 0x00000004002a7825 */ /* 0x042fe400078e0202 */
        /* <DEDUP_REMOVED lines=2450> */
[----:B------:R-:W-:Y:S02]  /*4e300*/  IADD3 R41, R197, 0xfb, RZ ;  /* 0x000000fbc5297810 */ /* 0x000fe40007ffe0ff */
[----:B------:R-:W-:Y:S02]  /*4e310*/  ISETP.LT.AND P6, PT, R196, c[0x0][0x178], !P2 ;  /* 0x00005e00c4007a0c */ /* 0x000fe400057c1270 */
[----:B------:R-:W-:Y:S01]  /*4e320*/  ISETP.LT.AND P2, PT, R188, c[0x0][0x178], !P2 ;  /* 0x00005e00bc007a0c */ /* 0x000fe20005741270 */
[----:B-1----:R-:W2:Y:S01]  /*4e330*/  LDL.LU R207, [R1+0xe88] ;  /* 0x000e880001cf7983 */ /* 0x002ea20000300800 */
[C---:B------:R-:W-:Y:S01]  /*4e340*/  IMAD.WIDE R42, R40.reuse, 0x4, R2 ;  /* 0x00000004282a7825 */ /* 0x040fe200078e0202 */
[----:B------:R-:W-:-:S02]  /*4e350*/  IADD3 R0, R40, c[0x0][0x198], RZ ;  /* 0x0000660028007a10 */ /* 0x000fc40007ffe0ff */
[----:B----4-:R-:W4:Y:S01]  /*4e360*/  LDL.LU R201, [R1+0x8a8] ;  /* 0x0008a80001c97983 */ /* 0x010f220000300800 */
        /* <DEDUP_REMOVED lines=13> */
[----:B------:R-:W-:Y:S02]  /*4e440*/  IADD3 R41, R197, 0xfd, RZ ;  /* 0x000000fdc5297810 */ /* 0x000fe40007ffe0ff */
[C---:B------:R-:W-:Y:S01]  /*4e450*/  IADD3 R0, R40.reuse, c[0x0][0x198], RZ ;  /* 0x0000660028007a10 */ /* 0x040fe20007ffe0ff */
[----:B-1----:R-:W4:Y:S01]  /*4e460*/  LDL.LU R203, [R1+0xe98] ;  /* 0x000e980001cb7983 */ /* 0x002f220000300800 */
[C---:B------:R-:W-:Y:S01]  /*4e470*/  IMAD.WIDE R42, R40.reuse, 0x4, R2 ;  /* 0x00000004282a7825 */ /* 0x040fe200078e0202 */
[----:B------:R-:W-:Y:S02]  /*4e480*/  ISETP.GE.AND P5, PT, R41, c[0x0][0x17c], PT ;  /* 0x00005f0029007a0c */ /* 0x000fe40003fa6270 */
[----:B------:R-:W4:Y:S01]  /*4e490*/  LDL.LU R202, [R1+0x8b8] ;  /* 0x0008b80001ca7983 */ /* 0x000f220000300800 */
[----:B------:R-:W-:-:S03]  /*4e4a0*/  IMAD.WIDE R40, R40, 0x4, R140 ;  /* 0x0000000428287825 */ /* 0x000fc600078e028c */
        /* <DEDUP_REMOVED lines=9> */
[----:B------:R-:W-:Y:S02]  /*4e540*/  ISETP.LT.AND P2, PT, R196, c[0x0][0x178], !P5 ;  /* 0x00005e00c4007a0c */ /* 0x000fe40006f41270 */
[----:B------:R-:W-:Y:S01]  /*4e550*/  ISETP.LT.AND P5, PT, R188, c[0x0][0x178], !P5 ;  /* 0x00005e00bc007a0c */ /* 0x000fe20006fa1270 */
[C---:B------:R-:W-:Y:S01]  /*4e560*/  IMAD.WIDE R142, R0.reuse, 0x4, R140 ;  /* 0x00000004008e7825 */ /* 0x040fe200078e028c */
[----:B------:R-:W-:Y:S02]  /*4e570*/  IADD3 R40, R0, c[0x0][0x198], RZ ;  /* 0x0000660000287a10 */ /* 0x000fe40007ffe0ff */
[----:B------:R-:W-:-:S02]  /*4e580*/  IADD3 R184, R197, 0xfe, RZ ;  /* 0x000000fec5b87810 */ /* 0x000fc40007ffe0ff */
[----:B------:R-:W-:Y:S01]  /*4e590*/  IADD3 R41, R197, 0xff, RZ ;  /* 0x000000ffc5297810 */ /* 0x000fe20007ffe0ff */
[----:B------:R1:W-:Y:S01]  /*4e5a0*/  @P6 STG.E [R42.64], R207 ;  /* 0x000000cf2a006986 */ /* 0x0003e2000c101904 */
[----:B------:R-:W-:-:S03]  /*4e5b0*/  ISETP.GE.AND P4, PT, R184, c[0x0][0x17c], PT ;  /* 0x00005f00b8007a0c */ /* 0x000fc60003f86270 */
[----:B----4-:R4:W-:Y:S01]  /*4e5c0*/  @P3 STG.E [R142.64], R201 ;  /* 0x000000c98e003986 */ /* 0x0109e2000c101904 */
[C---:B------:R-:W-:Y:S02]  /*4e5d0*/  IADD3 R0, R40.reuse, c[0x0][0x198], RZ ;  /* 0x0000660028007a10 */ /* 0x040fe40007ffe0ff */
[----:B------:R-:W-:Y:S01]  /*4e5e0*/  ISETP.GE.AND P3, PT, R41, c[0x0][0x17c], PT ;  /* 0x00005f0029007a0c */ /* 0x000fe20003f66270 */
[----:B-1----:R-:W2:Y:S01]  /*4e5f0*/  LDL.LU R207, [R1+0x600] ;  /* 0x0006000001cf7983 */ /* 0x002ea20000300800 */
[----:B------:R-:W-:-:S03]  /*4e600*/  IMAD.WIDE R42, R40, 0x4, R2 ;  /* 0x00000004282a7825 */ /* 0x000fc600078e0202 */
[----:B----4-:R-:W4:Y:S01]  /*4e610*/  LDL.LU R201, [R1+0x220] ;  /* 0x0002200001c97983 */ /* 0x010f220000300800 */
[--C-:B------:R-:W-:Y:S01]  /*4e620*/  IMAD.WIDE R40, R40, 0x4, R140.reuse ;  /* 0x0000000428287825 */ /* 0x100fe200078e028c */
[----:B------:R-:W-:Y:S02]  /*4e630*/  ISETP.LT.AND P6, PT, R196, c[0x0][0x178], !P4 ;  /* 0x00005e00c4007a0c */ /* 0x000fe400067c1270 */
[----:B------:R-:W-:Y:S02]  /*4e640*/  ISETP.LT.AND P4, PT, R188, c[0x0][0x178], !P4 ;  /* 0x00005e00bc007a0c */ /* 0x000fe40006781270 */
[----:B------:R-:W-:Y:S01]  /*4e650*/  IADD3 R184, R197, 0x100, RZ ;  /* 0x00000100c5b87810 */ /* 0x000fe20007ffe0ff */
[----:B------:R-:W-:Y:S01]  /*4e660*/  IMAD.WIDE R142, R0, 0x4, R140 ;  /* 0x00000004008e7825 */ /* 0x000fe200078e028c */
[----:B------:R1:W-:Y:S04]  /*4e670*/  @P2 STG.E [R42.64], R248 ;  /* 0x000000f82a002986 */ /* 0x0003e8000c101904 */
[----:B------:R1:W-:Y:S01]  /*4e680*/  @P5 STG.E [R40.64], R249 ;  /* 0x000000f928005986 */ /* 0x0003e2000c101904 */
[----:B------:R-:W-:-:S03]  /*4e690*/  ISETP.LT.AND P5, PT, R196, c[0x0][0x178], !P3 ;  /* 0x00005e00c4007a0c */ /* 0x000fc60005fa1270 */
[----:B-1----:R-:W4:Y:S04]  /*4e6a0*/  LDL.LU R248, [R1+0x604] ;  /* 0x0006040001f87983 */ /* 0x002f280000300800 */
[----:B------:R-:W4:Y:S01]  /*4e6b0*/  LDL.LU R249, [R1+0x224] ;  /* 0x0002240001f97983 */ /* 0x000f220000300800 */
[----:B------:R-:W-:Y:S01]  /*4e6c0*/  IMAD.WIDE R42, R0, 0x4, R2 ;  /* 0x00000004002a7825 */ /* 0x000fe200078e0202 */
[----:B------:R-:W-:Y:S02]  /*4e6d0*/  ISETP.LT.AND P3, PT, R188, c[0x0][0x178], !P3 ;  /* 0x00005e00bc007a0c */ /* 0x000fe40005f61270 */
[----:B------:R-:W-:Y:S02]  /*4e6e0*/  ISETP.GE.AND P2, PT, R184, c[0x0][0x17c], PT ;  /* 0x00005f00b8007a0c */ /* 0x000fe40003f46270 */
[----:B------:R-:W-:Y:S01]  /*4e6f0*/  IADD3 R40, R0, c[0x0][0x198], RZ ;  /* 0x0000660000287a10 */ /* 0x000fe20007ffe0ff */
[----:B------:R1:W-:Y:S01]  /*4e700*/  @P6 STG.E [R42.64], R203 ;  /* 0x000000cb2a006986 */ /* 0x0003e2000c101904 */
[----:B------:R-:W-:-:S02]  /*4e710*/  IADD3 R41, R197, 0x101, RZ ;  /* 0x00000101c5297810 */ /* 0x000fc40007ffe0ff */
[----:B------:R-:W-:Y:S01]  /*4e720*/  ISETP.LT.AND P6, PT, R188, c[0x0][0x178], !P2 ;  /* 0x00005e00bc007a0c */ /* 0x000fe200057c1270 */
[----:B------:R1:W-:Y:S01]  /*4e730*/  @P4 STG.E [R142.64], R202 ;  /* 0x000000ca8e004986 */ /* 0x0003e2000c101904 */
[----:B------:R-:W-:Y:S02]  /*4e740*/  ISETP.LT.AND P4, PT, R196, c[0x0][0x178], !P2 ;  /* 0x00005e00c4007a0c */ /* 0x000fe40005781270 */
[C---:B------:R-:W-:Y:S02]  /*4e750*/  IADD3 R0, R40.reuse, c[0x0][0x198], RZ ;  /* 0x0000660028007a10 */ /* 0x040fe40007ffe0ff */
[----:B------:R-:W-:Y:S01]  /*4e760*/  ISETP.GE.AND P2, PT, R41, c[0x0][0x17c], PT ;  /* 0x00005f0029007a0c */ /* 0x000fe20003f46270 */
[----:B-1----:R-:W4:Y:S01]  /*4e770*/  LDL.LU R203, [R1+0x920] ;  /* 0x0009200001cb7983 */ /* 0x002f220000300800 */
[----:B------:R-:W-:-:S03]  /*4e780*/  IMAD.WIDE R42, R40, 0x4, R2 ;  /* 0x00000004282a7825 */ /* 0x000fc600078e0202 */
[----:B------:R-:W4:Y:S01]  /*4e790*/  LDL.LU R202, [R1+0x240] ;  /* 0x0002400001ca7983 */ /* 0x000f220000300800 */
[----:B------:R-:W-:-:S03]  /*4e7a0*/  IMAD.WIDE R40, R40, 0x4, R140 ;  /* 0x0000000428287825 */ /* 0x000fc600078e028c */
[----:B---3--:R1:W-:Y:S04]  /*4e7b0*/  @P5 STG.E [R42.64], R200 ;  /* 0x000000c82a005986 */ /* 0x0083e8000c101904 */
[----:B--2---:R2:W-:Y:S04]  /*4e7c0*/  @P3 STG.E [R40.64], R250 ;  /* 0x000000fa28003986 */ /* 0x0045e8000c101904 */
[----:B-1----:R-:W3:Y:S04]  /*4e7d0*/  LDL.LU R200, [R1+0x924] ;  /* 0x0009240001c87983 */ /* 0x002ee80000300800 */
[----:B--2---:R-:W2:Y:S01]  /*4e7e0*/  LDL.LU R250, [R1+0x244] ;  /* 0x0002440001fa7983 */ /* 0x004ea20000300800 */
[----:B------:R-:W-:Y:S01]  /*4e7f0*/  IMAD.WIDE R42, R0, 0x4, R2 ;  /* 0x00000004002a7825 */ /* 0x000fe200078e0202 */
[----:B------:R-:W-:-:S02]  /*4e800*/  ISETP.LT.AND P3, PT, R196, c[0x0][0x178], !P2 ;  /* 0x00005e00c4007a0c */ /* 0x000fc40005761270 */
[----:B------:R-:W-:Y:S01]  /*4e810*/  ISETP.LT.AND P2, PT, R188, c[0x0][0x178], !P2 ;  /* 0x00005e00bc007a0c */ /* 0x000fe20005741270 */
[C---:B------:R-:W-:Y:S01]  /*4e820*/  IMAD.WIDE R142, R0.reuse, 0x4, R140 ;  /* 0x00000004008e7825 */ /* 0x040fe200078e028c */
[----:B------:R-:W-:Y:S02]  /*4e830*/  IADD3 R40, R0, c[0x0][0x198], RZ ;  /* 0x0000660000287a10 */ /* 0x000fe40007ffe0ff */
[C---:B------:R-:W-:Y:S02]  /*4e840*/  IADD3 R184, R197.reuse, 0x102, RZ ;  /* 0x00000102c5b87810 */ /* 0x040fe40007ffe0ff */
[----:B------:R-:W-:Y:S02]  /*4e850*/  IADD3 R41, R197, 0x105, RZ ;  /* 0x00000105c5297810 */ /* 0x000fe40007ffe0ff */
[----:B------:R-:W-:Y:S02]  /*4e860*/  ISETP.GE.AND P5, PT, R184, c[0x0][0x17c], PT ;  /* 0x00005f00b8007a0c */ /* 0x000fe40003fa6270 */
[----:B------:R-:W-:Y:S01]  /*4e870*/  IADD3 R0, R40, c[0x0][0x198], RZ ;  /* 0x0000660028007a10 */ /* 0x000fe20007ffe0ff */
[----:B------:R1:W-:Y:S01]  /*4e880*/  @P4 STG.E [R42.64], R207 ;  /* 0x000000cf2a004986 */ /* 0x0003e2000c101904 */
[----:B------:R-:W-:-:S03]  /*4e890*/  ISETP.GE.AND P4, PT, R41, c[0x0][0x17c], PT ;  /* 0x00005f0029007a0c */ /* 0x000fc60003f86270 */
[----:B----4-:R4:W-:Y:S01]  /*4e8a0*/  @P6 STG.E [R142.64], R201 ;  /* 0x000000c98e006986 */ /* 0x0109e2000c101904 */
[----:B------:R-:W-:-:S03]  /*4e8b0*/  ISETP.LT.AND P6, PT, R196, c[0x0][0x178], !P5 ;  /* 0x00005e00c4007a0c */ /* 0x000fc60006fc1270 */
[----:B-1----:R-:W2:Y:S01]  /*4e8c0*/  LDL.LU R207, [R1+0xa20] ;  /* 0x000a200001cf7983 */ /* 0x002ea20000300800 */
[----:B------:R-:W-:-:S03]  /*4e8d0*/  IMAD.WIDE R42, R40, 0x4, R2 ;  /* 0x00000004282a7825 */ /* 0x000fc600078e0202 */
[----:B----4-:R-:W4:Y:S01]  /*4e8e0*/  LDL.LU R201, [R1+0x250] ;  /* 0x0002500001c97983 */ /* 0x010f220000300800 */
[----:B------:R-:W-:Y:S01]  /*4e8f0*/  IMAD.WIDE R40, R40, 0x4, R140 ;  /* 0x0000000428287825 */ /* 0x000fe200078e028c */
[----:B------:R-:W-:-:S03]  /*4e900*/  ISETP.LT.AND P5, PT, R188, c[0x0][0x178], !P5 ;  /* 0x00005e00bc007a0c */ /* 0x000fc60006fa1270 */
        /* <DEDUP_REMOVED lines=8> */
[----:B------:R-:W-:Y:S02]  /*4e990*/  IADD3 R40, R0, c[0x0][0x198], RZ ;  /* 0x0000660000287a10 */ /* 0x000fe40007ffe0ff */
[----:B------:R-:W-:Y:S01]  /*4e9a0*/  IADD3 R41, R197, 0x107, RZ ;  /* 0x00000107c5297810 */ /* 0x000fe20007ffe0ff */
[----:B------:R1:W-:Y:S01]  /*4e9b0*/  @P6 STG.E [R42.64], R203 ;  /* 0x000000cb2a006986 */ /* 0x0003e2000c101904 */
[----:B------:R-:W-:-:S03]  /*4e9c0*/  ISETP.LT.AND P6, PT, R188, c[0x0][0x178], !P0 ;  /* 0x00005e00bc007a0c */ /* 0x000fc600047c1270 */
        /* <DEDUP_REMOVED lines=12> */
[----:B------:R-:W-:Y:S01]  /*4ea90*/  IADD3 R184, R197, 0x106, RZ ;  /* 0x00000106c5b87810 */ /* 0x000fe20007ffe0ff */
[----:B------:R-:W-:Y:S01]  /*4eaa0*/  IMAD.WIDE R42, R0, 0x4, R2 ;  /* 0x00000004002a7825 */ /* 0x000fe200078e0202 */
[----:B------:R-:W-:-:S02]  /*4eab0*/  ISETP.LT.AND P1, PT, R196, c[0x0][0x178], !P4 ;  /* 0x00005e00c4007a0c */ /* 0x000fc40006721270 */
[----:B------:R-:W-:Y:S01]  /*4eac0*/  ISETP.LT.AND P4, PT, R188, c[0x0][0x178], !P4 ;  /* 0x00005e00bc007a0c */ /* 0x000fe20006781270 */
[----:B------:R-:W-:Y:S01]  /*4ead0*/  IMAD.WIDE R142, R0, 0x4, R140 ;  /* 0x00000004008e7825 */ /* 0x000fe200078e028c */
[----:B------:R-:W-:Y:S02]  /*4eae0*/  ISETP.GE.AND P3, PT, R184, c[0x0][0x17c], PT ;  /* 0x00005f00b8007a0c */ /* 0x000fe40003f66270 */
[----:B------:R-:W-:Y:S02]  /*4eaf0*/  IADD3 R40, R0, c[0x0][0x198], RZ ;  /* 0x0000660000287a10 */ /* 0x000fe40007ffe0ff */
[----:B------:R-:W-:Y:S02]  /*4eb00*/  IADD3 R41, R197, 0x109, RZ ;  /* 0x00000109c5297810 */ /* 0x000fe40007ffe0ff */
[----:B------:R-:W-:Y:S01]  /*4eb10*/  IADD3 R0, R40, c[0x0][0x198], RZ ;  /* 0x0000660028007a10 */ /* 0x000fe20007ffe0ff */
[----:B------:R1:W-:Y:S01]  /*4eb20*/  @P5 STG.E [R42.64], R207 ;  /* 0x000000cf2a005986 */ /* 0x0003e2000c101904 */
[----:B------:R-:W-:-:S03]  /*4eb30*/  ISETP.LT.AND P5, PT, R196, c[0x0][0x178], !P3 ;  /* 0x00005e00c4007a0c */ /* 0x000fc60005fa1270 */
[----:B----4-:R4:W-:Y:S01]  /*4eb40*/  @P6 STG.E [R142.64], R201 ;  /* 0x000000c98e006986 */ /* 0x0109e2000c101904 */
[----:B------:R-:W-:Y:S02]  /*4eb50*/  ISETP.LT.AND P6, PT, R188, c[0x0][0x178], !P3 ;  /* 0x00005e00bc007a0c */ /* 0x000fe40005fc1270 */
[----:B------:R-:W-:Y:S01]  /*4eb60*/  ISETP.GE.AND P3, PT, R41, c[0x0][0x17c], PT ;  /* 0x00005f0029007a0c */ /* 0x000fe20003f66270 */
[----:B-1----:R-:W2:Y:S01]  /*4eb70*/  LDL.LU R207, [R1+0xb30] ;  /* 0x000b300001cf7983 */ /* 0x002ea20000300800 */
[----:B------:R-:W-:-:S03]  /*4eb80*/  IMAD.WIDE R42, R40, 0x4, R2 ;  /* 0x00000004282a7825 */ /* 0x000fc600078e0202 */
[----:B----4-:R-:W4:Y:S01]  /*4eb90*/  LDL.LU R201, [R1+0x3a0] ;  /* 0x0003a00001c97983 */ /* 0x010f220000300800 */
[----:B------:R-:W-:Y:S01]  /*4eba0*/  IMAD.WIDE R40, R40, 0x4, R140 ;  /* 0x0000000428287825 */ /* 0x000fe200078e028c */
[----:B------:R-:W-:-:S03]  /*4ebb0*/  IADD3 R184, R197, 0x108, RZ ;  /* 0x00000108c5b87810 */ /* 0x000fc60007ffe0ff */
[----:B------:R-:W-:Y:S01]  /*4ebc0*/  IMAD.WIDE R142, R0, 0x4, R140 ;  /* 0x00000004008e7825 */ /* 0x000fe200078e028c */
[----:B------:R-:W-:Y:S01]  /*4ebd0*/  ISETP.GE.AND P2, PT, R184, c[0x0][0x17c], PT ;  /* 0x00005f00b8007a0c */ /* 0x000fe20003f46270 */
        /* <DEDUP_REMOVED lines=597> */
[----:B------:R-:W-:Y:S01]  /*51130*/  ISETP.LT.AND P3, PT, R196, c[0x0][0x178], !P2 ;  /* 0x00005e00c4007a0c */ /* 0x000fe20005761270 */
[----:B------:R-:W2:Y:S01]  /*51140*/  LDL.LU R205, [R1+0xb10] ;  /* 0x000b100001cd7983 */ /* 0x000ea20000300800 */
[----:B------:R-:W-:Y:S01]  /*51150*/  ISETP.LT.AND P2, PT, R188, c[0x0][0x178], !P2 ;  /* 0x00005e00bc007a0c */ /* 0x000fe20005741270 */
[----:B------:R-:W-:Y:S01]  /*51160*/  IMAD.WIDE R142, R0, 0x4, R140 ;  /* 0x00000004008e7825 */ /* 0x000fe200078e028c */
[----:B------:R-:W-:-:S02]  /*51170*/  ISETP.GE.AND P4, PT, R184, c[0x0][0x17c], PT ;  /* 0x00005f00b8007a0c */ /* 0x000fc40003f86270 */
        /* <DEDUP_REMOVED lines=8> */
[C---:B-1----:R-:W-:Y:S01]  /*51200*/  IMAD.WIDE R42, R40.reuse, 0x4, R2 ;  /* 0x00000004282a7825 */ /* 0x042fe200078e0202 */
[----:B----4-:R-:W4:Y:S03]  /*51210*/  LDL.LU R201, [R1+0x3d0] ;  /* 0x0003d00001c97983 */ /* 0x010f260000300800 */
        /* <DEDUP_REMOVED lines=11> */
[----:B------:R-:W-:Y:S01]  /*512d0*/  IADD3 R40, R0, c[0x0][0x198], RZ ;  /* 0x0000660000287a10 */ /* 0x000fe20007ffe0ff */
[----:B------:R-:W4:Y:S01]  /*512e0*/  LDL.LU R206, [R1+0xc20] ;  /* 0x000c200001ce7983 */ /* 0x000f220000300800 */
[----:B------:R-:W-:-:S03]  /*512f0*/  IADD3 R41, R197, 0x143, RZ ;  /* 0x00000143c5297810 */ /* 0x000fc60007ffe0ff */
[----:B------:R1:W-:Y:S01]  /*51300*/  @P5 STG.E [R42.64], R203 ;  /* 0x000000cb2a005986 */ /* 0x0003e2000c101904 */
[----:B------:R-:W-:-:S03]  /*51310*/  ISETP.LT.AND P5, PT, R196, c[0x0][0x178], !P0 ;  /* 0x00005e00c4007a0c */ /* 0x000fc600047a1270 */
[----:B------:R-:W-:Y:S01]  /*51320*/  @P6 STG.E [R142.64], R202 ;  /* 0x000000ca8e006986 */ /* 0x000fe2000c101904 */
[----:B------:R-:W-:Y:S02]  /*51330*/  ISETP.LT.AND P6, PT, R188, c[0x0][0x178], !P0 ;  /* 0x00005e00bc007a0c */ /* 0x000fe400047c1270 */
[C---:B------:R-:W-:Y:S01]  /*51340*/  IADD3 R0, R40.reuse, c[0x0][0x198], RZ ;  /* 0x0000660028007a10 */ /* 0x040fe20007ffe0ff */
[----:B------:R-:W4:Y:S01]  /*51350*/  LDL.LU R207, [R1+0x230] ;  /* 0x0002300001cf7983 */ /* 0x000f220000300800 */
[----:B------:R-:W-:Y:S01]  /*51360*/  ISETP.GE.AND P0, PT, R41, c[0x0][0x17c], PT ;  /* 0x00005f0029007a0c */ /* 0x000fe20003f06270 */
[C---:B-1----:R-:W-:Y:S02]  /*51370*/  IMAD.WIDE R42, R40.reuse, 0x4, R2 ;  /* 0x00000004282a7825 */ /* 0x042fe400078e0202 */
[----:B------:R-:W4:Y:S02]  /*51380*/  LDL.LU R203, [R1+0xc24] ;  /* 0x000c240001cb7983 */ /* 0x000f240000300800 */
[----:B------:R-:W-:-:S02]  /*51390*/  IMAD.WIDE R40, R40, 0x4, R140 ;  /* 0x0000000428287825 */ /* 0x000fc400078e028c */
[----:B---3--:R-:W-:Y:S04]  /*513a0*/  @P2 STG.E [R42.64], R200 ;  /* 0x000000c82a002986 */ /* 0x008fe8000c101904 */
[----:B--2---:R1:W-:Y:S04]  /*513b0*/  @P1 STG.E [R40.64], R250 ;  /* 0x000000fa28001986 */ /* 0x0043e8000c101904 */
[----:B-1----:R-:W2:Y:S01]  /*513c0*/  LDL.LU R250, [R1+0x234] ;  /* 0x0002340001fa7983 */ /* 0x002ea20000300800 */
[----:B------:R-:W-:Y:S01]  /*513d0*/  IADD3 R184, R197, 0x142, RZ ;  /* 0x00000142c5b87810 */ /* 0x000fe20007ffe0ff */
[----:B------:R-:W-:Y:S01]  /*513e0*/  IMAD.WIDE R42, R0, 0x4, R2 ;  /* 0x00000004002a7825 */ /* 0x000fe200078e0202 */
[----:B------:R-:W-:Y:S01]  /*513f0*/  ISETP.LT.AND P1, PT, R196, c[0x0][0x178], !P4 ;  /* 0x00005e00c4007a0c */ /* 0x000fe20006721270 */
[----:B------:R-:W3:Y:S01]  /*51400*/  LDL.LU R202, [R1+0xe30] ;  /* 0x000e300001ca7983 */ /* 0x000ee20000300800 */
[----:B------:R-:W-:Y:S01]  /*51410*/  ISETP.LT.AND P4, PT, R188, c[0x0][0x178], !P4 ;  /* 0x00005e00bc007a0c */ /* 0x000fe20006781270 */
[----:B------:R-:W-:Y:S01]  /*51420*/  IMAD.WIDE R142, R0, 0x4, R140 ;  /* 0x00000004008e7825 */ /* 0x000fe200078e028c */
[----:B------:R-:W-:-:S02]  /*51430*/  ISETP.GE.AND P3, PT, R184, c[0x0][0x17c], PT ;  /* 0x00005f00b8007a0c */ /* 0x000fc40003f66270 */
[----:B------:R-:W-:Y:S01]  /*51440*/  IADD3 R40, R0, c[0x0][0x198], RZ ;  /* 0x0000660000287a10 */ /* 0x000fe20007ffe0ff */
[----:B------:R1:W-:Y:S01]  /*51450*/  @P5 STG.E [R42.64], R205 ;  /* 0x000000cd2a005986 */ /* 0x0003e2000c101904 */
[----:B------:R-:W-:Y:S02]  /*51460*/  IADD3 R41, R197, 0x145, RZ ;  /* 0x00000145c5297810 */ /* 0x000fe40007ffe0ff */
[----:B------:R-:W-:Y:S01]  /*51470*/  ISETP.LT.AND P5, PT, R196, c[0x0][0x178], !P3 ;  /* 0x00005e00c4007a0c */ /* 0x000fe20005fa1270 */
[----:B------:R-:W3:Y:S01]  /*51480*/  LDL.LU R200, [R1+0x50] ;  /* 0x0000500001c87983 */ /* 0x000ee20000300800 */
[C---:B------:R-:W-:Y:S01]  /*51490*/  IADD3 R0, R40.reuse, c[0x0][0x198], RZ ;  /* 0x0000660028007a10 */ /* 0x040fe20007ffe0ff */
[----:B-1----:R-:W-:Y:S02]  /*514a0*/  IMAD.WIDE R42, R40, 0x4, R2 ;  /* 0x00000004282a7825 */ /* 0x002fe400078e0202 */
[----:B----4-:R1:W-:Y:S01]  /*514b0*/  @P6 STG.E [R142.64], R201 ;  /* 0x000000c98e006986 */ /* 0x0103e2000c101904 */
[----:B------:R-:W-:-:S02]  /*514c0*/  ISETP.LT.AND P6, PT, R188, c[0x0][0x178], !P3 ;  /* 0x00005e00bc007a0c */ /* 0x000fc40005fc1270 */
[----:B------:R-:W-:Y:S01]  /*514d0*/  ISETP.GE.AND P3, PT, R41, c[0x0][0x17c], PT ;  /* 0x00005f0029007a0c */ /* 0x000fe20003f66270 */
[----:B------:R-:W-:Y:S01]  /*514e0*/  IMAD.WIDE R40, R40, 0x4, R140 ;  /* 0x0000000428287825 */ /* 0x000fe200078e028c */
[----:B------:R-:W-:-:S04]  /*514f0*/  IADD3 R184, R197, 0x144, RZ ;  /* 0x00000144c5b87810 */ /* 0x000fc80007ffe0ff */
[----:B------:R-:W-:Y:S01]  /*51500*/  ISETP.GE.AND P2, PT, R184, c[0x0][0x17c], PT ;  /* 0x00005f00b8007a0c */ /* 0x000fe20003f46270 */
[----:B-1----:R-:W-:Y:S01]  /*51510*/  IMAD.WIDE R142, R0, 0x4, R140 ;  /* 0x00000004008e7825 */ /* 0x002fe200078e028c */
[----:B------:R1:W-:Y:S04]  /*51520*/  @P1 STG.E [R42.64], R248 ;  /* 0x000000f82a001986 */ /* 0x0003e8000c101904 */
[----:B------:R4:W-:Y:S01]  /*51530*/  @P4 STG.E [R40.64], R249 ;  /* 0x000000f928004986 */ /* 0x0009e2000c101904 */
[----:B------:R-:W-:-:S03]  /*51540*/  ISETP.LT.AND P4, PT, R196, c[0x0][0x178], !P0 ;  /* 0x00005e00c4007a0c */ /* 0x000fc60004781270 */
[----:B-1----:R-:W3:Y:S04]  /*51550*/  LDL.LU R248, [R1+0xe34] ;  /* 0x000e340001f87983 */ /* 0x002ee80000300800 */
[----:B----4-:R-:W4:Y:S01]  /*51560*/  LDL.LU R249, [R1+0x54] ;  /* 0x0000540001f97983 */ /* 0x010f220000300800 */
        /* <DEDUP_REMOVED lines=9> */
[C---:B------:R-:W-:Y:S02]  /*51600*/  IADD3 R0, R40.reuse, c[0x0][0x198], RZ ;  /* 0x0000660028007a10 */ /* 0x040fe40007ffe0ff */
[----:B------:R-:W-:Y:S01]  /*51610*/  ISETP.GE.AND P2, PT, R41, c[0x0][0x17c], PT ;  /* 0x00005f0029007a0c */ /* 0x000fe20003f46270 */
[----:B-1----:R-:W-:-:S04]  /*51620*/  IMAD.WIDE R42, R40, 0x4, R2 ;  /* 0x00000004282a7825 */ /* 0x002fc800078e0202 */
[----:B------:R-:W-:Y:S01]  /*51630*/  IMAD.WIDE R40, R40, 0x4, R140 ;  /* 0x0000000428287825 */ /* 0x000fe200078e028c */
[----:B------:R-:W-:Y:S04]  /*51640*/  @P4 STG.E [R42.64], R203 ;  /* 0x000000cb2a004986 */ /* 0x000fe8000c101904 */
[----:B--2---:R1:W-:Y:S04]  /*51650*/  @P0 STG.E [R40.64], R250 ;  /* 0x000000fa28000986 */ /* 0x0043e8000c101904 */
[----:B-1----:R-:W2:Y:S01]  /*51660*/  LDL.LU R250, [R1+0xa14] ;  /* 0x000a140001fa7983 */ /* 0x002ea20000300800 */
[----:B------:R-:W-:Y:S01]  /*51670*/  IADD3 R184, R197, 0x146, RZ ;  /* 0x00000146c5b87810 */ /* 0x000fe20007ffe0ff */
[----:B------:R-:W-:Y:S01]  /*51680*/  IMAD.WIDE R42, R0, 0x4, R2 ;  /* 0x00000004002a7825 */ /* 0x000fe200078e0202 */
[----:B------:R-:W-:Y:S01]  /*51690*/  ISETP.LT.AND P0, PT, R196, c[0x0][0x178], !P3 ;  /* 0x00005e00c4007a0c */ /* 0x000fe20005f01270 */
[----:B------:R-:W2:Y:S01]  /*516a0*/  LDL.LU R205, [R1+0xf40] ;  /* 0x000f400001cd7983 */ /* 0x000ea20000300800 */
[----:B------:R-:W-:Y:S01]  /*516b0*/  ISETP.LT.AND P3, PT, R188, c[0x0][0x178], !P3 ;  /* 0x00005e00bc007a0c */ /* 0x000fe20005f61270 */
[----:B------:R-:W-:Y:S01]  /*516c0*/  IMAD.WIDE R142, R0, 0x4, R140 ;  /* 0x00000004008e7825 */ /* 0x000fe200078e028c */
[----:B------:R-:W-:-:S02]  /*516d0*/  ISETP.GE.AND P1, PT, R184, c[0x0][0x17c], PT ;  /* 0x00005f00b8007a0c */ /* 0x000fc40003f26270 */
[----:B------:R-:W-:Y:S01]  /*516e0*/  IADD3 R40, R0, c[0x0][0x198], RZ ;  /* 0x0000660000287a10 */ /* 0x000fe20007ffe0ff */
[----:B---3--:R1:W-:Y:S01]  /*516f0*/  @P5 STG.E [R42.64], R202 ;  /* 0x000000ca2a005986 */ /* 0x0083e2000c101904 */
[----:B------:R-:W-:Y:S02]  /*51700*/  IADD3 R41, R197, 0x149, RZ ;  /* 0x00000149c5297810 */ /* 0x000fe40007ffe0ff */
[----:B------:R-:W-:Y:S01]  /*51710*/  ISETP.LT.AND P5, PT, R196, c[0x0][0x178], !P1 ;  /* 0x00005e00c4007a0c */ /* 0x000fe20004fa1270 */
[----:B------:R3:W-:Y:S01]  /*51720*/  @P6 STG.E [R142.64], R200 ;  /* 0x000000c88e006986 */ /* 0x0007e2000c101904 */
[----:B------:R-:W-:Y:S02]  /*51730*/  ISETP.LT.AND P6, PT, R188, c[0x0][0x178], !P1 ;  /* 0x00005e00bc007a0c */ /* 0x000fe40004fc1270 */
[C---:B------:R-:W-:Y:S02]  /*51740*/  IADD3 R0, R40.reuse, c[0x0][0x198], RZ ;  /* 0x0000660028007a10 */ /* 0x040fe40007ffe0ff */
[----:B------:R-:W-:Y:S01]  /*51750*/  ISETP.GE.AND P1, PT, R41, c[0x0][0x17c], PT ;  /* 0x00005f0029007a0c */ /* 0x000fe20003f26270 */
[C---:B-1----:R-:W-:Y:S01]  /*51760*/  IMAD.WIDE R42, R40.reuse, 0x4, R2 ;  /* 0x00000004282a7825 */ /* 0x042fe200078e0202 */
[----:B---3--:R-:W3:Y:S03]  /*51770*/  LDL.LU R200, [R1+0x3c0] ;  /* 0x0003c00001c87983 */ /* 0x008ee60000300800 */
[----:B------:R-:W-:-:S04]  /*51780*/  IMAD.WIDE R40, R40, 0x4, R140 ;  /* 0x0000000428287825 */ /* 0x000fc800078e028c */
[----:B------:R-:W-:Y:S01]  /*51790*/  IMAD.WIDE R142, R0, 0x4, R140 ;  /* 0x00000004008e7825 */ /* 0x000fe200078e028c */
[----:B------:R1:W-:Y:S04]  /*517a0*/  @P0 STG.E [R42.64], R248 ;  /* 0x000000f82a000986 */ /* 0x0003e8000c101904 */
[----:B----4-:R4:W-:Y:S01]  /*517b0*/  @P3 STG.E [R40.64], R249 ;  /* 0x000000f928003986 */ /* 0x0109e2000c101904 */
[----:B------:R-:W-:-:S03]  /*517c0*/  ISETP.LT.AND P3, PT, R196, c[0x0][0x178], !P2 ;  /* 0x00005e00c4007a0c */ /* 0x000fc60005761270 */
[----:B-1----:R-:W3:Y:S04]  /*517d0*/  LDL.LU R248, [R1+0xf44] ;  /* 0x000f440001f87983 */ /* 0x002ee80000300800 */
[----:B----4-:R-:W4:Y:S01]  /*517e0*/  LDL.LU R249, [R1+0x3c4] ;  /* 0x0003c40001f97983 */ /* 0x010f220000300800 */
[C-C-:B------:R-:W-:Y:S01]  /*517f0*/  IMAD.WIDE R42, R0.reuse, 0x4, R2.reuse ;  /* 0x00000004002a7825 */ /* 0x140fe200078e0202 */
[----:B------:R-:W-:Y:S02]  /*51800*/  IADD3 R40, R0, c[0x0][0x198], RZ ;  /* 0x0000660000287a10 */ /* 0x000fe40007ffe0ff */
[----:B------:R-:W4:Y:S04]  /*51810*/  LDL.LU R206, [R1+0xf50] ;  /* 0x000f500001ce7983 */ /* 0x000f280000300800 */
[----:B------:R-:W4:Y:S04]  /*51820*/  LDL.LU R207, [R1+0x210] ;  /* 0x0002100001cf7983 */ /* 0x000f280000300800 */
[----:B------:R1:W-:Y:S04]  /*51830*/  @P5 STG.E [R42.64], R201 ;  /* 0x000000c92a005986 */ /* 0x0003e8000c101904 */
[----:B------:R-:W-:Y:S04]  /*51840*/  @P6 STG.E [R142.64], R240 ;  /* 0x000000f08e006986 */ /* 0x000fe8000c101904 */
[----:B------:R-:W4:Y:S01]  /*51850*/  LDL.LU R203, [R1+0xf54] ;  /* 0x000f540001cb7983 */ /* 0x000f220000300800 */
[----:B-1----:R-:W-:-:S05]  /*51860*/  IMAD.WIDE R42, R40, 0x4, R2 ;  /* 0x00000004282a7825 */ /* 0x002fca00078e0202 */
[----:B--2---:R1:W-:Y:S04]  /*51870*/  @P3 STG.E [R42.64], R250 ;  /* 0x000000fa2a003986 */ /* 0x0043e8000c101904 */
[----:B-1----:R-:W2:Y:S01]  /*51880*/  LDL.LU R250, [R1+0x214] ;  /* 0x0002140001fa7983 */ /* 0x002ea20000300800 */
[C---:B------:R-:W-:Y:S02]  /*51890*/  IADD3 R184, R197.reuse, 0x148, RZ ;  /* 0x00000148c5b87810 */ /* 0x040fe40007ffe0ff */
[----:B------:R-:W-:Y:S01]  /*518a0*/  ISETP.LT.AND P2, PT, R188, c[0x0][0x178], !P2 ;  /* 0x00005e00bc007a0c */ /* 0x000fe20005741270 */
[----:B------:R-:W2:Y:S01]  /*518b0*/  LDL.LU R202, [R1+0xe40] ;  /* 0x000e400001ca7983 */ /* 0x000ea20000300800 */
[----:B------:R-:W-:Y:S02]  /*518c0*/  ISETP.GE.AND P4, PT, R184, c[0x0][0x17c], PT ;  /* 0x00005f00b8007a0c */ /* 0x000fe40003f86270 */
[----:B------:R-:W-:Y:S01]  /*518d0*/  IADD3 R41, R197, 0x14b, RZ ;  /* 0x0000014bc5297810 */ /* 0x000fe20007ffe0ff */
[----:B------:R-:W2:Y:S01]  /*518e0*/  LDL.LU R201, [R1+0x40] ;  /* 0x0000400001c97983 */ /* 0x000ea20000300800 */
[----:B------:R-:W-:-:S02]  /*518f0*/  ISETP.LT.AND P5, PT, R196, c[0x0][0x178], !P4 ;  /* 0x00005e00c4007a0c */ /* 0x000fc400067a1270 */
[----:B------:R-:W-:Y:S02]  /*51900*/  ISETP.LT.AND P6, PT, R188, c[0x0][0x178], !P4 ;  /* 0x00005e00bc007a0c */ /* 0x000fe400067c1270 */
[C---:B------:R-:W-:Y:S02]  /*51910*/  IADD3 R0, R40.reuse, c[0x0][0x198], RZ ;  /* 0x0000660028007a10 */ /* 0x040fe40007ffe0ff */
[----:B------:R-:W-:Y:S01]  /*51920*/  ISETP.GE.AND P4, PT, R41, c[0x0][0x17c], PT ;  /* 0x00005f0029007a0c */ /* 0x000fe20003f86270 */
[----:B------:R-:W-:Y:S01]  /*51930*/  IMAD.WIDE R40, R40, 0x4, R140 ;  /* 0x0000000428287825 */ /* 0x000fe200078e028c */
[----:B------:R-:W-:-:S03]  /*51940*/  IADD3 R184, R197, 0x14a, RZ ;  /* 0x0000014ac5b87810 */ /* 0x000fc60007ffe0ff */
[----:B------:R-:W-:Y:S01]  /*51950*/  IMAD.WIDE R42, R0, 0x4, R2 ;  /* 0x00000004002a7825 */ /* 0x000fe200078e0202 */
[----:B------:R1:W-:Y:S01]  /*51960*/  @P2 STG.E [R40.64], R241 ;  /* 0x000000f128002986 */ /* 0x0003e2000c101904 */
[----:B------:R-:W-:Y:S02]  /*51970*/  ISETP.LT.AND P2, PT, R196, c[0x0][0x178], !P1 ;  /* 0x00005e00c4007a0c */ /* 0x000fe40004f41270 */
[----:B------:R-:W-:Y:S01]  /*51980*/  IMAD.WIDE R142, R0, 0x4, R140 ;  /* 0x00000004008e7825 */ /* 0x000fe200078e028c */
[----:B------:R-:W-:Y:S02]  /*51990*/  ISETP.LT.AND P1, PT, R188, c[0x0][0x178], !P1 ;  /* 0x00005e00bc007a0c */ /* 0x000fe40004f21270 */
[----:B------:R-:W-:Y:S01]  /*519a0*/  ISETP.GE.AND P0, PT, R184, c[0x0][0x17c], PT ;  /* 0x00005f00b8007a0c */ /* 0x000fe20003f06270 */
[----:B------:R3:W-:Y:S01]  /*519b0*/  @P5 STG.E [R42.64], R205 ;  /* 0x000000cd2a005986 */ /* 0x0007e2000c101904 */
[----:B-1----:R-:W-:Y:S02]  /*519c0*/  IADD3 R40, R0, c[0x0][0x198], RZ ;  /* 0x0000660000287a10 */ /* 0x002fe40007ffe0ff */
[----:B------:R-:W-:Y:S01]  /*519d0*/  IADD3 R41, R197, 0x14d, RZ ;  /* 0x0000014dc5297810 */ /* 0x000fe20007ffe0ff */
[----:B---3--:R1:W-:Y:S01]  /*519e0*/  @P6 STG.E [R142.64], R200 ;  /* 0x000000c88e006986 */ /* 0x0083e2000c101904 */
[----:B------:R-:W-:-:S02]  /*519f0*/  ISETP.LT.AND P5, PT, R196, c[0x0][0x178], !P0 ;  /* 0x00005e00c4007a0c */ /* 0x000fc400047a1270 */
[----:B------:R-:W-:Y:S01]  /*51a00*/  ISETP.LT.AND P6, PT, R188, c[0x0][0x178], !P0 ;  /* 0x00005e00bc007a0c */ /* 0x000fe200047c1270 */
[C---:B------:R-:W-:Y:S01]  /*51a10*/  IMAD.WIDE R42, R40.reuse, 0x4, R2 ;  /* 0x00000004282a7825 */ /* 0x040fe200078e0202 */
[C---:B------:R-:W-:Y:S02]  /*51a20*/  IADD3 R0, R40.reuse, c[0x0][0x198], RZ ;  /* 0x0000660028007a10 */ /* 0x040fe40007ffe0ff */
[----:B------:R-:W-:Y:S01]  /*51a30*/  ISETP.GE.AND P0, PT, R41, c[0x0][0x17c], PT ;  /* 0x00005f0029007a0c */ /* 0x000fe20003f06270 */
[--C-:B------:R-:W-:Y:S01]  /*51a40*/  IMAD.WIDE R40, R40, 0x4, R140.reuse ;  /* 0x0000000428287825 */ /* 0x100fe200078e028c */
[----:B-1----:R-:W3:Y:S01]  /*51a50*/  LDL.LU R200, [R1+0xe44] ;  /* 0x000e440001c87983 */ /* 0x002ee20000300800 */
[----:B------:R-:W-:Y:S02]  /*51a60*/  IADD3 R184, R197, 0x14c, RZ ;  /* 0x0000014cc5b87810 */ /* 0x000fe40007ffe0ff */
[----:B------:R-:W-:Y:S02]  /*51a70*/  IMAD.WIDE R142, R0, 0x4, R140 ;  /* 0x00000004008e7825 */ /* 0x000fe400078e028c */
[----:B------:R-:W-:Y:S01]  /*51a80*/  ISETP.GE.AND P3, PT, R184, c[0x0][0x17c], PT ;  /* 0x00005f00b8007a0c */ /* 0x000fe20003f66270 */
[----:B------:R-:W-:Y:S04]  /*51a90*/  @P2 STG.E [R42.64], R248 ;  /* 0x000000f82a002986 */ /* 0x000fe8000c101904 */
[----:B----4-:R1:W-:Y:S01]  /*51aa0*/  @P1 STG.E [R40.64], R249 ;  /* 0x000000f928001986 */ /* 0x0103e2000c101904 */
[----:B------:R-:W-:-:S02]  /*51ab0*/  ISETP.LT.AND P1, PT, R196, c[0x0][0x178], !P4 ;  /* 0x00005e00c4007a0c */ /* 0x000fc40006721270 */
[----:B------:R-:W-:Y:S01]  /*51ac0*/  ISETP.LT.AND P4, PT, R188, c[0x0][0x178], !P4 ;  /* 0x00005e00bc007a0c */ /* 0x000fe20006781270 */
[----:B-1----:R-:W4:Y:S01]  /*51ad0*/  LDL.LU R249, [R1+0x44] ;  /* 0x0000440001f97983 */ /* 0x002f220000300800 */
[C---:B------:R-:W-:Y:S01]  /*51ae0*/  IMAD.WIDE R42, R0.reuse, 0x4, R2 ;  /* 0x00000004002a7825 */ /* 0x040fe200078e0202 */
[----:B------:R-:W-:Y:S02]  /*51af0*/  IADD3 R40, R0, c[0x0][0x198], RZ ;  /* 0x0000660000287a10 */ /* 0x000fe40007ffe0ff */
[----:B------:R-:W-:Y:S01]  /*51b00*/  IADD3 R41, R197, 0x14f, RZ ;  /* 0x0000014fc5297810 */ /* 0x000fe20007ffe0ff */
[----:B------:R-:W4:Y:S01]  /*51b10*/  LDL.LU R248, [R1+0xa00] ;  /* 0x000a000001f87983 */ /* 0x000f220000300800 */
[----:B------:R-:W-:-:S03]  /*51b20*/  IADD3 R0, R40, c[0x0][0x198], RZ ;  /* 0x0000660028007a10 */ /* 0x000fc60007ffe0ff */
[----:B------:R1:W-:Y:S01]  /*51b30*/  @P5 STG.E [R42.64], R206 ;  /* 0x000000ce2a005986 */ /* 0x0003e2000c101904 */
[----:B------:R-:W-:-:S03]  /*51b40*/  ISETP.LT.AND P5, PT, R196, c[0x0][0x178], !P3 ;  /* 0x00005e00c4007a0c */ /* 0x000fc60005fa1270 */
[----:B------:R-:W-:Y:S01]  /*51b50*/  @P6 STG.E [R142.64], R207 ;  /* 0x000000cf8e006986 */ /* 0x000fe2000c101904 */
[----:B------:R-:W-:Y:S02]  /*51b60*/  ISETP.LT.AND P6, PT, R188, c[0x0][0x178], !P3 ;  /* 0x00005e00bc007a0c */ /* 0x000fe40005fc1270 */
        /* <DEDUP_REMOVED lines=14> */
[----:B------:R1:W-:Y:S01]  /*51c50*/  @P5 STG.E [R42.64], R202 ;  /* 0x000000ca2a005986 */ /* 0x0003e2000c101904 */
[----:B------:R-:W-:Y:S02]  /*51c60*/  IADD3 R41, R197, 0x151, RZ ;  /* 0x00000151c5297810 */ /* 0x000fe40007ffe0ff */
[----:B------:R-:W-:Y:S01]  /*51c70*/  ISETP.LT.AND P5, PT, R196, c[0x0][0x178], !P2 ;  /* 0x00005e00c4007a0c */ /* 0x000fe200057a1270 */
[----:B------:R-:W-:Y:S01]  /*51c80*/  @P6 STG.E [R142.64], R201 ;  /* 0x000000c98e006986 */ /* 0x000fe2000c101904 */
[----:B------:R-:W-:Y:S02]  /*51c90*/  ISETP.LT.AND P6, PT, R188, c[0x0][0x178], !P2 ;  /* 0x00005e00bc007a0c */ /* 0x000fe400057c1270 */
[C---:B------:R-:W-:Y:S01]  /*51ca0*/  IADD3 R0, R40.reuse, c[0x0][0x198], RZ ;  /* 0x0000660028007a10 */ /* 0x040fe20007ffe0ff */
[----:B------:R-:W2:Y:S01]  /*51cb0*/  LDL.LU R206, [R1+0x280] ;  /* 0x0002800001ce7983 */ /* 0x000ea20000300800 */
[----:B------:R-:W-:Y:S01]  /*51cc0*/  ISETP.GE.AND P2, PT, R41, c[0x0][0x17c], PT ;  /* 0x00005f0029007a0c */ /* 0x000fe20003f46270 */
[----:B-1----:R-:W-:-:S04]  /*51cd0*/  IMAD.WIDE R42, R40, 0x4, R2 ;  /* 0x00000004282a7825 */ /* 0x002fc800078e0202 */
[----:B------:R-:W-:Y:S01]  /*51ce0*/  IMAD.WIDE R40, R40, 0x4, R140 ;  /* 0x0000000428287825 */ /* 0x000fe200078e028c */
[----:B---3--:R1:W-:Y:S04]  /*51cf0*/  @P4 STG.E [R42.64], R200 ;  /* 0x000000c82a004986 */ /* 0x0083e8000c101904 */
[----:B-1----:R-:W3:Y:S01]  /*51d00*/  LDL.LU R200, [R1+0xf74] ;  /* 0x000f740001c87983 */ /* 0x002ee20000300800 */
[----:B------:R-:W-:-:S04]  /*51d10*/  IMAD.WIDE R42, R0, 0x4, R2 ;  /* 0x00000004002a7825 */ /* 0x000fc800078e0202 */
[----:B------:R-:W-:Y:S01]  /*51d20*/  IMAD.WIDE R142, R0, 0x4, R140 ;  /* 0x00000004008e7825 */ /* 0x000fe200078e028c */
[----:B----4-:R1:W-:Y:S01]  /*51d30*/  @P0 STG.E [R40.64], R249 ;  /* 0x000000f928000986 */ /* 0x0103e2000c101904 */
[----:B------:R-:W-:-:S03]  /*51d40*/  ISETP.LT.AND P0, PT, R196, c[0x0][0x178], !P3 ;  /* 0x00005e00c4007a0c */ /* 0x000fc60005f01270 */
[----:B-1----:R-:W4:Y:S01]  /*51d50*/  LDL.LU R249, [R1+0x284] ;  /* 0x0002840001f97983 */ /* 0x002f220000300800 */
[----:B------:R-:W-:-:S03]  /*51d60*/  IADD3 R40, R0, c[0x0][0x198], RZ ;  /* 0x0000660000287a10 */ /* 0x000fc60007ffe0ff */
[----:B------:R-:W4:Y:S04]  /*51d70*/  LDL.LU R207, [R1+0xf30] ;  /* 0x000f300001cf7983 */ /* 0x000f280000300800 */
[----:B------:R-:W4:Y:S04]  /*51d80*/  LDL.LU R203, [R1+0x70] ;  /* 0x0000700001cb7983 */ /* 0x000f280000300800 */
[----:B------:R1:W-:Y:S04]  /*51d90*/  @P5 STG.E [R42.64], R248 ;  /* 0x000000f82a005986 */ /* 0x0003e8000c101904 */
[----:B------:R-:W-:Y:S01]  /*51da0*/  @P6 STG.E [R142.64], R236 ;  /* 0x000000ec8e006986 */ /* 0x000fe2000c101904 */
[----:B-1----:R-:W-:-:S03]  /*51db0*/  IMAD.WIDE R42, R40, 0x4, R2 ;  /* 0x00000004282a7825 */ /* 0x002fc600078e0202 */
[----:B------:R-:W4:Y:S04]  /*51dc0*/  LDL.LU R248, [R1+0xf34] ;  /* 0x000f340001f87983 */ /* 0x000f280000300800 */
[----:B--2---:R1:W-:Y:S04]  /*51dd0*/  @P0 STG.E [R42.64], R250 ;  /* 0x000000fa2a000986 */ /* 0x0043e8000c101904 */
[----:B-1----:R-:W2:Y:S01]  /*51de0*/  LDL.LU R250, [R1+0x74] ;  /* 0x0000740001fa7983 */ /* 0x002ea20000300800 */
[----:B------:R-:W-:Y:S02]  /*51df0*/  IADD3 R184, R197, 0x150, RZ ;  /* 0x00000150c5b87810 */ /* 0x000fe40007ffe0ff */
[----:B------:R-:W-:Y:S01]  /*51e00*/  ISETP.LT.AND P3, PT, R188, c[0x0][0x178], !P3 ;  /* 0x00005e00bc007a0c */ /* 0x000fe20005f61270 */
[----:B------:R-:W2:Y:S01]  /*51e10*/  LDL.LU R202, [R1+0xc30] ;  /* 0x000c300001ca7983 */ /* 0x000ea20000300800 */
[----:B------:R-:W-:-:S02]  /*51e20*/  ISETP.GE.AND P1, PT, R184, c[0x0][0x17c], PT ;  /* 0x00005f00b8007a0c */ /* 0x000fc40003f26270 */
[----:B------:R-:W-:Y:S01]  /*51e30*/  IADD3 R41, R197, 0x153, RZ ;  /* 0x00000153c5297810 */ /* 0x000fe20007ffe0ff */
[----:B------:R-:W2:Y:S01]  /*51e40*/  LDL.LU R201, [R1+0x30] ;  /* 0x0000300001c97983 */ /* 0x000ea20000300800 */
[----:B------:R-:W-:Y:S02]  /*51e50*/  ISETP.LT.AND P5, PT, R196, c[0x0][0x178], !P1 ;  /* 0x00005e00c4007a0c */ /* 0x000fe40004fa1270 */
        /* <DEDUP_REMOVED lines=14> */
[----:B------:R1:W-:Y:S01]  /*51f40*/  @P6 STG.E [R142.64], R206 ;  /* 0x000000ce8e006986 */ /* 0x0003e2000c101904 */
[----:B------:R-:W-:-:S02]  /*51f50*/  ISETP.LT.AND P5, PT, R196, c[0x0][0x178], !P4 ;  /* 0x00005e00c4007a0c */ /* 0x000fc400067a1270 */
[----:B------:R-:W-:Y:S01]  /*51f60*/  ISETP.LT.AND P6, PT, R188, c[0x0][0x178], !P4 ;  /* 0x00005e00bc007a0c */ /* 0x000fe200067c1270 */
[C---:B---3--:R-:W-:Y:S01]  /*51f70*/  IMAD.WIDE R42, R40.reuse, 0x4, R2 ;  /* 0x00000004282a7825 */ /* 0x048fe200078e0202 */
[C---:B------:R-:W-:Y:S02]  /*51f80*/  IADD3 R0, R40.reuse, c[0x0][0x198], RZ ;  /* 0x0000660028007a10 */ /* 0x040fe40007ffe0ff */
[----:B------:R-:W-:Y:S01]  /*51f90*/  ISETP.GE.AND P4, PT, R41, c[0x0][0x17c], PT ;  /* 0x00005f0029007a0c */ /* 0x000fe20003f86270 */
[--C-:B------:R-:W-:Y:S01]  /*51fa0*/  IMAD.WIDE R40, R40, 0x4, R140.reuse ;  /* 0x0000000428287825 */ /* 0x100fe200078e028c */
[----:B------:R3:W-:Y:S01]  /*51fb0*/  @P3 STG.E [R42.64], R200 ;  /* 0x000000c82a003986 */ /* 0x0007e2000c101904 */
[----:B------:R-:W-:Y:S02]  /*51fc0*/  IADD3 R184, R197, 0x154, RZ ;  /* 0x00000154c5b87810 */ /* 0x000fe40007ffe0ff */
[----:B-1----:R-:W-:Y:S02]  /*51fd0*/  IMAD.WIDE R142, R0, 0x4, R140 ;  /* 0x00000004008e7825 */ /* 0x002fe400078e028c */
[----:B------:R-:W-:-:S02]  /*51fe0*/  ISETP.GE.AND P0, PT, R184, c[0x0][0x17c], PT ;  /* 0x00005f00b8007a0c */ /* 0x000fc40003f06270 */
[----:B---3--:R-:W-:Y:S01]  /*51ff0*/  IMAD.WIDE R42, R0, 0x4, R2 ;  /* 0x00000004002a7825 */ /* 0x008fe200078e0202 */
[----:B------:R-:W3:Y:S04]  /*52000*/  LDL.LU R200, [R1+0xc34] ;  /* 0x000c340001c87983 */ /* 0x000ee80000300800 */
[----:B----4-:R1:W-:Y:S01]  /*52010*/  @P2 STG.E [R40.64], R249 ;  /* 0x000000f928002986 */ /* 0x0103e2000c101904 */
[----:B------:R-:W-:Y:S02]  /*52020*/  ISETP.LT.AND P2, PT, R196, c[0x0][0x178], !P1 ;  /* 0x00005e00c4007a0c */ /* 0x000fe40004f41270 */
[----:B------:R-:W-:Y:S01]  /*52030*/  ISETP.LT.AND P1, PT, R188, c[0x0][0x178], !P1 ;  /* 0x00005e00bc007a0c */ /* 0x000fe20004f21270 */
[----:B------:R4:W-:Y:S01]  /*52040*/  @P5 STG.E [R42.64], R207 ;  /* 0x000000cf2a005986 */ /* 0x0009e2000c101904 */
[----:B-1----:R-:W-:-:S03]  /*52050*/  IADD3 R40, R0, c[0x0][0x198], RZ ;  /* 0x0000660000287a10 */ /* 0x002fc60007ffe0ff */
[----:B------:R-:W3:Y:S01]  /*52060*/  LDL.LU R249, [R1+0x34] ;  /* 0x0000340001f97983 */ /* 0x000ee20000300800 */
[----:B------:R-:W-:Y:S01]  /*52070*/  IADD3 R41, R197, 0x157, RZ ;  /* 0x00000157c5297810 */ /* 0x000fe20007ffe0ff */
[----:B----4-:R-:W-:Y:S02]  /*52080*/  IMAD.WIDE R42, R40, 0x4, R2 ;  /* 0x00000004282a7825 */ /* 0x010fe400078e0202 */
[----:B------:R-:W-:Y:S01]  /*52090*/  @P6 STG.E [R142.64], R203 ;  /* 0x000000cb8e006986 */ /* 0x000fe2000c101904 */
[----:B------:R-:W-:Y:S02]  /*520a0*/  ISETP.LT.AND P5, PT, R196, c[0x0][0x178], !P0 ;  /* 0x00005e00c4007a0c */ /* 0x000fe400047a1270 */
[----:B------:R-:W-:Y:S02]  /*520b0*/  ISETP.LT.AND P6, PT, R188, c[0x0][0x178], !P0 ;  /* 0x00005e00bc007a0c */ /* 0x000fe400047c1270 */
[C---:B------:R-:W-:Y:S02]  /*520c0*/  IADD3 R0, R40.reuse, c[0x0][0x198], RZ ;  /* 0x0000660028007a10 */ /* 0x040fe40007ffe0ff */
[----:B------:R-:W-:Y:S01]  /*520d0*/  ISETP.GE.AND P0, PT, R41, c[0x0][0x17c], PT ;  /* 0x00005f0029007a0c */ /* 0x000fe20003f06270 */
[----:B------:R1:W-:Y:S01]  /*520e0*/  @P2 STG.E [R42.64], R248 ;  /* 0x000000f82a002986 */ /* 0x0003e2000c101904 */
[----:B------:R-:W-:-:S03]  /*520f0*/  IMAD.WIDE R40, R40, 0x4, R140 ;  /* 0x0000000428287825 */ /* 0x000fc600078e028c */
[----:B-1----:R-:W4:Y:S04]  /*52100*/  LDL.LU R248, [R1+0x5e0] ;  /* 0x0005e00001f87983 */ /* 0x002f280000300800 */
        /* <DEDUP_REMOVED lines=13> */
[----:B------:R1:W-:Y:S01]  /*521e0*/  @P6 STG.E [R142.64], R201 ;  /* 0x000000c98e006986 */ /* 0x0003e2000c101904 */
[----:B------:R-:W-:Y:S02]  /*521f0*/  ISETP.LT.AND P6, PT, R188, c[0x0][0x178], !P3 ;  /* 0x00005e00bc007a0c */ /* 0x000fe40005fc1270 */
[C---:B------:R-:W-:Y:S01]  /*52200*/  IADD3 R0, R40.reuse, c[0x0][0x198], RZ ;  /* 0x0000660028007a10 */ /* 0x040fe20007ffe0ff */
[----:B------:R-:W2:Y:S01]  /*52210*/  LDL.LU R207, [R1+0x260] ;  /* 0x0002600001cf7983 */ /* 0x000ea20000300800 */
[----:B------:R-:W-:Y:S01]  /*52220*/  ISETP.GE.AND P3, PT, R41, c[0x0][0x17c], PT ;  /* 0x00005f0029007a0c */ /* 0x000fe20003f66270 */
[----:B-1----:R-:W-:-:S04]  /*52230*/  IMAD.WIDE R42, R40, 0x4, R2 ;  /* 0x00000004282a7825 */ /* 0x002fc800078e0202 */
[----:B------:R-:W-:-:S04]  /*52240*/  IMAD.WIDE R40, R40, 0x4, R140 ;  /* 0x0000000428287825 */ /* 0x000fc800078e028c */
[C---:B------:R-:W-:Y:S01]  /*52250*/  IMAD.WIDE R142, R0.reuse, 0x4, R140 ;  /* 0x00000004008e7825 */ /* 0x040fe200078e028c */
[----:B---3--:R1:W-:Y:S04]  /*52260*/  @P1 STG.E [R42.64], R200 ;  /* 0x000000c82a001986 */ /* 0x0083e8000c101904 */
[----:B-1----:R-:W3:Y:S01]  /*52270*/  LDL.LU R200, [R1+0xf64] ;  /* 0x000f640001c87983 */ /* 0x002ee20000300800 */
[----:B------:R-:W-:-:S03]  /*52280*/  IMAD.WIDE R42, R0, 0x4, R2 ;  /* 0x00000004002a7825 */ /* 0x000fc600078e0202 */
[----:B------:R1:W-:Y:S01]  /*52290*/  @P4 STG.E [R40.64], R249 ;  /* 0x000000f928004986 */ /* 0x0003e2000c101904 */
[----:B------:R-:W-:-:S03]  /*522a0*/  ISETP.LT.AND P4, PT, R196, c[0x0][0x178], !P0 ;  /* 0x00005e00c4007a0c */ /* 0x000fc60004781270 */
[----:B-1----:R-:W3:Y:S01]  /*522b0*/  LDL.LU R249, [R1+0x264] ;  /* 0x0002640001f97983 */ /* 0x002ee20000300800 */
[----:B------:R-:W-:-:S03]  /*522c0*/  IADD3 R40, R0, c[0x0][0x198], RZ ;  /* 0x0000660000287a10 */ /* 0x000fc60007ffe0ff */
[----:B------:R-:W3:Y:S04]  /*522d0*/  LDL.LU R203, [R1+0xf20] ;  /* 0x000f200001cb7983 */ /* 0x000ee80000300800 */
[----:B------:R-:W3:Y:S04]  /*522e0*/  LDL.LU R202, [R1+0x60] ;  /* 0x0000600001ca7983 */ /* 0x000ee80000300800 */
[----:B------:R-:W3:Y:S04]  /*522f0*/  LDL.LU R201, [R1+0xf24] ;  /* 0x000f240001c97983 */ /* 0x000ee80000300800 */
[----:B----4-:R1:W-:Y:S04]  /*52300*/  @P5 STG.E [R42.64], R248 ;  /* 0x000000f82a005986 */ /* 0x0103e8000c101904 */
[----:B------:R-:W-:Y:S01]  /*52310*/  @P6 STG.E [R142.64], R232 ;  /* 0x000000e88e006986 */ /* 0x000fe2000c101904 */
[----:B-1----:R-:W-:-:S05]  /*52320*/  IMAD.WIDE R42, R40, 0x4, R2 ;  /* 0x00000004282a7825 */ /* 0x002fca00078e0202 */
[----:B--2---:R1:W-:Y:S04]  /*52330*/  @P4 STG.E [R42.64], R250 ;  /* 0x000000fa2a004986 */ /* 0x0043e8000c101904 */
[----:B-1----:R-:W2:Y:S01]  /*52340*/  LDL.LU R250, [R1+0x64] ;  /* 0x0000640001fa7983 */ /* 0x002ea20000300800 */
[C---:B------:R-:W-:Y:S02]  /*52350*/  IADD3 R184, R197.reuse, 0x158, RZ ;  /* 0x00000158c5b87810 */ /* 0x040fe40007ffe0ff */
[----:B------:R-:W-:Y:S01]  /*52360*/  ISETP.LT.AND P0, PT, R188, c[0x0][0x178], !P0 ;  /* 0x00005e00bc007a0c */ /* 0x000fe20004701270 */
[----:B------:R-:W2:Y:S01]  /*52370*/  LDL.LU R248, [R1+0xb20] ;  /* 0x000b200001f87983 */ /* 0x000ea20000300800 */
[----:B------:R-:W-:Y:S02]  /*52380*/  ISETP.GE.AND P2, PT, R184, c[0x0][0x17c], PT ;  /* 0x00005f00b8007a0c */ /* 0x000fe40003f46270 */
[----:B------:R-:W-:-:S02]  /*52390*/  IADD3 R41, R197, 0x15b, RZ ;  /* 0x0000015bc5297810 */ /* 0x000fc40007ffe0ff */
        /* <DEDUP_REMOVED lines=27> */
[----:B------:R1:W-:Y:S01]  /*52550*/  @P3 STG.E [R40.64], R249 ;  /* 0x000000f928003986 */ /* 0x0003e2000c101904 */
[----:B------:R-:W-:Y:S02]  /*52560*/  ISETP.LT.AND P3, PT, R196, c[0x0][0x178], !P2 ;  /* 0x00005e00c4007a0c */ /* 0x000fe40005761270 */
[----:B------:R-:W-:Y:S01]  /*52570*/  ISETP.LT.AND P2, PT, R188, c[0x0][0x178], !P2 ;  /* 0x00005e00bc007a0c */ /* 0x000fe20005741270 */
[----:B------:R3:W-:Y:S04]  /*52580*/  @P5 STG.E [R42.64], R203 ;  /* 0x000000cb2a005986 */ /* 0x0007e8000c101904 */
[----:B-1----:R-:W4:Y:S01]  /*52590*/  LDL.LU R249, [R1+0xb24] ;  /* 0x000b240001f97983 */ /* 0x002f220000300800 */
[----:B------:R-:W-:-:S02]  /*525a0*/  IADD3 R40, R0, c[0x0][0x198], RZ ;  /* 0x0000660000287a10 */ /* 0x000fc40007ffe0ff */
[----:B------:R-:W-:Y:S01]  /*525b0*/  IADD3 R41, R197, 0x15f, RZ ;  /* 0x0000015fc5297810 */ /* 0x000fe20007ffe0ff */
[----:B------:R-:W-:Y:S01]  /*525c0*/  @P6 STG.E [R142.64], R202 ;  /* 0x000000ca8e006986 */ /* 0x000fe2000c101904 */
[----:B------:R-:W-:Y:S01]  /*525d0*/  ISETP.LT.AND P5, PT, R196, c[0x0][0x178], !P4 ;  /* 0x00005e00c4007a0c */ /* 0x000fe200067a1270 */
[----:B---3--:R-:W-:Y:S01]  /*525e0*/  IMAD.WIDE R42, R40, 0x4, R2 ;  /* 0x00000004282a7825 */ /* 0x008fe200078e0202 */
[----:B------:R-:W-:Y:S01]  /*525f0*/  ISETP.LT.AND P6, PT, R188, c[0x0][0x178], !P4 ;  /* 0x00005e00bc007a0c */ /* 0x000fe200067c1270 */
[----:B------:R-:W3:Y:S01]  /*52600*/  LDL.LU R200, [R1+0x5d0] ;  /* 0x0005d00001c87983 */ /* 0x000ee20000300800 */
[C---:B------:R-:W-:Y:S02]  /*52610*/  IADD3 R0, R40.reuse, c[0x0][0x198], RZ ;  /* 0x0000660028007a10 */ /* 0x040fe40007ffe0ff */
[----:B------:R-:W-:Y:S01]  /*52620*/  ISETP.GE.AND P4, PT, R41, c[0x0][0x17c], PT ;  /* 0x00005f0029007a0c */ /* 0x000fe20003f86270 */
        /* <DEDUP_REMOVED lines=9> */
[C---:B------:R-:W-:Y:S01]  /*526c0*/  IMAD.WIDE R142, R0.reuse, 0x4, R140 ;  /* 0x00000004008e7825 */ /* 0x040fe200078e028c */
[----:B------:R-:W-:-:S02]  /*526d0*/  IADD3 R40, R0, c[0x0][0x198], RZ ;  /* 0x0000660000287a10 */ /* 0x000fc40007ffe0ff */
[----:B------:R-:W-:Y:S01]  /*526e0*/  ISETP.GE.AND P0, PT, R184, c[0x0][0x17c], PT ;  /* 0x00005f00b8007a0c */ /* 0x000fe20003f06270 */
[----:B------:R1:W-:Y:S01]  /*526f0*/  @P5 STG.E [R42.64], R248 ;  /* 0x000000f82a005986 */ /* 0x0003e2000c101904 */
[----:B------:R-:W-:-:S03]  /*52700*/  IADD3 R41, R197, 0x161, RZ ;  /* 0x00000161c5297810 */ /* 0x000fc60007ffe0ff */
[----:B------:R-:W2:Y:S01]  /*52710*/  LDL.LU R201, [R1+0x3d8] ;  /* 0x0003d80001c97983 */ /* 0x000ea20000300800 */
[----:B------:R-:W-:-:S03]  /*52720*/  ISETP.LT.AND P5, PT, R196, c[0x0][0x178], !P0 ;  /* 0x00005e00c4007a0c */ /* 0x000fc600047a1270 */
[----:B------:R1:W-:Y:S01]  /*52730*/  @P6 STG.E [R142.64], R244 ;  /* 0x000000f48e006986 */ /* 0x0003e2000c101904 */
[----:B------:R-:W-:Y:S02]  /*52740*/  ISETP.LT.AND P6, PT, R188, c[0x0][0x178], !P0 ;  /* 0x00005e00bc007a0c */ /* 0x000fe400047c1270 */
[C---:B------:R-:W-:Y:S01]  /*52750*/  IADD3 R0, R40.reuse, c[0x0][0x198], RZ ;  /* 0x0000660028007a10 */ /* 0x040fe20007ffe0ff */
[C---:B-1----:R-:W-:Y:S01]  /*52760*/  IMAD.WIDE R42, R40.reuse, 0x4, R2 ;  /* 0x00000004282a7825 */ /* 0x042fe200078e0202 */
[----:B------:R-:W-:Y:S01]  /*52770*/  ISETP.GE.AND P0, PT, R41, c[0x0][0x17c], PT ;  /* 0x00005f0029007a0c */ /* 0x000fe20003f06270 */
[----:B------:R-:W2:Y:S02]  /*52780*/  LDL.LU R248, [R1+0xb1c] ;  /* 0x000b1c0001f87983 */ /* 0x000ea40000300800 */
[----:B------:R-:W-:-:S04]  /*52790*/  IMAD.WIDE R40, R40, 0x4, R140 ;  /* 0x0000000428287825 */ /* 0x000fc800078e028c */
[----:B------:R-:W-:Y:S01]  /*527a0*/  IMAD.WIDE R142, R0, 0x4, R140 ;  /* 0x00000004008e7825 */ /* 0x000fe200078e028c */
[----:B----4-:R1:W-:Y:S04]  /*527b0*/  @P2 STG.E [R42.64], R249 ;  /* 0x000000f92a002986 */ /* 0x0103e8000c101904 */
[----:B------:R4:W-:Y:S01]  /*527c0*/  @P1 STG.E [R40.64], R245 ;  /* 0x000000f528001986 */ /* 0x0009e2000c101904 */
[----:B------:R-:W-:-:S03]  /*527d0*/  ISETP.LT.AND P1, PT, R196, c[0x0][0x178], !P4 ;  /* 0x00005e00c4007a0c */ /* 0x000fc60006721270 */
[----:B-1----:R-:W2:Y:S01]  /*527e0*/  LDL.LU R249, [R1+0x3dc] ;  /* 0x0003dc0001f97983 */ /* 0x002ea20000300800 */
[C-C-:B------:R-:W-:Y:S01]  /*527f0*/  IMAD.WIDE R42, R0.reuse, 0x4, R2.reuse ;  /* 0x00000004002a7825 */ /* 0x140fe200078e0202 */
[----:B----4-:R-:W-:Y:S02]  /*52800*/  IADD3 R40, R0, c[0x0][0x198], RZ ;  /* 0x0000660000287a10 */ /* 0x010fe40007ffe0ff */
[----:B------:R-:W4:Y:S04]  /*52810*/  LDL.LU R206, [R1+0xc28] ;  /* 0x000c280001ce7983 */ /* 0x000f280000300800 */
[----:B------:R-:W4:Y:S04]  /*52820*/  LDL.LU R207, [R1+0x238] ;  /* 0x0002380001cf7983 */ /* 0x000f280000300800 */
[----:B---3--:R1:W-:Y:S04]  /*52830*/  @P5 STG.E [R42.64], R200 ;  /* 0x000000c82a005986 */ /* 0x0083e8000c101904 */
[----:B------:R-:W-:Y:S04]  /*52840*/  @P6 STG.E [R142.64], R228 ;  /* 0x000000e48e006986 */ /* 0x000fe8000c101904 */
[----:B------:R-:W3:Y:S01]  /*52850*/  LDL.LU R203, [R1+0xc2c] ;  /* 0x000c2c0001cb7983 */ /* 0x000ee20000300800 */
        /* <DEDUP_REMOVED lines=21> */
[----:B------:R1:W-:Y:S02]  /*529b0*/  @P5 STG.E [R42.64], R205 ;  /* 0x000000cd2a005986 */ /* 0x0003e4000c101904 */
[----:B-1----:R-:W-:-:S02]  /*529c0*/  IADD3 R40, R0, c[0x0][0x198], RZ ;  /* 0x0000660000287a10 */ /* 0x002fc40007ffe0ff */
[----:B------:R-:W-:Y:S01]  /*529d0*/  IADD3 R41, R197, 0x165, RZ ;  /* 0x00000165c5297810 */ /* 0x000fe20007ffe0ff */
[----:B------:R1:W-:Y:S01]  /*529e0*/  @P6 STG.E [R142.64], R201 ;  /* 0x000000c98e006986 */ /* 0x0003e2000c101904 */
[----:B------:R-:W-:Y:S02]  /*529f0*/  ISETP.LT.AND P5, PT, R196, c[0x0][0x178], !P2 ;  /* 0x00005e00c4007a0c */ /* 0x000fe400057a1270 */
[----:B------:R-:W-:Y:S01]  /*52a00*/  ISETP.LT.AND P6, PT, R188, c[0x0][0x178], !P2 ;  /* 0x00005e00bc007a0c */ /* 0x000fe200057c1270 */
[C---:B------:R-:W-:Y:S01]  /*52a10*/  IMAD.WIDE R42, R40.reuse, 0x4, R2 ;  /* 0x00000004282a7825 */ /* 0x040fe200078e0202 */
[C---:B------:R-:W-:Y:S02]  /*52a20*/  IADD3 R0, R40.reuse, c[0x0][0x198], RZ ;  /* 0x0000660028007a10 */ /* 0x040fe40007ffe0ff */
[----:B------:R-:W-:Y:S01]  /*52a30*/  ISETP.GE.AND P2, PT, R41, c[0x0][0x17c], PT ;  /* 0x00005f0029007a0c */ /* 0x000fe20003f46270 */
[----:B------:R-:W-:Y:S01]  /*52a40*/  IMAD.WIDE R40, R40, 0x4, R140 ;  /* 0x0000000428287825 */ /* 0x000fe200078e028c */
[----:B------:R1:W-:Y:S01]  /*52a50*/  @P4 STG.E [R42.64], R248 ;  /* 0x000000f82a004986 */ /* 0x0003e2000c101904 */
[----:B------:R-:W-:-:S02]  /*52a60*/  IADD3 R184, R197, 0x164, RZ ;  /* 0x00000164c5b87810 */ /* 0x000fc40007ffe0ff */
[----:B-1----:R-:W-:Y:S02]  /*52a70*/  IMAD.WIDE R142, R0, 0x4, R140 ;  /* 0x00000004008e7825 */ /* 0x002fe400078e028c */
[----:B------:R-:W-:Y:S01]  /*52a80*/  ISETP.GE.AND P1, PT, R184, c[0x0][0x17c], PT ;  /* 0x00005f00b8007a0c */ /* 0x000fe20003f26270 */
[----:B------:R-:W2:Y:S01]  /*52a90*/  LDL.LU R248, [R1+0xe3c] ;  /* 0x000e3c0001f87983 */ /* 0x000ea20000300800 */
[----:B------:R-:W-:-:S03]  /*52aa0*/  IMAD.WIDE R42, R0, 0x4, R2 ;  /* 0x00000004002a7825 */ /* 0x000fc600078e0202 */
[----:B------:R1:W-:Y:S01]  /*52ab0*/  @P0 STG.E [R40.64], R249 ;  /* 0x000000f928000986 */ /* 0x0003e2000c101904 */
[----:B------:R-:W-:Y:S02]  /*52ac0*/  ISETP.LT.AND P0, PT, R196, c[0x0][0x178], !P3 ;  /* 0x00005e00c4007a0c */ /* 0x000fe40005f01270 */
[----:B------:R-:W-:Y:S01]  /*52ad0*/  ISETP.LT.AND P3, PT, R188, c[0x0][0x178], !P3 ;  /* 0x00005e00bc007a0c */ /* 0x000fe20005f61270 */
[----:B----4-:R4:W-:Y:S04]  /*52ae0*/  @P5 STG.E [R42.64], R206 ;  /* 0x000000ce2a005986 */ /* 0x0109e8000c101904 */
[----:B-1----:R-:W2:Y:S01]  /*52af0*/  LDL.LU R249, [R1+0x5c] ;  /* 0x00005c0001f97983 */ /* 0x002ea20000300800 */
[----:B------:R-:W-:Y:S02]  /*52b00*/  IADD3 R40, R0, c[0x0][0x198], RZ ;  /* 0x0000660000287a10 */ /* 0x000fe40007ffe0ff */
[----:B------:R-:W-:Y:S01]  /*52b10*/  IADD3 R41, R197, 0x167, RZ ;  /* 0x00000167c5297810 */ /* 0x000fe20007ffe0ff */
[----:B------:R-:W-:Y:S01]  /*52b20*/  @P6 STG.E [R142.64], R207 ;  /* 0x000000cf8e006986 */ /* 0x000fe2000c101904 */
[----:B------:R-:W-:Y:S01]  /*52b30*/  ISETP.LT.AND P5, PT, R196, c[0x0][0x178], !P1 ;  /* 0x00005e00c4007a0c */ /* 0x000fe20004fa1270 */
[----:B----4-:R-:W-:Y:S01]  /*52b40*/  IMAD.WIDE R42, R40, 0x4, R2 ;  /* 0x00000004282a7825 */ /* 0x010fe200078e0202 */
[----:B------:R-:W-:Y:S01]  /*52b50*/  ISETP.LT.AND P6, PT, R188, c[0x0][0x178], !P1 ;  /* 0x00005e00bc007a0c */ /* 0x000fe20004fc1270 */
[----:B------:R-:W4:Y:S01]  /*52b60*/  LDL.LU R201, [R1+0xa18] ;  /* 0x000a180001c97983 */ /* 0x000f220000300800 */
[----:B------:R-:W-:-:S02]  /*52b70*/  IADD3 R0, R40, c[0x0][0x198], RZ ;  /* 0x0000660028007a10 */ /* 0x000fc40007ffe0ff */
[----:B------:R-:W-:Y:S01]  /*52b80*/  ISETP.GE.AND P1, PT, R41, c[0x0][0x17c], PT ;  /* 0x00005f0029007a0c */ /* 0x000fe20003f26270 */
[----:B------:R-:W-:Y:S01]  /*52b90*/  IMAD.WIDE R40, R40, 0x4, R140 ;  /* 0x0000000428287825 */ /* 0x000fe200078e028c */
        /* <DEDUP_REMOVED lines=16> */
[C---:B------:R-:W-:Y:S02]  /*52ca0*/  IADD3 R0, R40.reuse, c[0x0][0x198], RZ ;  /* 0x0000660028007a10 */ /* 0x040fe40007ffe0ff */
[----:B------:R-:W-:Y:S01]  /*52cb0*/  ISETP.GE.AND P4, PT, R41, c[0x0][0x17c], PT ;  /* 0x00005f0029007a0c */ /* 0x000fe20003f86270 */
[C---:B-1----:R-:W-:Y:S01]  /*52cc0*/  IMAD.WIDE R42, R40.reuse, 0x4, R2 ;  /* 0x00000004282a7825 */ /* 0x042fe200078e0202 */
[----:B------:R-:W3:Y:S03]  /*52cd0*/  LDL.LU R200, [R1+0x3c8] ;  /* 0x0003c80001c87983 */ /* 0x000ee60000300800 */
[----:B------:R-:W-:-:S04]  /*52ce0*/  IMAD.WIDE R40, R40, 0x4, R140 ;  /* 0x0000000428287825 */ /* 0x000fc800078e028c */
[C---:B------:R-:W-:Y:S01]  /*52cf0*/  IMAD.WIDE R142, R0.reuse, 0x4, R140 ;  /* 0x00000004008e7825 */ /* 0x040fe200078e028c */
[----:B------:R1:W-:Y:S04]  /*52d00*/  @P3 STG.E [R42.64], R248 ;  /* 0x000000f82a003986 */ /* 0x0003e8000c101904 */
[----:B-1----:R-:W3:Y:S01]  /*52d10*/  LDL.LU R248, [R1+0xf4c] ;  /* 0x000f4c0001f87983 */ /* 0x002ee20000300800 */
[----:B------:R-:W-:-:S03]  /*52d20*/  IMAD.WIDE R42, R0, 0x4, R2 ;  /* 0x00000004002a7825 */ /* 0x000fc600078e0202 */
[----:B------:R1:W-:Y:S01]  /*52d30*/  @P2 STG.E [R40.64], R249 ;  /* 0x000000f928002986 */ /* 0x0003e2000c101904 */
[----:B------:R-:W-:-:S03]  /*52d40*/  ISETP.LT.AND P2, PT, R196, c[0x0][0x178], !P1 ;  /* 0x00005e00c4007a0c */ /* 0x000fc60004f41270 */
[----:B-1----:R-:W3:Y:S01]  /*52d50*/  LDL.LU R249, [R1+0x3cc] ;  /* 0x0003cc0001f97983 */ /* 0x002ee20000300800 */
[----:B------:R-:W-:-:S03]  /*52d60*/  IADD3 R40, R0, c[0x0][0x198], RZ ;  /* 0x0000660000287a10 */ /* 0x000fc60007ffe0ff */
[----:B----4-:R1:W-:Y:S04]  /*52d70*/  @P5 STG.E [R42.64], R201 ;  /* 0x000000c92a005986 */ /* 0x0103e8000c101904 */
[----:B------:R-:W4:Y:S04]  /*52d80*/  LDL.LU R206, [R1+0xf58] ;  /* 0x000f580001ce7983 */ /* 0x000f280000300800 */
[----:B------:R-:W-:Y:S01]  /*52d90*/  @P6 STG.E [R142.64], R242 ;  /* 0x000000f28e006986 */ /* 0x000fe2000c101904 */
[----:B-1----:R-:W-:-:S03]  /*52da0*/  IMAD.WIDE R42, R40, 0x4, R2 ;  /* 0x00000004282a7825 */ /* 0x002fc600078e0202 */
[----:B------:R-:W4:Y:S04]  /*52db0*/  LDL.LU R207, [R1+0x218] ;  /* 0x0002180001cf7983 */ /* 0x000f280000300800 */
[----:B------:R-:W4:Y:S04]  /*52dc0*/  LDL.LU R203, [R1+0xf5c] ;  /* 0x000f5c0001cb7983 */ /* 0x000f280000300800 */
[----:B--2---:R1:W-:Y:S04]  /*52dd0*/  @P2 STG.E [R42.64], R250 ;  /* 0x000000fa2a002986 */ /* 0x0043e8000c101904 */
[----:B-1----:R-:W2:Y:S01]  /*52de0*/  LDL.LU R250, [R1+0x21c] ;  /* 0x00021c0001fa7983 */ /* 0x002ea20000300800 */
[----:B------:R-:W-:-:S02]  /*52df0*/  IADD3 R184, R197, 0x168, RZ ;  /* 0x00000168c5b87810 */ /* 0x000fc40007ffe0ff */
[----:B------:R-:W-:Y:S01]  /*52e00*/  ISETP.LT.AND P1, PT, R188, c[0x0][0x178], !P1 ;  /* 0x00005e00bc007a0c */ /* 0x000fe20004f21270 */
[----:B------:R-:W2:Y:S01]  /*52e10*/  LDL.LU R202, [R1+0xe48] ;  /* 0x000e480001ca7983 */ /* 0x000ea20000300800 */
[----:B------:R-:W-:Y:S02]  /*52e20*/  ISETP.GE.AND P0, PT, R184, c[0x0][0x17c], PT ;  /* 0x00005f00b8007a0c */ /* 0x000fe40003f06270 */
[----:B------:R-:W-:Y:S01]  /*52e30*/  IADD3 R41, R197, 0x16b, RZ ;  /* 0x0000016bc5297810 */ /* 0x000fe20007ffe0ff */
[----:B------:R-:W2:Y:S01]  /*52e40*/  LDL.LU R201, [R1+0x48] ;  /* 0x0000480001c97983 */ /* 0x000ea20000300800 */
[----:B------:R-:W-:Y:S02]  /*52e50*/  ISETP.LT.AND P5, PT, R196, c[0x0][0x178], !P0 ;  /* 0x00005e00c4007a0c */ /* 0x000fe400047a1270 */
[----:B------:R-:W-:Y:S02]  /*52e60*/  ISETP.LT.AND P6, PT, R188, c[0x0][0x178], !P0 ;  /* 0x00005e00bc007a0c */ /* 0x000fe400047c1270 */
[----:B------:R-:W-:-:S02]  /*52e70*/  IADD3 R0, R40, c[0x0][0x198], RZ ;  /* 0x0000660028007a10 */ /* 0x000fc40007ffe0ff */
        /* <DEDUP_REMOVED lines=9> */
[----:B---3--:R3:W-:Y:S01]  /*52f10*/  @P5 STG.E [R42.64], R205 ;  /* 0x000000cd2a005986 */ /* 0x0087e2000c101904 */
        /* <DEDUP_REMOVED lines=10> */
[C---:B------:R-:W-:Y:S02]  /*52fc0*/  IADD3 R185, R0.reuse, c[0x0][0x198], RZ ;  /* 0x0000660000b97a10 */ /* 0x040fe40007ffe0ff */
[C---:B-1----:R-:W-:Y:S01]  /*52fd0*/  IMAD.WIDE R142, R0.reuse, 0x4, R140 ;  /* 0x00000004008e7825 */ /* 0x042fe200078e028c */
[----:B---3--:R-:W3:Y:S03]  /*52fe0*/  LDL.LU R248, [R1+0xe4c] ;  /* 0x000e4c0001f87983 */ /* 0x008ee60000300800 */
[----:B------:R-:W-:Y:S01]  /*52ff0*/  IMAD.WIDE R42, R0, 0x4, R2 ;  /* 0x00000004002a7825 */ /* 0x000fe200078e0202 */
[----:B------:R1:W-:Y:S01]  /*53000*/  @P4 STG.E [R40.64], R249 ;  /* 0x000000f928004986 */ /* 0x0003e2000c101904 */
[----:B------:R-:W-:-:S02]  /*53010*/  ISETP.LT.AND P4, PT, R196, c[0x0][0x178], !P0 ;  /* 0x00005e00c4007a0c */ /* 0x000fc40004781270 */
[----:B------:R-:W-:Y:S01]  /*53020*/  ISETP.LT.AND P0, PT, R188, c[0x0][0x178], !P0 ;  /* 0x00005e00bc007a0c */ /* 0x000fe20004701270 */
[----:B-1----:R-:W3:Y:S01]  /*53030*/  LDL.LU R249, [R1+0x4c] ;  /* 0x00004c0001f97983 */ /* 0x002ee20000300800 */
[----:B------:R-:W-:-:S03]  /*53040*/  IMAD.WIDE R40, R185, 0x4, R140 ;  /* 0x00000004b9287825 */ /* 0x000fc600078e028c */
[----:B----4-:R1:W-:Y:S04]  /*53050*/  @P5 STG.E [R42.64], R206 ;  /* 0x000000ce2a005986 */ /* 0x0103e8000c101904 */
[----:B------:R-:W-:Y:S04]  /*53060*/  @P6 STG.E [R142.64], R207 ;  /* 0x000000cf8e006986 */ /* 0x000fe8000c101904 */
[----:B------:R-:W4:Y:S01]  /*53070*/  LDL.LU R200, [R1+0xa08] ;  /* 0x000a080001c87983 */ /* 0x000f220000300800 */
[----:B-1----:R-:W-:-:S05]  /*53080*/  IMAD.WIDE R42, R185, 0x4, R2 ;  /* 0x00000004b92a7825 */ /* 0x002fca00078e0202 */
[----:B------:R-:W-:Y:S04]  /*53090*/  @P4 STG.E [R42.64], R203 ;  /* 0x000000cb2a004986 */ /* 0x000fe8000c101904 */
[----:B--2---:R1:W-:Y:S04]  /*530a0*/  @P0 STG.E [R40.64], R250 ;  /* 0x000000fa28000986 */ /* 0x0043e8000c101904 */
[----:B-1----:R-:W2:Y:S01]  /*530b0*/  LDL.LU R250, [R1+0xa0c] ;  /* 0x000a0c0001fa7983 */ /* 0x002ea20000300800 */
[----:B------:R-:W-:Y:S02]  /*530c0*/  IADD3 R184, R197, 0x16c, RZ ;  /* 0x0000016cc5b87810 */ /* 0x000fe40007ffe0ff */
[----:B------:R-:W-:Y:S01]  /*530d0*/  IADD3 R0, R185, c[0x0][0x198], RZ ;  /* 0x00006600b9007a10 */ /* 0x000fe20007ffe0ff */
[----:B------:R-:W2:Y:S01]  /*530e0*/  LDL.LU R205, [R1+0xf78] ;  /* 0x000f780001cd7983 */ /* 0x000ea20000300800 */
[----:B------:R-:W-:-:S02]  /*530f0*/  ISETP.GE.AND P2, PT, R184, c[0x0][0x17c], PT ;  /* 0x00005f00b8007a0c */ /* 0x000fc40003f46270 */
[----:B------:R-:W-:Y:S01]  /*53100*/  ISETP.LT.AND P0, PT, R196, c[0x0][0x178], !P3 ;  /* 0x00005e00c4007a0c */ /* 0x000fe20005f01270 */
[----:B------:R-:W-:Y:S01]  /*53110*/  IMAD.WIDE R42, R0, 0x4, R2 ;  /* 0x00000004002a7825 */ /* 0x000fe200078e0202 */
[----:B------:R-:W-:Y:S01]  /*53120*/  ISETP.LT.AND P5, PT, R196, c[0x0][0x178], !P2 ;  /* 0x00005e00c4007a0c */ /* 0x000fe200057a1270 */
[----:B------:R-:W2:Y:S01]  /*53130*/  LDL.LU R206, [R1+0x288] ;  /* 0x0002880001ce7983 */ /* 0x000ea20000300800 */
[C---:B------:R-:W-:Y:S02]  /*53140*/  ISETP.LT.AND P6, PT, R188.reuse, c[0x0][0x178], !P2 ;  /* 0x00005e00bc007a0c */ /* 0x040fe400057c1270 */
[----:B------:R-:W-:Y:S02]  /*53150*/  ISETP.LT.AND P3, PT, R188, c[0x0][0x178], !P3 ;  /* 0x00005e00bc007a0c */ /* 0x000fe40005f61270 */
[C---:B------:R-:W-:Y:S02]  /*53160*/  IADD3 R187, R0.reuse, c[0x0][0x198], RZ ;  /* 0x0000660000bb7a10 */ /* 0x040fe40007ffe0ff */
[----:B------:R-:W-:Y:S01]  /*53170*/  IADD3 R184, R197, 0x16e, RZ ;  /* 0x0000016ec5b87810 */ /* 0x000fe20007ffe0ff */
[----:B------:R-:W-:-:S03]  /*53180*/  IMAD.WIDE R142, R0, 0x4, R140 ;  /* 0x00000004008e7825 */ /* 0x000fc600078e028c */
[----:B------:R-:W-:Y:S01]  /*53190*/  ISETP.GE.AND P1, PT, R184, c[0x0][0x17c], PT ;  /* 0x00005f00b8007a0c */ /* 0x000fe20003f26270 */
[----:B------:R1:W-:Y:S01]  /*531a0*/  @P5 STG.E [R42.64], R202 ;  /* 0x000000ca2a005986 */ /* 0x0003e2000c101904 */
[----:B------:R-:W-:Y:S01]  /*531b0*/  IADD3 R184, R197, 0x16f, RZ ;  /* 0x0000016fc5b87810 */ /* 0x000fe20007ffe0ff */
[C---:B------:R-:W-:Y:S02]  /*531c0*/  IMAD.WIDE R40, R187.reuse, 0x4, R140 ;  /* 0x00000004bb287825 */ /* 0x040fe400078e028c */
[----:B------:R-:W-:Y:S01]  /*531d0*/  @P6 STG.E [R142.64], R201 ;  /* 0x000000c98e006986 */ /* 0x000fe2000c101904 */
[----:B------:R-:W-:Y:S01]  /*531e0*/  ISETP.GE.AND P2, PT, R184, c[0x0][0x17c], PT ;  /* 0x00005f00b8007a0c */ /* 0x000fe20003f46270 */
[----:B-1----:R-:W-:Y:S01]  /*531f0*/  IMAD.WIDE R42, R187, 0x4, R2 ;  /* 0x00000004bb2a7825 */ /* 0x002fe200078e0202 */
[----:B------:R-:W-:Y:S02]  /*53200*/  ISETP.LT.AND P5, PT, R196, c[0x0][0x178], !P1 ;  /* 0x00005e00c4007a0c */ /* 0x000fe40004fa1270 */
[----:B------:R-:W-:-:S02]  /*53210*/  ISETP.LT.AND P6, PT, R188, c[0x0][0x178], !P1 ;  /* 0x00005e00bc007a0c */ /* 0x000fc40004fc1270 */
[----:B------:R-:W-:Y:S01]  /*53220*/  IADD3 R185, R187, c[0x0][0x198], RZ ;  /* 0x00006600bbb97a10 */ /* 0x000fe20007ffe0ff */
[----:B---3--:R1:W-:Y:S01]  /*53230*/  @P0 STG.E [R42.64], R248 ;  /* 0x000000f82a000986 */ /* 0x0083e2000c101904 */
[----:B------:R-:W-:Y:S02]  /*53240*/  IADD3 R184, R197, 0x170, RZ ;  /* 0x00000170c5b87810 */ /* 0x000fe40007ffe0ff */
[C---:B------:R-:W-:Y:S01]  /*53250*/  IADD3 R187, R185.reuse, c[0x0][0x198], RZ ;  /* 0x00006600b9bb7a10 */ /* 0x040fe20007ffe0ff */
[----:B-1----:R-:W3:Y:S01]  /*53260*/  LDL.LU R248, [R1+0xf7c] ;  /* 0x000f7c0001f87983 */ /* 0x002ee20000300800 */
[----:B------:R-:W-:Y:S01]  /*53270*/  IMAD.WIDE R42, R185, 0x4, R2 ;  /* 0x00000004b92a7825 */ /* 0x000fe200078e0202 */
[----:B------:R-:W-:-:S03]  /*53280*/  ISETP.GE.AND P4, PT, R184, c[0x0][0x17c], PT ;  /* 0x00005f00b8007a0c */ /* 0x000fc60003f86270 */
[----:B------:R-:W-:-:S04]  /*53290*/  IMAD.WIDE R142, R185, 0x4, R140 ;  /* 0x00000004b98e7825 */ /* 0x000fc800078e028c */
[----:B------:R-:W-:Y:S01]  /*532a0*/  IMAD.WIDE R184, R187, 0x4, R2 ;  /* 0x00000004bbb87825 */ /* 0x000fe200078e0202 */
[----:B------:R1:W-:Y:S01]  /*532b0*/  @P3 STG.E [R40.64], R249 ;  /* 0x000000f928003986 */ /* 0x0003e2000c101904 */
[----:B------:R-:W-:-:S03]  /*532c0*/  ISETP.LT.AND P3, PT, R196, c[0x0][0x178], !P2 ;  /* 0x00005e00c4007a0c */ /* 0x000fc60005761270 */
[----:B-1----:R-:W3:Y:S04]  /*532d0*/  LDL.LU R249, [R1+0x28c] ;  /* 0x00028c0001f97983 */ /* 0x002ee80000300800 */
[----:B------:R-:W3:Y:S04]  /*532e0*/  LDL.LU R207, [R1+0xf38] ;  /* 0x000f380001cf7983 */ /* 0x000ee80000300800 */
[----:B----4-:R1:W-:Y:S04]  /*532f0*/  @P5 STG.E [R42.64], R200 ;  /* 0x000000c82a005986 */ /* 0x0103e8000c101904 */
[----:B------:R-:W4:Y:S04]  /*53300*/  LDL.LU R203, [R1+0x78] ;  /* 0x0000780001cb7983 */ /* 0x000f280000300800 */
[----:B------:R-:W-:Y:S04]  /*53310*/  @P6 STG.E [R142.64], R238 ;  /* 0x000000ee8e006986 */ /* 0x000fe8000c101904 */
[----:B-1----:R-:W4:Y:S04]  /*53320*/  LDL.LU R200, [R1+0xf3c] ;  /* 0x000f3c0001c87983 */ /* 0x002f280000300800 */
[----:B--2---:R1:W-:Y:S04]  /*53330*/  @P3 STG.E [R184.64], R250 ;  /* 0x000000fab8003986 */ /* 0x0043e8000c101904 */
[----:B-1----:R-:W2:Y:S01]  /*53340*/  LDL.LU R250, [R1+0x7c] ;  /* 0x00007c0001fa7983 */ /* 0x002ea20000300800 */
[----:B------:R-:W-:-:S02]  /*53350*/  ISETP.LT.AND P2, PT, R188, c[0x0][0x178], !P2 ;  /* 0x00005e00bc007a0c */ /* 0x000fc40005741270 */
[----:B------:R-:W-:Y:S01]  /*53360*/  IADD3 R0, R197, 0x171, RZ ;  /* 0x00000171c5007810 */ /* 0x000fe20007ffe0ff */
[C---:B------:R-:W-:Y:S01]  /*53370*/  IMAD.WIDE R40, R187.reuse, 0x4, R140 ;  /* 0x00000004bb287825 */ /* 0x040fe200078e028c */
[----:B------:R-:W-:Y:S01]  /*53380*/  IADD3 R189, R187, c[0x0][0x198], RZ ;  /* 0x00006600bbbd7a10 */ /* 0x000fe20007ffe0ff */
[----:B------:R-:W2:Y:S01]  /*53390*/  LDL.LU R202, [R1+0xc38] ;  /* 0x000c380001ca7983 */ /* 0x000ea20000300800 */
[----:B------:R-:W-:Y:S02]  /*533a0*/  ISETP.GE.AND P1, PT, R0, c[0x0][0x17c], PT ;  /* 0x00005f0000007a0c */ /* 0x000fe40003f26270 */
[----:B------:R-:W-:Y:S02]  /*533b0*/  ISETP.LT.AND P5, PT, R196, c[0x0][0x178], !P4 ;  /* 0x00005e00c4007a0c */ /* 0x000fe400067a1270 */
[----:B------:R-:W-:-:S03]  /*533c0*/  ISETP.LT.AND P6, PT, R188, c[0x0][0x178], !P4 ;  /* 0x00005e00bc007a0c */ /* 0x000fc600067c1270 */
[----:B------:R1:W-:Y:S01]  /*533d0*/  @P2 STG.E [R40.64], R239 ;  /* 0x000000ef28002986 */ /* 0x0003e2000c101904 */
[----:B------:R-:W-:Y:S01]  /*533e0*/  ISETP.LT.AND P2, PT, R196, c[0x0][0x178], !P1 ;  /* 0x00005e00c4007a0c */ /* 0x000fe20004f41270 */
[----:B------:R-:W-:Y:S01]  /*533f0*/  IMAD.WIDE R42, R189, 0x4, R2 ;  /* 0x00000004bd2a7825 */ /* 0x000fe200078e0202 */
[----:B------:R-:W-:Y:S01]  /*53400*/  ISETP.LT.AND P1, PT, R188, c[0x0][0x178], !P1 ;  /* 0x00005e00bc007a0c */ /* 0x000fe20004f21270 */
[----:B------:R-:W2:Y:S01]  /*53410*/  LDL.LU R201, [R1+0x38] ;  /* 0x0000380001c97983 */ /* 0x000ea20000300800 */
[----:B------:R-:W-:Y:S01]  /*53420*/  IADD3 R0, R197, 0x172, RZ ;  /* 0x00000172c5007810 */ /* 0x000fe20007ffe0ff */
[C---:B------:R-:W-:Y:S01]  /*53430*/  IMAD.WIDE R142, R189.reuse, 0x4, R140 ;  /* 0x00000004bd8e7825 */ /* 0x040fe200078e028c */
[----:B------:R-:W-:Y:S02]  /*53440*/  IADD3 R189, R189, c[0x0][0x198], RZ ;  /* 0x00006600bdbd7a10 */ /* 0x000fe40007ffe0ff */
[----:B------:R-:W-:Y:S02]  /*53450*/  ISETP.GE.AND P0, PT, R0, c[0x0][0x17c], PT ;  /* 0x00005f0000007a0c */ /* 0x000fe40003f06270 */
[----:B------:R-:W-:Y:S01]  /*53460*/  IADD3 R0, R197, 0x173, RZ ;  /* 0x00000173c5007810 */ /* 0x000fe20007ffe0ff */
[C---:B------:R-:W-:Y:S01]  /*53470*/  IMAD.WIDE R184, R189.reuse, 0x4, R2 ;  /* 0x00000004bdb87825 */ /* 0x040fe200078e0202 */
[----:B------:R3:W-:Y:S03]  /*53480*/  @P5 STG.E [R42.64], R205 ;  /* 0x000000cd2a005986 */ /* 0x0007e6000c101904 */
[C---:B-1----:R-:W-:Y:S01]  /*53490*/  IMAD.WIDE R40, R189.reuse, 0x4, R140 ;  /* 0x00000004bd287825 */ /* 0x042fe200078e028c */
[----:B------:R-:W-:Y:S01]  /*534a0*/  ISETP.GE.AND P4, PT, R0, c[0x0][0x17c], PT ;  /* 0x00005f0000007a0c */ /* 0x000fe20003f86270 */
[----:B------:R1:W-:Y:S01]  /*534b0*/  @P6 STG.E [R142.64], R206 ;  /* 0x000000ce8e006986 */ /* 0x0003e2000c101904 */
[----:B------:R-:W-:-:S02]  /*534c0*/  IADD3 R187, R189, c[0x0][0x198], RZ ;  /* 0x00006600bdbb7a10 */ /* 0x000fc40007ffe0ff */
[----:B------:R-:W-:Y:S02]  /*534d0*/  ISETP.LT.AND P5, PT, R196, c[0x0][0x178], !P0 ;  /* 0x00005e00c4007a0c */ /* 0x000fe400047a1270 */
[----:B------:R-:W-:Y:S01]  /*534e0*/  ISETP.LT.AND P6, PT, R188, c[0x0][0x178], !P0 ;  /* 0x00005e00bc007a0c */ /* 0x000fe200047c1270 */
[C---:B---3--:R-:W-:Y:S01]  /*534f0*/  IMAD.WIDE R42, R187.reuse, 0x4, R2 ;  /* 0x00000004bb2a7825 */ /* 0x048fe200078e0202 */
[----:B------:R3:W-:Y:S03]  /*53500*/  @P2 STG.E [R184.64], R248 ;  /* 0x000000f8b8002986 */ /* 0x0007e6000c101904 */
[C---:B-1----:R-:W-:Y:S01]  /*53510*/  IMAD.WIDE R142, R187.reuse, 0x4, R140 ;  /* 0x00000004bb8e7825 */ /* 0x042fe200078e028c */
[----:B------:R-:W-:Y:S01]  /*53520*/  IADD3 R187, R187, c[0x0][0x198], RZ ;  /* 0x00006600bbbb7a10 */ /* 0x000fe20007ffe0ff */
[----:B---3--:R-:W3:Y:S04]  /*53530*/  LDL.LU R248, [R1+0xc3c] ;  /* 0x000c3c0001f87983 */ /* 0x008ee80000300800 */
[----:B------:R-:W-:Y:S01]  /*53540*/  IMAD.WIDE R184, R187, 0x4, R2 ;  /* 0x00000004bbb87825 */ /* 0x000fe200078e0202 */
[----:B------:R1:W-:Y:S01]  /*53550*/  @P1 STG.E [R40.64], R249 ;  /* 0x000000f928001986 */ /* 0x0003e2000c101904 */
[----:B------:R-:W-:-:S02]  /*53560*/  ISETP.LT.AND P1, PT, R196, c[0x0][0x178], !P4 ;  /* 0x00005e00c4007a0c */ /* 0x000fc40006721270 */
[----:B------:R-:W-:Y:S01]  /*53570*/  ISETP.LT.AND P4, PT, R188, c[0x0][0x178], !P4 ;  /* 0x00005e00bc007a0c */ /* 0x000fe20006781270 */
[----:B-1----:R-:W3:Y:S01]  /*53580*/  LDL.LU R249, [R1+0x3c] ;  /* 0x00003c0001f97983 */ /* 0x002ee20000300800 */
[----:B------:R-:W-:-:S03]  /*53590*/  IMAD.WIDE R40, R187, 0x4, R140 ;  /* 0x00000004bb287825 */ /* 0x000fc600078e028c */
[----:B------:R-:W-:Y:S04]  /*535a0*/  @P5 STG.E [R42.64], R207 ;  /* 0x000000cf2a005986 */ /* 0x000fe8000c101904 */
[----:B----4-:R-:W-:Y:S04]  /*535b0*/  @P6 STG.E [R142.64], R203 ;  /* 0x000000cb8e006986 */ /* 0x010fe8000c101904 */
[----:B------:R1:W-:Y:S04]  /*535c0*/  @P1 STG.E [R184.64], R200 ;  /* 0x000000c8b8001986 */ /* 0x0003e8000c101904 */
[----:B-1----:R-:W4:Y:S04]  /*535d0*/  LDL.LU R200, [R1+0x5e8] ;  /* 0x0005e80001c87983 */ /* 0x002f280000300800 */
[----:B--2---:R1:W-:Y:S04]  /*535e0*/  @P4 STG.E [R40.64], R250 ;  /* 0x000000fa28004986 */ /* 0x0043e8000c101904 */
[----:B-1----:R-:W2:Y:S01]  /*535f0*/  LDL.LU R250, [R1+0x5ec] ;  /* 0x0005ec0001fa7983 */ /* 0x002ea20000300800 */
[----:B------:R-:W-:-:S02]  /*53600*/  IADD3 R0, R197, 0x174, RZ ;  /* 0x00000174c5007810 */ /* 0x000fc40007ffe0ff */
[----:B------:R-:W-:Y:S01]  /*53610*/  IADD3 R189, R187, c[0x0][0x198], RZ ;  /* 0x00006600bbbd7a10 */ /* 0x000fe20007ffe0ff */
[----:B------:R-:W2:Y:S01]  /*53620*/  LDL.LU R206, [R1+0xf68] ;  /* 0x000f680001ce7983 */ /* 0x000ea20000300800 */
[----:B------:R-:W-:Y:S02]  /*53630*/  ISETP.GE.AND P3, PT, R0, c[0x0][0x17c], PT ;  /* 0x00005f0000007a0c */ /* 0x000fe40003f66270 */
[----:B------:R-:W-:Y:S01]  /*53640*/  IADD3 R0, R197, 0x175, RZ ;  /* 0x00000175c5007810 */ /* 0x000fe20007ffe0ff */
[----:B------:R-:W-:Y:S01]  /*53650*/  IMAD.WIDE R42, R189, 0x4, R2 ;  /* 0x00000004bd2a7825 */ /* 0x000fe200078e0202 */
[----:B------:R-:W-:Y:S01]  /*53660*/  ISETP.LT.AND P5, PT, R196, c[0x0][0x178], !P3 ;  /* 0x00005e00c4007a0c */ /* 0x000fe20005fa1270 */
[----:B------:R-:W2:Y:S01]  /*53670*/  LDL.LU R207, [R1+0x268] ;  /* 0x0002680001cf7983 */ /* 0x000ea20000300800 */
[----:B------:R-:W-:Y:S02]  /*53680*/  ISETP.GE.AND P0, PT, R0, c[0x0][0x17c], PT ;  /* 0x00005f0000007a0c */ /* 0x000fe40003f06270 */
[----:B------:R-:W-:-:S02]  /*53690*/  ISETP.LT.AND P6, PT, R188, c[0x0][0x178], !P3 ;  /* 0x00005e00bc007a0c */ /* 0x000fc40005fc1270 */
[----:B------:R-:W-:Y:S01]  /*536a0*/  ISETP.LT.AND P4, PT, R196, c[0x0][0x178], !P0 ;  /* 0x00005e00c4007a0c */ /* 0x000fe20004781270 */
[----:B------:R-:W-:Y:S01]  /*536b0*/  IMAD.WIDE R142, R189, 0x4, R140 ;  /* 0x00000004bd8e7825 */ /* 0x000fe200078e028c */
[----:B------:R-:W-:Y:S02]  /*536c0*/  ISETP.LT.AND P0, PT, R188, c[0x0][0x178], !P0 ;  /* 0x00005e00bc007a0c */ /* 0x000fe40004701270 */
[----:B------:R-:W-:Y:S02]  /*536d0*/  IADD3 R0, R197, 0x176, RZ ;  /* 0x00000176c5007810 */ /* 0x000fe40007ffe0ff */
[----:B------:R-:W-:Y:S02]  /*536e0*/  IADD3 R189, R189, c[0x0][0x198], RZ ;  /* 0x00006600bdbd7a10 */ /* 0x000fe40007ffe0ff */
[----:B------:R-:W-:Y:S02]  /*536f0*/  ISETP.GE.AND P2, PT, R0, c[0x0][0x17c], PT ;  /* 0x00005f0000007a0c */ /* 0x000fe40003f46270 */
[----:B------:R-:W-:Y:S01]  /*53700*/  IADD3 R0, R197, 0x177, RZ ;  /* 0x00000177c5007810 */ /* 0x000fe20007ffe0ff */
[C---:B------:R-:W-:Y:S01]  /*53710*/  IMAD.WIDE R184, R189.reuse, 0x4, R2 ;  /* 0x00000004bdb87825 */ /* 0x040fe200078e0202 */
[----:B------:R1:W-:Y:S03]  /*53720*/  @P5 STG.E [R42.64], R202 ;  /* 0x000000ca2a005986 */ /* 0x0003e6000c101904 */
[C---:B------:R-:W-:Y:S01]  /*53730*/  IMAD.WIDE R40, R189.reuse, 0x4, R140 ;  /* 0x00000004bd287825 */ /* 0x040fe200078e028c */
[----:B------:R-:W-:Y:S01]  /*53740*/  ISETP.GE.AND P3, PT, R0, c[0x0][0x17c], PT ;  /* 0x00005f0000007a0c */ /* 0x000fe20003f66270 */
[----:B------:R3:W-:Y:S01]  /*53750*/  @P6 STG.E [R142.64], R201 ;  /* 0x000000c98e006986 */ /* 0x0007e2000c101904 */
[----:B------:R-:W-:-:S02]  /*53760*/  IADD3 R187, R189, c[0x0][0x198], RZ ;  /* 0x00006600bdbb7a10 */ /* 0x000fc40007ffe0ff */
[----:B------:R-:W-:Y:S02]  /*53770*/  ISETP.LT.AND P5, PT, R196, c[0x0][0x178], !P2 ;  /* 0x00005e00c4007a0c */ /* 0x000fe400057a1270 */
[----:B------:R-:W-:Y:S01]  /*53780*/  ISETP.LT.AND P6, PT, R188, c[0x0][0x178], !P2 ;  /* 0x00005e00bc007a0c */ /* 0x000fe200057c1270 */
[C---:B-1----:R-:W-:Y:S01]  /*53790*/  IMAD.WIDE R42, R187.reuse, 0x4, R2 ;  /* 0x00000004bb2a7825 */ /* 0x042fe200078e0202 */
[----:B---3--:R1:W-:Y:S03]  /*537a0*/  @P4 STG.E [R184.64], R248 ;  /* 0x000000f8b8004986 */ /* 0x0083e6000c101904 */
[C---:B------:R-:W-:Y:S01]  /*537b0*/  IMAD.WIDE R142, R187.reuse, 0x4, R140 ;  /* 0x00000004bb8e7825 */ /* 0x040fe200078e028c */
[----:B------:R-:W-:Y:S01]  /*537c0*/  IADD3 R187, R187, c[0x0][0x198], RZ ;  /* 0x00006600bbbb7a10 */ /* 0x000fe20007ffe0ff */
[----:B-1----:R-:W3:Y:S04]  /*537d0*/  LDL.LU R248, [R1+0xf6c] ;  /* 0x000f6c0001f87983 */ /* 0x002ee80000300800 */
[----:B------:R-:W-:Y:S01]  /*537e0*/  IMAD.WIDE R184, R187, 0x4, R2 ;  /* 0x00000004bbb87825 */ /* 0x000fe200078e0202 */
[----:B------:R1:W-:Y:S01]  /*537f0*/  @P0 STG.E [R40.64], R249 ;  /* 0x000000f928000986 */ /* 0x0003e2000c101904 */
[----:B------:R-:W-:-:S03]  /*53800*/  ISETP.LT.AND P0, PT, R196, c[0x0][0x178], !P3 ;  /* 0x00005e00c4007a0c */ /* 0x000fc60005f01270 */
[----:B-1----:R-:W3:Y:S04]  /*53810*/  LDL.LU R249, [R1+0x26c] ;  /* 0x00026c0001f97983 */ /* 0x002ee80000300800 */
[----:B------:R-:W3:Y:S04]  /*53820*/  LDL.LU R203, [R1+0xf28] ;  /* 0x000f280001cb7983 */ /* 0x000ee80000300800 */
[----:B------:R-:W3:Y:S04]  /*53830*/  LDL.LU R202, [R1+0x68] ;  /* 0x0000680001ca7983 */ /* 0x000ee80000300800 */
[----:B----4-:R-:W-:Y:S04]  /*53840*/  @P5 STG.E [R42.64], R200 ;  /* 0x000000c82a005986 */ /* 0x010fe8000c101904 */
[----:B------:R-:W-:Y:S04]  /*53850*/  @P6 STG.E [R142.64], R234 ;  /* 0x000000ea8e006986 */ /* 0x000fe8000c101904 */
[----:B------:R-:W4:Y:S04]  /*53860*/  LDL.LU R201, [R1+0xf2c] ;  /* 0x000f2c0001c97983 */ /* 0x000f280000300800 */
        /* <DEDUP_REMOVED lines=8> */
[----:B------:R-:W-:Y:S02]  /*538f0*/  IADD3 R0, R197, 0x179, RZ ;  /* 0x00000179c5007810 */ /* 0x000fe40007ffe0ff */
[----:B------:R-:W-:Y:S02]  /*53900*/  ISETP.LT.AND P5, PT, R196, c[0x0][0x178], !P1 ;  /* 0x00005e00c4007a0c */ /* 0x000fe40004fa1270 */
[----:B------:R-:W-:Y:S01]  /*53910*/  ISETP.GE.AND P2, PT, R0, c[0x0][0x17c], PT ;  /* 0x00005f0000007a0c */ /* 0x000fe20003f46270 */
[----:B------:R1:W-:Y:S01]  /*53920*/  @P3 STG.E [R40.64], R235 ;  /* 0x000000eb28003986 */ /* 0x0003e2000c101904 */
[----:B------:R-:W-:-:S02]  /*53930*/  ISETP.LT.AND P6, PT, R188, c[0x0][0x178], !P1 ;  /* 0x00005e00bc007a0c */ /* 0x000fc40004fc1270 */
[----:B------:R-:W-:Y:S01]  /*53940*/  ISETP.LT.AND P3, PT, R196, c[0x0][0x178], !P2 ;  /* 0x00005e00c4007a0c */ /* 0x000fe20005761270 */
[----:B------:R-:W-:Y:S01]  /*53950*/  IMAD.WIDE R42, R189, 0x4, R2 ;  /* 0x00000004bd2a7825 */ /* 0x000fe200078e0202 */
[----:B------:R-:W-:Y:S02]  /*53960*/  ISETP.LT.AND P2, PT, R188, c[0x0][0x178], !P2 ;  /* 0x00005e00bc007a0c */ /* 0x000fe40005741270 */
        /* <DEDUP_REMOVED lines=22> */
[----:B------:R-:W-:Y:S04]  /*53ad0*/  @P5 STG.E [R42.64], R203 ;  /* 0x000000cb2a005986 */ /* 0x000fe8000c101904 */
[----:B------:R-:W-:Y:S01]  /*53ae0*/  @P6 STG.E [R142.64], R202 ;  /* 0x000000ca8e006986 */ /* 0x000fe2000c101904 */
[----:B-1----:R-:W-:-:S03]  /*53af0*/  IMAD.WIDE R40, R187, 0x4, R140 ;  /* 0x00000004bb287825 */ /* 0x002fc600078e028c */
[----:B------:R-:W3:Y:S04]  /*53b00*/  LDL.LU R249, [R1+0x5d8] ;  /* 0x0005d80001f97983 */ /* 0x000ee80000300800 */
[----:B----4-:R-:W-:Y:S04]  /*53b10*/  @P2 STG.E [R184.64], R201 ;  /* 0x000000c9b8002986 */ /* 0x010fe8000c101904 */
[----:B--2---:R1:W-:Y:S04]  /*53b20*/  @P1 STG.E [R40.64], R250 ;  /* 0x000000fa28001986 */ /* 0x0043e8000c101904 */
[----:B-1----:R-:W2:Y:S01]  /*53b30*/  LDL.LU R250, [R1+0x5dc] ;  /* 0x0005dc0001fa7983 */ /* 0x002ea20000300800 */
[----:B------:R-:W-:-:S04]  /*53b40*/  IADD3 R0, R197, 0x17c, RZ ;  /* 0x0000017cc5007810 */ /* 0x000fc80007ffe0ff */
[----:B------:R-:W-:Y:S02]  /*53b50*/  ISETP.GE.AND P0, PT, R0, c[0x0][0x17c], PT ;  /* 0x00005f0000007a0c */ /* 0x000fe40003f06270 */
[----:B------:R-:W-:Y:S02]  /*53b60*/  IADD3 R0, R197, 0x17d, RZ ;  /* 0x0000017dc5007810 */ /* 0x000fe40007ffe0ff */
[----:B------:R-:W-:Y:S02]  /*53b70*/  IADD3 R189, R187, c[0x0][0x198], RZ ;  /* 0x00006600bbbd7a10 */ /* 0x000fe40007ffe0ff */
[----:B------:R-:W-:Y:S02]  /*53b80*/  ISETP.GE.AND P4, PT, R0, c[0x0][0x17c], PT ;  /* 0x00005f0000007a0c */ /* 0x000fe40003f86270 */
[----:B------:R-:W-:Y:S02]  /*53b90*/  ISETP.LT.AND P5, PT, R196, c[0x0][0x178], !P0 ;  /* 0x00005e00c4007a0c */ /* 0x000fe400047a1270 */
        /* <DEDUP_REMOVED lines=16> */
[----:B------:R-:W-:Y:S02]  /*53ca0*/  ISETP.LT.AND P6, PT, R188, c[0x0][0x178], !P3 ;  /* 0x00005e00bc007a0c */ /* 0x000fe40005fc1270 */
[----:B------:R-:W-:Y:S01]  /*53cb0*/  IADD3 R0, R197, 0x180, RZ ;  /* 0x00000180c5007810 */ /* 0x000fe20007ffe0ff */
[----:B---3--:R3:W-:Y:S01]  /*53cc0*/  @P1 STG.E [R184.64], R248 ;  /* 0x000000f8b8001986 */ /* 0x0087e2000c101904 */
[----:B-1----:R-:W-:-:S03]  /*53cd0*/  IMAD.WIDE R42, R187, 0x4, R2 ;  /* 0x00000004bb2a7825 */ /* 0x002fc600078e0202 */
[----:B------:R1:W-:Y:S01]  /*53ce0*/  @P4 STG.E [R40.64], R247 ;  /* 0x000000f728004986 */ /* 0x0003e2000c101904 */
[----:B------:R-:W-:Y:S01]  /*53cf0*/  ISETP.LT.AND P4, PT, R196, c[0x0][0x178], !P0 ;  /* 0x00005e00c4007a0c */ /* 0x000fe20004781270 */
[C---:B----4-:R-:W-:Y:S01]  /*53d00*/  IMAD.WIDE R142, R187.reuse, 0x4, R140 ;  /* 0x00000004bb8e7825 */ /* 0x050fe200078e028c */
[----:B------:R-:W-:Y:S02]  /*53d10*/  ISETP.LT.AND P0, PT, R188, c[0x0][0x178], !P0 ;  /* 0x00005e00bc007a0c */ /* 0x000fe40004701270 */
[----:B------:R-:W-:Y:S02]  /*53d20*/  IADD3 R187, R187, c[0x0][0x198], RZ ;  /* 0x00006600bbbb7a10 */ /* 0x000fe40007ffe0ff */
[----:B------:R-:W-:Y:S02]  /*53d30*/  ISETP.GE.AND P2, PT, R0, c[0x0][0x17c], PT ;  /* 0x00005f0000007a0c */ /* 0x000fe40003f46270 */
[----:B------:R-:W-:Y:S01]  /*53d40*/  IADD3 R0, R197, 0x181, RZ ;  /* 0x00000181c5007810 */ /* 0x000fe20007ffe0ff */
[C---:B---3--:R-:W-:Y:S01]  /*53d50*/  IMAD.WIDE R184, R187.reuse, 0x4, R2 ;  /* 0x00000004bbb87825 */ /* 0x048fe200078e0202 */
[----:B------:R-:W-:-:S03]  /*53d60*/  IADD3 R189, R187, c[0x0][0x198], RZ ;  /* 0x00006600bbbd7a10 */ /* 0x000fc60007ffe0ff */
[----:B-1----:R-:W-:Y:S01]  /*53d70*/  IMAD.WIDE R40, R187, 0x4, R140 ;  /* 0x00000004bb287825 */ /* 0x002fe200078e028c */
[----:B------:R-:W-:Y:S02]  /*53d80*/  ISETP.GE.AND P3, PT, R0, c[0x0][0x17c], PT ;  /* 0x00005f0000007a0c */ /* 0x000fe40003f66270 */
[----:B------:R-:W-:-:S04]  /*53d90*/  IADD3 R0, R197, 0x182, RZ ;  /* 0x00000182c5007810 */ /* 0x000fc80007ffe0ff */
[----:B------:R-:W-:Y:S02]  /*53da0*/  ISETP.GE.AND P1, PT, R0, c[0x0][0x17c], PT ;  /* 0x00005f0000007a0c */ /* 0x000fe40003f26270 */
[----:B------:R-:W-:Y:S01]  /*53db0*/  IADD3 R0, R197, 0x183, RZ ;  /* 0x00000183c5007810 */ /* 0x000fe20007ffe0ff */
[----:B------:R1:W-:Y:S01]  /*53dc0*/  @P5 STG.E [R42.64], R249 ;  /* 0x000000f92a005986 */ /* 0x0003e2000c101904 */
[----:B------:R-:W-:-:S03]  /*53dd0*/  ISETP.LT.AND P5, PT, R196, c[0x0][0x178], !P2 ;  /* 0x00005e00c4007a0c */ /* 0x000fc600057a1270 */
[----:B------:R3:W-:Y:S01]  /*53de0*/  @P6 STG.E [R142.64], R230 ;  /* 0x000000e68e006986 */ /* 0x0007e2000c101904 */
[----:B------:R-:W-:Y:S01]  /*53df0*/  ISETP.LT.AND P6, PT, R188, c[0x0][0x178], !P2 ;  /* 0x00005e00bc007a0c */ /* 0x000fe200057c1270 */
[----:B-1----:R-:W-:-:S04]  /*53e00*/  IMAD.WIDE R42, R189, 0x4, R2 ;  /* 0x00000004bd2a7825 */ /* 0x002fc800078e0202 */
[C---:B---3--:R-:W-:Y:S01]  /*53e10*/  IMAD.WIDE R142, R189.reuse, 0x4, R140 ;  /* 0x00000004bd8e7825 */ /* 0x048fe200078e028c */
[----:B------:R-:W-:Y:S02]  /*53e20*/  IADD3 R189, R189, c[0x0][0x198], RZ ;  /* 0x00006600bdbd7a10 */ /* 0x000fe40007ffe0ff */
[----:B------:R-:W-:Y:S02]  /*53e30*/  ISETP.GE.AND P2, PT, R0, c[0x0][0x17c], PT ;  /* 0x00005f0000007a0c */ /* 0x000fe40003f46270 */
[----:B------:R-:W-:Y:S02]  /*53e40*/  IADD3 R187, R189, c[0x0][0x198], RZ ;  /* 0x00006600bdbb7a10 */ /* 0x000fe40007ffe0ff */
[----:B------:R-:W-:Y:S01]  /*53e50*/  IADD3 R0, R197, 0x184, RZ ;  /* 0x00000184c5007810 */ /* 0x000fe20007ffe0ff */
[----:B--2---:R1:W-:Y:S04]  /*53e60*/  @P4 STG.E [R184.64], R250 ;  /* 0x000000fab8004986 */ /* 0x0043e8000c101904 */
[----:B------:R2:W-:Y:S01]  /*53e70*/  @P0 STG.E [R40.64], R231 ;  /* 0x000000e728000986 */ /* 0x0005e2000c101904 */
[----:B------:R-:W-:-:S02]  /*53e80*/  ISETP.LT.AND P0, PT, R196, c[0x0][0x178], !P3 ;  /* 0x00005e00c4007a0c */ /* 0x000fc40005f01270 */
[----:B------:R-:W-:Y:S01]  /*53e90*/  ISETP.LT.AND P3, PT, R188, c[0x0][0x178], !P3 ;  /* 0x00005e00bc007a0c */ /* 0x000fe20005f61270 */
[----:B------:R3:W-:Y:S01]  /*53ea0*/  @P5 STG.E [R42.64], R224 ;  /* 0x000000e02a005986 */ /* 0x0007e2000c101904 */
[----:B-1----:R-:W-:-:S03]  /*53eb0*/  IMAD.WIDE R184, R189, 0x4, R2 ;  /* 0x00000004bdb87825 */ /* 0x002fc600078e0202 */
[----:B------:R1:W-:Y:S01]  /*53ec0*/  @P6 STG.E [R142.64], R44 ;  /* 0x0000002c8e006986 */ /* 0x0003e2000c101904 */
[----:B--2---:R-:W-:Y:S01]  /*53ed0*/  IMAD.WIDE R40, R189, 0x4, R140 ;  /* 0x00000004bd287825 */ /* 0x004fe200078e028c */
[----:B------:R-:W-:-:S04]  /*53ee0*/  ISETP.LT.AND P5, PT, R196, c[0x0][0x178], !P1 ;  /* 0x00005e00c4007a0c */ /* 0x000fc80004fa1270 */
[----:B------:R2:W-:Y:S01]  /*53ef0*/  @P0 STG.E [R184.64], R225 ;  /* 0x000000e1b8000986 */ /* 0x0005e2000c101904 */
[----:B------:R-:W-:-:S03]  /*53f00*/  ISETP.LT.AND P6, PT, R188, c[0x0][0x178], !P1 ;  /* 0x00005e00bc007a0c */ /* 0x000fc60004fc1270 */
[----:B------:R4:W-:Y:S01]  /*53f10*/  @P3 STG.E [R40.64], R45 ;  /* 0x0000002d28003986 */ /* 0x0009e2000c101904 */
[----:B------:R-:W-:Y:S01]  /*53f20*/  ISETP.LT.AND P3, PT, R196, c[0x0][0x178], !P2 ;  /* 0x00005e00c4007a0c */ /* 0x000fe20005761270 */
[----:B---3--:R-:W-:Y:S01]  /*53f30*/  IMAD.WIDE R42, R187, 0x4, R2 ;  /* 0x00000004bb2a7825 */ /* 0x008fe200078e0202 */
[----:B------:R-:W-:-:S03]  /*53f40*/  ISETP.LT.AND P2, PT, R188, c[0x0][0x178], !P2 ;  /* 0x00005e00bc007a0c */ /* 0x000fc60005741270 */
[C---:B-1----:R-:W-:Y:S01]  /*53f50*/  IMAD.WIDE R142, R187.reuse, 0x4, R140 ;  /* 0x00000004bb8e7825 */ /* 0x042fe200078e028c */
[----:B------:R-:W-:Y:S02]  /*53f60*/  IADD3 R187, R187, c[0x0][0x198], RZ ;  /* 0x00006600bbbb7a10 */ /* 0x000fe40007ffe0ff */
[----:B------:R-:W-:Y:S02]  /*53f70*/  ISETP.GE.AND P4, PT, R0, c[0x0][0x17c], PT ;  /* 0x00005f0000007a0c */ /* 0x000fe40003f86270 */
[----:B------:R-:W-:Y:S01]  /*53f80*/  IADD3 R0, R197, 0x185, RZ ;  /* 0x00000185c5007810 */ /* 0x000fe20007ffe0ff */
[C---:B--2---:R-:W-:Y:S01]  /*53f90*/  IMAD.WIDE R184, R187.reuse, 0x4, R2 ;  /* 0x00000004bbb87825 */ /* 0x044fe200078e0202 */
[----:B------:R1:W-:Y:S03]  /*53fa0*/  @P5 STG.E [R42.64], R208 ;  /* 0x000000d02a005986 */ /* 0x0003e6000c101904 */
[C---:B----4-:R-:W-:Y:S01]  /*53fb0*/  IMAD.WIDE R40, R187.reuse, 0x4, R140 ;  /* 0x00000004bb287825 */ /* 0x050fe200078e028c */
[----:B------:R-:W-:Y:S01]  /*53fc0*/  ISETP.GE.AND P1, PT, R0, c[0x0][0x17c], PT ;  /* 0x00005f0000007a0c */ /* 0x000fe20003f26270 */
[----:B------:R2:W-:Y:S01]  /*53fd0*/  @P6 STG.E [R142.64], R60 ;  /* 0x0000003c8e006986 */ /* 0x0005e2000c101904 */
[----:B------:R-:W-:-:S02]  /*53fe0*/  IADD3 R189, R187, c[0x0][0x198], RZ ;  /* 0x00006600bbbd7a10 */ /* 0x000fc40007ffe0ff */
[----:B------:R-:W-:Y:S01]  /*53ff0*/  ISETP.LT.AND P5, PT, R196, c[0x0][0x178], !P4 ;  /* 0x00005e00c4007a0c */ /* 0x000fe200067a1270 */
[----:B------:R-:W-:Y:S01]  /*54000*/  @P3 STG.E [R184.64], R209 ;  /* 0x000000d1b8003986 */ /* 0x000fe2000c101904 */
[----:B------:R-:W-:-:S03]  /*54010*/  ISETP.LT.AND P6, PT, R188, c[0x0][0x178], !P4 ;  /* 0x00005e00bc007a0c */ /* 0x000fc600067c1270 */
[----:B------:R3:W-:Y:S01]  /*54020*/  @P2 STG.E [R40.64], R61 ;  /* 0x0000003d28002986 */ /* 0x0007e2000c101904 */
[----:B------:R-:W-:Y:S01]  /*54030*/  ISETP.LT.AND P2, PT, R196, c[0x0][0x178], !P1 ;  /* 0x00005e00c4007a0c */ /* 0x000fe20004f41270 */
[----:B-1----:R-:W-:Y:S01]  /*54040*/  IMAD.WIDE R42, R189, 0x4, R2 ;  /* 0x00000004bd2a7825 */ /* 0x002fe200078e0202 */
[----:B------:R-:W-:Y:S02]  /*54050*/  ISETP.LT.AND P1, PT, R188, c[0x0][0x178], !P1 ;  /* 0x00005e00bc007a0c */ /* 0x000fe40004f21270 */
[----:B------:R-:W-:Y:S01]  /*54060*/  IADD3 R0, R197, 0x186, RZ ;  /* 0x00000186c5007810 */ /* 0x000fe20007ffe0ff */
[C---:B------:R-:W-:Y:S01]  /*54070*/  IMAD.WIDE R44, R189.reuse, 0x4, R140 ;  /* 0x00000004bd2c7825 */ /* 0x040fe200078e028c */
[----:B------:R-:W-:Y:S02]  /*54080*/  IADD3 R189, R189, c[0x0][0x198], RZ ;  /* 0x00006600bdbd7a10 */ /* 0x000fe40007ffe0ff */
[----:B------:R-:W-:Y:S02]  /*54090*/  ISETP.GE.AND P0, PT, R0, c[0x0][0x17c], PT ;  /* 0x00005f0000007a0c */ /* 0x000fe40003f06270 */
[----:B------:R-:W-:Y:S01]  /*540a0*/  IADD3 R0, R197, 0x187, RZ ;  /* 0x00000187c5007810 */ /* 0x000fe20007ffe0ff */
[C---:B--2---:R-:W-:Y:S01]  /*540b0*/  IMAD.WIDE R142, R189.reuse, 0x4, R2 ;  /* 0x00000004bd8e7825 */ /* 0x044fe200078e0202 */
[----:B------:R1:W-:Y:S03]  /*540c0*/  @P5 STG.E [R42.64], R36 ;  /* 0x000000242a005986 */ /* 0x0003e6000c101904 */
[C---:B---3--:R-:W-:Y:S01]  /*540d0*/  IMAD.WIDE R40, R189.reuse, 0x4, R140 ;  /* 0x00000004bd287825 */ /* 0x048fe200078e028c */
[----:B------:R-:W-:Y:S01]  /*540e0*/  ISETP.GE.AND P4, PT, R0, c[0x0][0x17c], PT ;  /* 0x00005f0000007a0c */ /* 0x000fe20003f86270 */
[----:B------:R2:W-:Y:S01]  /*540f0*/  @P6 STG.E [R44.64], R76 ;  /* 0x0000004c2c006986 */ /* 0x0005e2000c101904 */
[----:B------:R-:W-:-:S02]  /*54100*/  IADD3 R185, R189, c[0x0][0x198], RZ ;  /* 0x00006600bdb97a10 */ /* 0x000fc40007ffe0ff */
[----:B------:R-:W-:Y:S01]  /*54110*/  ISETP.LT.AND P5, PT, R196, c[0x0][0x178], !P0 ;  /* 0x00005e00c4007a0c */ /* 0x000fe200047a1270 */
[----:B------:R3:W-:Y:S01]  /*54120*/  @P2 STG.E [R142.64], R37 ;  /* 0x000000258e002986 */ /* 0x0007e2000c101904 */
[----:B------:R-:W-:-:S03]  /*54130*/  ISETP.LT.AND P6, PT, R188, c[0x0][0x178], !P0 ;  /* 0x00005e00bc007a0c */ /* 0x000fc600047c1270 */
[----:B------:R4:W-:Y:S01]  /*54140*/  @P1 STG.E [R40.64], R77 ;  /* 0x0000004d28001986 */ /* 0x0009e2000c101904 */
[----:B------:R-:W-:Y:S01]  /*54150*/  ISETP.LT.AND P1, PT, R196, c[0x0][0x178], !P4 ;  /* 0x00005e00c4007a0c */ /* 0x000fe20006721270 */
[----:B-1----:R-:W-:Y:S01]  /*54160*/  IMAD.WIDE R42, R185, 0x4, R2 ;  /* 0x00000004b92a7825 */ /* 0x002fe200078e0202 */
[----:B------:R-:W-:Y:S02]  /*54170*/  ISETP.LT.AND P4, PT, R188, c[0x0][0x178], !P4 ;  /* 0x00005e00bc007a0c */ /* 0x000fe40006781270 */
[----:B------:R-:W-:Y:S01]  /*54180*/  IADD3 R0, R197, 0x188, RZ ;  /* 0x00000188c5007810 */ /* 0x000fe20007ffe0ff */
[C---:B--2---:R-:W-:Y:S01]  /*54190*/  IMAD.WIDE R44, R185.reuse, 0x4, R140 ;  /* 0x00000004b92c7825 */ /* 0x044fe200078e028c */
[----:B------:R-:W-:Y:S02]  /*541a0*/  IADD3 R185, R185, c[0x0][0x198], RZ ;  /* 0x00006600b9b97a10 */ /* 0x000fe40007ffe0ff */
[----:B------:R-:W-:Y:S02]  /*541b0*/  ISETP.GE.AND P3, PT, R0, c[0x0][0x17c], PT ;  /* 0x00005f0000007a0c */ /* 0x000fe40003f66270 */
[----:B------:R-:W-:Y:S01]  /*541c0*/  IADD3 R0, R197, 0x189, RZ ;  /* 0x00000189c5007810 */ /* 0x000fe20007ffe0ff */
[C---:B---3--:R-:W-:Y:S01]  /*541d0*/  IMAD.WIDE R36, R185.reuse, 0x4, R2 ;  /* 0x00000004b9247825 */ /* 0x048fe200078e0202 */
[----:B------:R1:W-:Y:S03]  /*541e0*/  @P5 STG.E [R42.64], R32 ;  /* 0x000000202a005986 */ /* 0x0003e6000c101904 */
[C---:B----4-:R-:W-:Y:S01]  /*541f0*/  IMAD.WIDE R40, R185.reuse, 0x4, R140 ;  /* 0x00000004b9287825 */ /* 0x050fe200078e028c */
        /* <DEDUP_REMOVED lines=17> */
[C---:B------:R-:W-:Y:S01]  /*54310*/  IMAD.WIDE R36, R61.reuse, 0x4, R140 ;  /* 0x000000043d247825 */ /* 0x040fe200078e028c */
[----:B------:R-:W-:Y:S01]  /*54320*/  ISETP.GE.AND P3, PT, R0, c[0x0][0x17c], PT ;  /* 0x00005f0000007a0c */ /* 0x000fe20003f66270 */
[----:B------:R-:W-:Y:S01]  /*54330*/  @P6 STG.E [R44.64], R48 ;  /* 0x000000302c006986 */ /* 0x000fe2000c101904 */
[----:B------:R-:W-:-:S02]  /*54340*/  IADD3 R77, R61, c[0x0][0x198], RZ ;  /* 0x000066003d4d7a10 */ /* 0x000fc40007ffe0ff */
[----:B------:R-:W-:Y:S01]  /*54350*/  ISETP.LT.AND P5, PT, R196, c[0x0][0x178], !P2 ;  /* 0x00005e00c4007a0c */ /* 0x000fe200057a1270 */
[----:B------:R2:W-:Y:S01]  /*54360*/  @P4 STG.E [R32.64], R221 ;  /* 0x000000dd20004986 */ /* 0x0005e2000c101904 */
[----:B------:R-:W-:-:S03]  /*54370*/  ISETP.LT.AND P6, PT, R188, c[0x0][0x178], !P2 ;  /* 0x00005e00bc007a0c */ /* 0x000fc600057c1270 */
[----:B------:R3:W-:Y:S01]  /*54380*/  @P0 STG.E [R36.64], R49 ;  /* 0x0000003124000986 */ /* 0x0007e2000c101904 */
[----:B------:R-:W-:Y:S01]  /*54390*/  ISETP.LT.AND P0, PT, R196, c[0x0][0x178], !P3 ;  /* 0x00005e00c4007a0c */ /* 0x000fe20005f01270 */
[----:B----4-:R-:W-:Y:S01]  /*543a0*/  IMAD.WIDE R40, R77, 0x4, R2 ;  /* 0x000000044d287825 */ /* 0x010fe200078e0202 */
[----:B------:R-:W-:Y:S02]  /*543b0*/  ISETP.LT.AND P3, PT, R188, c[0x0][0x178], !P3 ;  /* 0x00005e00bc007a0c */ /* 0x000fe40005f61270 */
[----:B------:R-:W-:Y:S01]  /*543c0*/  IADD3 R0, R197, 0x18c, RZ ;  /* 0x0000018cc5007810 */ /* 0x000fe20007ffe0ff */
[C---:B-1----:R-:W-:Y:S01]  /*543d0*/  IMAD.WIDE R42, R77.reuse, 0x4, R140 ;  /* 0x000000044d2a7825 */ /* 0x042fe200078e028c */
        /* <DEDUP_REMOVED lines=68> */
[----:B---3--:R-:W-:Y:S01]  /*54820*/  IMAD.WIDE R32, R43, 0x4, R2 ;  /* 0x000000042b207825 */ /* 0x008fe200078e0202 */
        /* <DEDUP_REMOVED lines=72> */
[----:B------:R-:W-:Y:S01]  /*54cb0*/  ISETP.LT.AND P4, PT, R188, c[0x0][0x178], !P4 ;  /* 0x00005e00bc007a0c */ /* 0x000fe20006781270 */
[----:B------:R-:W-:Y:S01]  /*54cc0*/  LDS.128 R40, [R198+0x1000] ;  /* 0x00100000c6287984 */ /* 0x000fe20000000c00 */
        /* <DEDUP_REMOVED lines=90> */
[----:B------:R-:W-:Y:S01]  /*55270*/  ISETP.LT.AND P4, PT, R188, c[0x0][0x178], !P4 ;  /* 0x00005e00bc007a0c */ /* 0x000fe20006781270 */
[----:B------:R-:W-:Y:S01]  /*55280*/  LDS.128 R60, [R199+0x1800] ;  /* 0x00180000c73c7984 */ /* 0x000fe20000000c00 */
        /* <DEDUP_REMOVED lines=154> */
[----:B----4-:R-:W-:Y:S01]  /*55c30*/  IMAD.WIDE R8, R21, 0x4, R140 ;  /* 0x0000000415087825 */ /* 0x010fe200078e028c */
[----:B------:R-:W-:Y:S01]  /*55c40*/  ISETP.GE.AND P1, PT, R0, c[0x0][0x17c], PT ;  /* 0x00005f0000007a0c */ /* 0x000fe20003f26270 */
[----:B------:R2:W-:Y:S01]  /*55c50*/  @P6 STG.E [R16.64], R86 ;  /* 0x0000005610006986 */ /* 0x0005e2000c101904 */
[----:B------:R-:W-:-:S02]  /*55c60*/  ISETP.LT.AND P5, PT, R196, c[0x0][0x178], !P4 ;  /* 0x00005e00c4007a0c */ /* 0x000fc400067a1270 */
[----:B------:R-:W-:Y:S01]  /*55c70*/  IADD3 R25, R21, c[0x0][0x198], RZ ;  /* 0x0000660015197a10 */ /* 0x000fe20007ffe0ff */
        /* <DEDUP_REMOVED lines=11> */
[----:B---3--:R-:W-:Y:S01]  /*55d30*/  IMAD.WIDE R4, R25, 0x4, R2 ;  /* 0x0000000419047825 */ /* 0x008fe200078e0202 */
[----:B------:R1:W-:Y:S01]  /*55d40*/  @P5 STG.E [R12.64], R18 ;  /* 0x000000120c005986 */ /* 0x0003e2000c101904 */
[----:B------:R-:W-:-:S02]  /*55d50*/  ISETP.LT.AND P5, PT, R196, c[0x0][0x178], !P0 ;  /* 0x00005e00c4007a0c */ /* 0x000fc400047a1270 */
[C---:B----4-:R-:W-:Y:S01]  /*55d60*/  IMAD.WIDE R8, R25.reuse, 0x4, R140 ;  /* 0x0000000419087825 */ /* 0x050fe200078e028c */
[----:B------:R-:W-:Y:S01]  /*55d70*/  ISETP.GE.AND P4, PT, R0, c[0x0][0x17c], PT ;  /* 0x00005f0000007a0c */ /* 0x000fe20003f86270 */
[----:B------:R2:W-:Y:S01]  /*55d80*/  @P6 STG.E [R16.64], R110 ;  /* 0x0000006e10006986 */ /* 0x0005e2000c101904 */
[----:B------:R-:W-:Y:S02]  /*55d90*/  ISETP.LT.AND P6, PT, R188, c[0x0][0x178], !P0 ;  /* 0x00005e00bc007a0c */ /* 0x000fe400047c1270 */
[----:B------:R-:W-:Y:S01]  /*55da0*/  IADD3 R21, R25, c[0x0][0x198], RZ ;  /* 0x0000660019157a10 */ /* 0x000fe20007ffe0ff */
[----:B------:R3:W-:Y:S01]  /*55db0*/  @P2 STG.E [R4.64], R19 ;  /* 0x0000001304002986 */ /* 0x0007e2000c101904 */
[----:B------:R-:W-:-:S03]  /*55dc0*/  IADD3 R0, R197, 0x1ba, RZ ;  /* 0x000001bac5007810 */ /* 0x000fc60007ffe0ff */
[----:B------:R4:W-:Y:S01]  /*55dd0*/  @P1 STG.E [R8.64], R111 ;  /* 0x0000006f08001986 */ /* 0x0009e2000c101904 */
[----:B------:R-:W-:Y:S01]  /*55de0*/  ISETP.LT.AND P1, PT, R196, c[0x0][0x178], !P4 ;  /* 0x00005e00c4007a0c */ /* 0x000fe20006721270 */
[----:B-1----:R-:W-:Y:S01]  /*55df0*/  IMAD.WIDE R12, R21, 0x4, R2 ;  /* 0x00000004150c7825 */ /* 0x002fe200078e0202 */
[----:B------:R-:W-:-:S03]  /*55e00*/  ISETP.LT.AND P4, PT, R188, c[0x0][0x178], !P4 ;  /* 0x00005e00bc007a0c */ /* 0x000fc60006781270 */
[C---:B--2---:R-:W-:Y:S01]  /*55e10*/  IMAD.WIDE R16, R21.reuse, 0x4, R140 ;  /* 0x0000000415107825 */ /* 0x044fe200078e028c */
[----:B------:R-:W-:Y:S02]  /*55e20*/  IADD3 R21, R21, c[0x0][0x198], RZ ;  /* 0x0000660015157a10 */ /* 0x000fe40007ffe0ff */
[----:B------:R-:W-:Y:S02]  /*55e30*/  ISETP.GE.AND P3, PT, R0, c[0x0][0x17c], PT ;  /* 0x00005f0000007a0c */ /* 0x000fe40003f66270 */
[----:B------:R-:W-:Y:S01]  /*55e40*/  IADD3 R0, R197, 0x1bb, RZ ;  /* 0x000001bbc5007810 */ /* 0x000fe20007ffe0ff */
[C---:B---3--:R-:W-:Y:S01]  /*55e50*/  IMAD.WIDE R4, R21.reuse, 0x4, R2 ;  /* 0x0000000415047825 */ /* 0x048fe200078e0202 */
[----:B------:R1:W-:Y:S01]  /*55e60*/  @P5 STG.E [R12.64], R214 ;  /* 0x000000d60c005986 */ /* 0x0003e2000c101904 */
[----:B------:R-:W-:Y:S02]  /*55e70*/  ISETP.LT.AND P5, PT, R196, c[0x0][0x178], !P3 ;  /* 0x00005e00c4007a0c */ /* 0x000fe40005fa1270 */
[----:B----4-:R-:W-:Y:S01]  /*55e80*/  IMAD.WIDE R8, R21, 0x4, R140 ;  /* 0x0000000415087825 */ /* 0x010fe200078e028c */
[----:B------:R2:W-:Y:S01]  /*55e90*/  @P6 STG.E [R16.64], R58 ;  /* 0x0000003a10006986 */ /* 0x0005e2000c101904 */
[----:B------:R-:W-:-:S02]  /*55ea0*/  ISETP.GE.AND P0, PT, R0, c[0x0][0x17c], PT ;  /* 0x00005f0000007a0c */ /* 0x000fc40003f06270 */
[----:B------:R-:W-:Y:S01]  /*55eb0*/  ISETP.LT.AND P6, PT, R188, c[0x0][0x178], !P3 ;  /* 0x00005e00bc007a0c */ /* 0x000fe20005fc1270 */
[----:B------:R3:W-:Y:S01]  /*55ec0*/  @P1 STG.E [R4.64], R215 ;  /* 0x000000d704001986 */ /* 0x0007e2000c101904 */
[----:B------:R-:W-:-:S03]  /*55ed0*/  IADD3 R19, R21, c[0x0][0x198], RZ ;  /* 0x0000660015137a10 */ /* 0x000fc60007ffe0ff */
[----:B------:R4:W-:Y:S01]  /*55ee0*/  @P4 STG.E [R8.64], R59 ;  /* 0x0000003b08004986 */ /* 0x0009e2000c101904 */
[----:B------:R-:W-:Y:S01]  /*55ef0*/  ISETP.LT.AND P4, PT, R196, c[0x0][0x178], !P0 ;  /* 0x00005e00c4007a0c */ /* 0x000fe20004781270 */
[----:B-1----:R-:W-:Y:S01]  /*55f00*/  IMAD.WIDE R12, R19, 0x4, R2 ;  /* 0x00000004130c7825 */ /* 0x002fe200078e0202 */
[----:B------:R-:W-:Y:S01]  /*55f10*/  IADD3 R0, R197, 0x1bc, RZ ;  /* 0x000001bcc5007810 */ /* 0x000fe20007ffe0ff */
[----:B------:R-:W-:Y:S01]  /*55f20*/  LDS.128 R56, [R198+0x1800] ;  /* 0x00180000c6387984 */ /* 0x000fe20000000c00 */
[----:B------:R-:W-:Y:S01]  /*55f30*/  ISETP.LT.AND P0, PT, R188, c[0x0][0x178], !P0 ;  /* 0x00005e00bc007a0c */ /* 0x000fe20004701270 */
[C---:B--2---:R-:W-:Y:S01]  /*55f40*/  IMAD.WIDE R16, R19.reuse, 0x4, R140 ;  /* 0x0000000413107825 */ /* 0x044fe200078e028c */
[----:B------:R-:W-:Y:S02]  /*55f50*/  IADD3 R19, R19, c[0x0][0x198], RZ ;  /* 0x0000660013137a10 */ /* 0x000fe40007ffe0ff */
[----:B------:R-:W-:Y:S02]  /*55f60*/  ISETP.GE.AND P2, PT, R0, c[0x0][0x17c], PT ;  /* 0x00005f0000007a0c */ /* 0x000fe40003f46270 */
[C---:B------:R-:W-:Y:S01]  /*55f70*/  IADD3 R18, R197.reuse, 0x1bf, RZ ;  /* 0x000001bfc5127810 */ /* 0x040fe20007ffe0ff */
[----:B------:R1:W-:Y:S01]  /*55f80*/  @P5 STG.E [R12.64], R14 ;  /* 0x0000000e0c005986 */ /* 0x0003e2000c101904 */
[----:B------:R-:W-:Y:S01]  /*55f90*/  IADD3 R0, R197, 0x1bd, RZ ;  /* 0x000001bdc5007810 */ /* 0x000fe20007ffe0ff */
[C---:B---3--:R-:W-:Y:S01]  /*55fa0*/  IMAD.WIDE R4, R19.reuse, 0x4, R2 ;  /* 0x0000000413047825 */ /* 0x048fe200078e0202 */
[----:B------:R-:W-:Y:S01]  /*55fb0*/  ISETP.LT.AND P5, PT, R196, c[0x0][0x178], !P2 ;  /* 0x00005e00c4007a0c */ /* 0x000fe200057a1270 */
[----:B------:R-:W-:Y:S01]  /*55fc0*/  @P6 STG.E [R16.64], R74 ;  /* 0x0000004a10006986 */ /* 0x000fe2000c101904 */
[----:B------:R-:W-:Y:S01]  /*55fd0*/  ISETP.LT.AND P6, PT, R188, c[0x0][0x178], !P2 ;  /* 0x00005e00bc007a0c */ /* 0x000fe200057c1270 */
[----:B----4-:R-:W-:Y:S01]  /*55fe0*/  IMAD.WIDE R8, R19, 0x4, R140 ;  /* 0x0000000413087825 */ /* 0x010fe200078e028c */
[----:B------:R-:W-:-:S02]  /*55ff0*/  ISETP.GE.AND P3, PT, R0, c[0x0][0x17c], PT ;  /* 0x00005f0000007a0c */ /* 0x000fc40003f66270 */
[----:B------:R-:W-:Y:S02]  /*56000*/  IADD3 R23, R19, c[0x0][0x198], RZ ;  /* 0x0000660013177a10 */ /* 0x000fe40007ffe0ff */
[----:B------:R-:W-:Y:S01]  /*56010*/  ISETP.GE.AND P2, PT, R18, c[0x0][0x17c], PT ;  /* 0x00005f0012007a0c */ /* 0x000fe20003f46270 */
[----:B------:R2:W-:Y:S04]  /*56020*/  @P4 STG.E [R4.64], R15 ;  /* 0x0000000f04004986 */ /* 0x0005e8000c101904 */
[----:B------:R-:W3:Y:S01]  /*56030*/  LDS.128 R16, [R251] ;  /* 0x00000000fb107984 */ /* 0x000ee20000000c00 */
[----:B------:R-:W-:-:S03]  /*56040*/  IADD3 R0, R197, 0x1be, RZ ;  /* 0x000001bec5007810 */ /* 0x000fc60007ffe0ff */
[----:B------:R4:W-:Y:S01]  /*56050*/  @P0 STG.E [R8.64], R75 ;  /* 0x0000004b08000986 */ /* 0x0009e2000c101904 */
[----:B------:R-:W-:Y:S01]  /*56060*/  ISETP.LT.AND P0, PT, R196, c[0x0][0x178], !P3 ;  /* 0x00005e00c4007a0c */ /* 0x000fe20005f01270 */
[----:B-1----:R-:W-:Y:S01]  /*56070*/  IMAD.WIDE R12, R23, 0x4, R2 ;  /* 0x00000004170c7825 */ /* 0x002fe200078e0202 */
[----:B------:R-:W-:-:S03]  /*56080*/  ISETP.LT.AND P3, PT, R188, c[0x0][0x178], !P3 ;  /* 0x00005e00bc007a0c */ /* 0x000fc60005f61270 */
[C---:B------:R-:W-:Y:S01]  /*56090*/  IMAD.WIDE R20, R23.reuse, 0x4, R140 ;  /* 0x0000000417147825 */ /* 0x040fe200078e028c */
[----:B------:R-:W-:Y:S02]  /*560a0*/  IADD3 R23, R23, c[0x0][0x198], RZ ;  /* 0x0000660017177a10 */ /* 0x000fe40007ffe0ff */
[----:B------:R-:W-:Y:S02]  /*560b0*/  ISETP.GE.AND P1, PT, R0, c[0x0][0x17c], PT ;  /* 0x00005f0000007a0c */ /* 0x000fe40003f26270 */
[----:B------:R-:W-:Y:S01]  /*560c0*/  IADD3 R14, R197, 0x1c1, RZ ;  /* 0x000001c1c50e7810 */ /* 0x000fe20007ffe0ff */
[----:B------:R-:W-:Y:S01]  /*560d0*/  @P5 STG.E [R12.64], R10 ;  /* 0x0000000a0c005986 */ /* 0x000fe2000c101904 */
[C---:B--2---:R-:W-:Y:S01]  /*560e0*/  IMAD.WIDE R4, R23.reuse, 0x4, R2 ;  /* 0x0000000417047825 */ /* 0x044fe200078e0202 */
[----:B------:R-:W-:Y:S02]  /*560f0*/  ISETP.LT.AND P5, PT, R196, c[0x0][0x178], !P1 ;  /* 0x00005e00c4007a0c */ /* 0x000fe40004fa1270 */
[----:B------:R1:W-:Y:S01]  /*56100*/  @P6 STG.E [R20.64], R98 ;  /* 0x0000006214006986 */ /* 0x0003e2000c101904 */
[----:B------:R-:W-:Y:S01]  /*56110*/  ISETP.LT.AND P6, PT, R188, c[0x0][0x178], !P1 ;  /* 0x00005e00bc007a0c */ /* 0x000fe20004fc1270 */
[----:B----4-:R-:W-:Y:S01]  /*56120*/  IMAD.WIDE R8, R23, 0x4, R140 ;  /* 0x0000000417087825 */ /* 0x010fe200078e028c */
[----:B------:R-:W-:-:S02]  /*56130*/  ISETP.GE.AND P1, PT, R14, c[0x0][0x17c], PT ;  /* 0x00005f000e007a0c */ /* 0x000fc40003f26270 */
[----:B------:R-:W2:Y:S01]  /*56140*/  LDS.128 R12, [R198] ;  /* 0x00000000c60c7984 */ /* 0x000ea20000000c00 */
[----:B------:R-:W-:-:S03]  /*56150*/  IADD3 R25, R23, c[0x0][0x198], RZ ;  /* 0x0000660017197a10 */ /* 0x000fc60007ffe0ff */
[----:B------:R4:W-:Y:S01]  /*56160*/  @P0 STG.E [R4.64], R11 ;  /* 0x0000000b04000986 */ /* 0x0009e2000c101904 */
[----:B------:R-:W-:-:S03]  /*56170*/  IADD3 R0, R197, 0x1c0, RZ ;  /* 0x000001c0c5007810 */ /* 0x000fc60007ffe0ff */
[----:B------:R-:W-:Y:S01]  /*56180*/  @P3 STG.E [R8.64], R99 ;  /* 0x0000006308003986 */ /* 0x000fe2000c101904 */
[----:B------:R-:W-:Y:S01]  /*56190*/  ISETP.LT.AND P3, PT, R196, c[0x0][0x178], !P2 ;  /* 0x00005e00c4007a0c */ /* 0x000fe20005761270 */
[----:B-1----:R-:W-:Y:S01]  /*561a0*/  IMAD.WIDE R20, R25, 0x4, R2 ;  /* 0x0000000419147825 */ /* 0x002fe200078e0202 */
[----:B------:R-:W-:-:S03]  /*561b0*/  ISETP.LT.AND P2, PT, R188, c[0x0][0x178], !P2 ;  /* 0x00005e00bc007a0c */ /* 0x000fc60005741270 */
[C---:B------:R-:W-:Y:S01]  /*561c0*/  IMAD.WIDE R22, R25.reuse, 0x4, R140 ;  /* 0x0000000419167825 */ /* 0x040fe200078e028c */
[----:B------:R-:W-:Y:S02]  /*561d0*/  IADD3 R25, R25, c[0x0][0x198], RZ ;  /* 0x0000660019197a10 */ /* 0x000fe40007ffe0ff */
[----:B------:R-:W-:Y:S02]  /*561e0*/  ISETP.GE.AND P4, PT, R0, c[0x0][0x17c], PT ;  /* 0x00005f0000007a0c */ /* 0x000fe40003f86270 */
[----:B------:R-:W-:Y:S01]  /*561f0*/  IADD3 R10, R197, 0x1c3, RZ ;  /* 0x000001c3c50a7810 */ /* 0x000fe20007ffe0ff */
[----:B------:R1:W-:Y:S01]  /*56200*/  @P5 STG.E [R20.64], R6 ;  /* 0x0000000614005986 */ /* 0x0003e2000c101904 */
[----:B------:R-:W-:Y:S01]  /*56210*/  ISETP.LT.AND P5, PT, R196, c[0x0][0x178], !P4 ;  /* 0x00005e00c4007a0c */ /* 0x000fe200067a1270 */
[----:B----4-:R-:W-:Y:S02]  /*56220*/  IMAD.WIDE R4, R25, 0x4, R2 ;  /* 0x0000000419047825 */ /* 0x010fe400078e0202 */
[----:B------:R4:W-:Y:S01]  /*56230*/  @P6 STG.E [R22.64], R114 ;  /* 0x0000007216006986 */ /* 0x0009e2000c101904 */
[----:B------:R-:W-:-:S02]  /*56240*/  ISETP.LT.AND P6, PT, R188, c[0x0][0x178], !P4 ;  /* 0x00005e00bc007a0c */ /* 0x000fc400067c1270 */
[----:B------:R-:W-:Y:S02]  /*56250*/  ISETP.GE.AND P4, PT, R10, c[0x0][0x17c], PT ;  /* 0x00005f000a007a0c */ /* 0x000fe40003f86270 */
[C---:B------:R-:W-:Y:S01]  /*56260*/  IADD3 R27, R25.reuse, c[0x0][0x198], RZ ;  /* 0x00006600191b7a10 */ /* 0x040fe20007ffe0ff */
[----:B------:R-:W2:Y:S01]  /*56270*/  LDS.128 R8, [R199] ;  /* 0x00000000c7087984 */ /* 0x000ea20000000c00 */
[----:B-1----:R-:W-:Y:S01]  /*56280*/  IMAD.WIDE R20, R25, 0x4, R140 ;  /* 0x0000000419147825 */ /* 0x002fe200078e028c */
[----:B------:R-:W-:Y:S02]  /*56290*/  IADD3 R0, R197, 0x1c2, RZ ;  /* 0x000001c2c5007810 */ /* 0x000fe40007ffe0ff */
[----:B------:R1:W-:Y:S01]  /*562a0*/  @P3 STG.E [R4.64], R7 ;  /* 0x0000000704003986 */ /* 0x0003e2000c101904 */
[----:B----4-:R-:W-:-:S03]  /*562b0*/  IMAD.WIDE R22, R27, 0x4, R2 ;  /* 0x000000041b167825 */ /* 0x010fc600078e0202 */
[----:B------:R4:W-:Y:S01]  /*562c0*/  @P2 STG.E [R20.64], R115 ;  /* 0x0000007314002986 */ /* 0x0009e2000c101904 */
[----:B------:R-:W-:Y:S01]  /*562d0*/  ISETP.LT.AND P2, PT, R196, c[0x0][0x178], !P1 ;  /* 0x00005e00c4007a0c */ /* 0x000fe20004f41270 */
[C---:B------:R-:W-:Y:S01]  /*562e0*/  IMAD.WIDE R24, R27.reuse, 0x4, R140 ;  /* 0x000000041b187825 */ /* 0x040fe200078e028c */
[----:B------:R-:W-:Y:S02]  /*562f0*/  ISETP.LT.AND P1, PT, R188, c[0x0][0x178], !P1 ;  /* 0x00005e00bc007a0c */ /* 0x000fe40004f21270 */
[----:B------:R-:W-:Y:S02]  /*56300*/  ISETP.GE.AND P0, PT, R0, c[0x0][0x17c], PT ;  /* 0x00005f0000007a0c */ /* 0x000fe40003f06270 */
[----:B------:R-:W-:Y:S01]  /*56310*/  IADD3 R29, R27, c[0x0][0x198], RZ ;  /* 0x000066001b1d7a10 */ /* 0x000fe20007ffe0ff */
[----:B------:R4:W-:Y:S01]  /*56320*/  @P5 STG.E [R22.64], R88 ;  /* 0x0000005816005986 */ /* 0x0009e2000c101904 */
[----:B-1----:R-:W-:Y:S02]  /*56330*/  IADD3 R4, R197, 0x1c5, RZ ;  /* 0x000001c5c5047810 */ /* 0x002fe40007ffe0ff */
[----:B------:R-:W-:Y:S01]  /*56340*/  ISETP.LT.AND P5, PT, R196, c[0x0][0x178], !P0 ;  /* 0x00005e00c4007a0c */ /* 0x000fe200047a1270 */
[----:B---3--:R1:W-:Y:S01]  /*56350*/  @P6 STG.E [R24.64], R16 ;  /* 0x0000001018006986 */ /* 0x0083e2000c101904 */
[----:B------:R-:W-:Y:S01]  /*56360*/  ISETP.LT.AND P6, PT, R188, c[0x0][0x178], !P0 ;  /* 0x00005e00bc007a0c */ /* 0x000fe200047c1270 */
[C---:B------:R-:W-:Y:S01]  /*56370*/  IMAD.WIDE R26, R29.reuse, 0x4, R2 ;  /* 0x000000041d1a7825 */ /* 0x040fe200078e0202 */
[----:B------:R-:W-:-:S02]  /*56380*/  IADD3 R31, R29, c[0x0][0x198], RZ ;  /* 0x000066001d1f7a10 */ /* 0x000fc40007ffe0ff */
[----:B------:R-:W-:Y:S01]  /*56390*/  ISETP.GE.AND P0, PT, R4, c[0x0][0x17c], PT ;  /* 0x00005f0004007a0c */ /* 0x000fe20003f06270 */
[----:B----4-:R-:W-:Y:S01]  /*563a0*/  IMAD.WIDE R20, R29, 0x4, R140 ;  /* 0x000000041d147825 */ /* 0x010fe200078e028c */
[----:B------:R-:W3:Y:S01]  /*563b0*/  LDS.128 R4, [R252] ;  /* 0x00000000fc047984 */ /* 0x000ee20000000c00 */
[----:B------:R-:W-:-:S03]  /*563c0*/  IADD3 R0, R197, 0x1c4, RZ ;  /* 0x000001c4c5007810 */ /* 0x000fc60007ffe0ff */
[----:B------:R4:W-:Y:S01]  /*563d0*/  @P2 STG.E [R26.64], R89 ;  /* 0x000000591a002986 */ /* 0x0009e2000c101904 */
[----:B------:R-:W-:-:S03]  /*563e0*/  IMAD.WIDE R22, R31, 0x4, R2 ;  /* 0x000000041f167825 */ /* 0x000fc600078e0202 */
[----:B------:R2:W-:Y:S01]  /*563f0*/  @P1 STG.E [R20.64], R17 ;  /* 0x0000001114001986 */ /* 0x0005e2000c101904 */
[----:B------:R-:W-:Y:S01]  /*56400*/  ISETP.LT.AND P1, PT, R196, c[0x0][0x178], !P4 ;  /* 0x00005e00c4007a0c */ /* 0x000fe20006721270 */
[C---:B-1----:R-:W-:Y:S01]  /*56410*/  IMAD.WIDE R24, R31.reuse, 0x4, R140 ;  /* 0x000000041f187825 */ /* 0x042fe200078e028c */
[----:B------:R-:W-:Y:S02]  /*56420*/  ISETP.LT.AND P4, PT, R188, c[0x0][0x178], !P4 ;  /* 0x00005e00bc007a0c */ /* 0x000fe40006781270 */
[----:B------:R-:W-:Y:S02]  /*56430*/  ISETP.GE.AND P3, PT, R0, c[0x0][0x17c], PT ;  /* 0x00005f0000007a0c */ /* 0x000fe40003f66270 */
[----:B------:R-:W-:Y:S01]  /*56440*/  IADD3 R31, R31, c[0x0][0x198], RZ ;  /* 0x000066001f1f7a10 */ /* 0x000fe20007ffe0ff */
[----:B------:R-:W-:Y:S01]  /*56450*/  @P5 STG.E [R22.64], R128 ;  /* 0x0000008016005986 */ /* 0x000fe2000c101904 */
[----:B------:R-:W-:Y:S02]  /*56460*/  IADD3 R16, R197, 0x1c7, RZ ;  /* 0x000001c7c5107810 */ /* 0x000fe40007ffe0ff */
[----:B------:R-:W-:Y:S01]  /*56470*/  ISETP.LT.AND P5, PT, R196, c[0x0][0x178], !P3 ;  /* 0x00005e00c4007a0c */ /* 0x000fe20005fa1270 */
[----:B--2---:R1:W-:Y:S01]  /*56480*/  @P6 STG.E [R24.64], R12 ;  /* 0x0000000c18006986 */ /* 0x0043e2000c101904 */
[----:B------:R-:W-:Y:S01]  /*56490*/  ISETP.LT.AND P6, PT, R188, c[0x0][0x178], !P3 ;  /* 0x00005e00bc007a0c */ /* 0x000fe20005fc1270 */
[C---:B----4-:R-:W-:Y:S01]  /*564a0*/  IMAD.WIDE R26, R31.reuse, 0x4, R2 ;  /* 0x000000041f1a7825 */ /* 0x050fe200078e0202 */
[----:B------:R-:W-:Y:S01]  /*564b0*/  ISETP.GE.AND P3, PT, R16, c[0x0][0x17c], PT ;  /* 0x00005f0010007a0c */ /* 0x000fe20003f66270 */
[----:B------:R-:W2:Y:S01]  /*564c0*/  LDS.128 R20, [R251+0x800] ;  /* 0x00080000fb147984 */ /* 0x000ea20000000c00 */
[C---:B------:R-:W-:Y:S01]  /*564d0*/  IADD3 R33, R31.reuse, c[0x0][0x198], RZ ;  /* 0x000066001f217a10 */ /* 0x040fe20007ffe0ff */
[--C-:B------:R-:W-:Y:S01]  /*564e0*/  IMAD.WIDE R16, R31, 0x4, R140.reuse ;  /* 0x000000041f107825 */ /* 0x100fe200078e028c */
[----:B------:R-:W-:Y:S01]  /*564f0*/  IADD3 R0, R197, 0x1c6, RZ ;  /* 0x000001c6c5007810 */ /* 0x000fe20007ffe0ff */
[----:B------:R-:W-:Y:S02]  /*56500*/  @P1 STG.E [R26.64], R129 ;  /* 0x000000811a001986 */ /* 0x000fe4000c101904 */
[----:B------:R-:W-:-:S02]  /*56510*/  IMAD.WIDE R28, R33, 0x4, R140 ;  /* 0x00000004211c7825 */ /* 0x000fc400078e028c */
[----:B------:R4:W-:Y:S01]  /*56520*/  @P4 STG.E [R16.64], R13 ;  /* 0x0000000d10004986 */ /* 0x0009e2000c101904 */
[----:B------:R-:W-:Y:S01]  /*56530*/  ISETP.LT.AND P4, PT, R196, c[0x0][0x178], !P0 ;  /* 0x00005e00c4007a0c */ /* 0x000fe20004781270 */
[C-C-:B-1----:R-:W-:Y:S01]  /*56540*/  IMAD.WIDE R24, R33.reuse, 0x4, R2.reuse ;  /* 0x0000000421187825 */ /* 0x142fe200078e0202 */
[----:B------:R-:W-:Y:S02]  /*56550*/  ISETP.LT.AND P0, PT, R188, c[0x0][0x178], !P0 ;  /* 0x00005e00bc007a0c */ /* 0x000fe40004701270 */
[----:B------:R-:W-:Y:S02]  /*56560*/  ISETP.GE.AND P2, PT, R0, c[0x0][0x17c], PT ;  /* 0x00005f0000007a0c */ /* 0x000fe40003f46270 */
[----:B------:R-:W-:Y:S01]  /*56570*/  IADD3 R33, R33, c[0x0][0x198], RZ ;  /* 0x0000660021217a10 */ /* 0x000fe20007ffe0ff */
[----:B------:R-:W-:Y:S01]  /*56580*/  @P5 STG.E [R24.64], R148 ;  /* 0x0000009418005986 */ /* 0x000fe2000c101904 */
[----:B------:R-:W-:Y:S02]  /*56590*/  IADD3 R12, R197, 0x1c9, RZ ;  /* 0x000001c9c50c7810 */ /* 0x000fe40007ffe0ff */
[----:B------:R-:W-:Y:S01]  /*565a0*/  ISETP.LT.AND P5, PT, R196, c[0x0][0x178], !P2 ;  /* 0x00005e00c4007a0c */ /* 0x000fe200057a1270 */
[----:B------:R1:W-:Y:S01]  /*565b0*/  @P6 STG.E [R28.64], R8 ;  /* 0x000000081c006986 */ /* 0x0003e2000c101904 */
[----:B------:R-:W-:Y:S01]  /*565c0*/  ISETP.LT.AND P6, PT, R188, c[0x0][0x178], !P2 ;  /* 0x00005e00bc007a0c */ /* 0x000fe200057c1270 */
[C---:B------:R-:W-:Y:S01]  /*565d0*/  IMAD.WIDE R30, R33.reuse, 0x4, R2 ;  /* 0x00000004211e7825 */ /* 0x040fe200078e0202 */
[----:B------:R-:W-:Y:S01]  /*565e0*/  ISETP.GE.AND P2, PT, R12, c[0x0][0x17c], PT ;  /* 0x00005f000c007a0c */ /* 0x000fe20003f46270 */
[----:B------:R-:W2:Y:S01]  /*565f0*/  LDS.128 R24, [R198+0x800] ;  /* 0x00080000c6187984 */ /* 0x000ea20000000c00 */
[C---:B------:R-:W-:Y:S01]  /*56600*/  IADD3 R35, R33.reuse, c[0x0][0x198], RZ ;  /* 0x0000660021237a10 */ /* 0x040fe20007ffe0ff */
[----:B----4-:R-:W-:Y:S01]  /*56610*/  IMAD.WIDE R12, R33, 0x4, R140 ;  /* 0x00000004210c7825 */ /* 0x010fe200078e028c */
[----:B------:R-:W-:Y:S01]  /*56620*/  IADD3 R0, R197, 0x1c8, RZ ;  /* 0x000001c8c5007810 */ /* 0x000fe20007ffe0ff */
[----:B------:R-:W-:Y:S02]  /*56630*/  @P4 STG.E [R30.64], R149 ;  /* 0x000000951e004986 */ /* 0x000fe4000c101904 */
[----:B------:R-:W-:-:S02]  /*56640*/  IMAD.WIDE R16, R35, 0x4, R2 ;  /* 0x0000000423107825 */ /* 0x000fc400078e0202 */
[----:B------:R4:W-:Y:S01]  /*56650*/  @P0 STG.E [R12.64], R9 ;  /* 0x000000090c000986 */ /* 0x0009e2000c101904 */
[----:B------:R-:W-:Y:S01]  /*56660*/  ISETP.LT.AND P0, PT, R196, c[0x0][0x178], !P3 ;  /* 0x00005e00c4007a0c */ /* 0x000fe20005f01270 */
[C---:B-1----:R-:W-:Y:S01]  /*56670*/  IMAD.WIDE R28, R35.reuse, 0x4, R140 ;  /* 0x00000004231c7825 */ /* 0x042fe200078e028c */
[----:B------:R-:W-:Y:S02]  /*56680*/  ISETP.LT.AND P3, PT, R188, c[0x0][0x178], !P3 ;  /* 0x00005e00bc007a0c */ /* 0x000fe40005f61270 */
[----:B------:R-:W-:Y:S02]  /*56690*/  ISETP.GE.AND P1, PT, R0, c[0x0][0x17c], PT ;  /* 0x00005f0000007a0c */ /* 0x000fe40003f26270 */
[----:B------:R-:W-:Y:S01]  /*566a0*/  IADD3 R35, R35, c[0x0][0x198], RZ ;  /* 0x0000660023237a10 */ /* 0x000fe20007ffe0ff */
[----:B------:R1:W-:Y:S01]  /*566b0*/  @P5 STG.E [R16.64], R164 ;  /* 0x000000a410005986 */ /* 0x0003e2000c101904 */
[----:B------:R-:W-:Y:S02]  /*566c0*/  IADD3 R8, R197, 0x1cb, RZ ;  /* 0x000001cbc5087810 */ /* 0x000fe40007ffe0ff */
[----:B------:R-:W-:Y:S01]  /*566d0*/  ISETP.LT.AND P5, PT, R196, c[0x0][0x178], !P1 ;  /* 0x00005e00c4007a0c */ /* 0x000fe20004fa1270 */
[----:B---3--:R3:W-:Y:S01]  /*566e0*/  @P6 STG.E [R28.64], R4 ;  /* 0x000000041c006986 */ /* 0x0087e2000c101904 */
        /* <DEDUP_REMOVED lines=16> */
[----:B---3--:R-:W-:Y:S02]  /*567f0*/  IADD3 R4, R197, 0x1cd, RZ ;  /* 0x000001cdc5047810 */ /* 0x008fe40007ffe0ff */
[----:B------:R-:W-:Y:S01]  /*56800*/  ISETP.LT.AND P5, PT, R196, c[0x0][0x178], !P4 ;  /* 0x00005e00c4007a0c */ /* 0x000fe200067a1270 */
[----:B--2---:R2:W-:Y:S01]  /*56810*/  @P6 STG.E [R16.64], R20 ;  /* 0x0000001410006986 */ /* 0x0045e2000c101904 */
[----:B------:R-:W-:Y:S01]  /*56820*/  ISETP.LT.AND P6, PT, R188, c[0x0][0x178], !P4 ;  /* 0x00005e00bc007a0c */ /* 0x000fe200067c1270 */
[----:B------:R-:W-:Y:S01]  /*56830*/  IMAD.WIDE R36, R35, 0x4, R2 ;  /* 0x0000000423247825 */ /* 0x000fe200078e0202 */
[----:B------:R-:W-:-:S03]  /*56840*/  ISETP.GE.AND P4, PT, R4, c[0x0][0x17c], PT ;  /* 0x00005f0004007a0c */ /* 0x000fc60003f86270 */
[C---:B----4-:R-:W-:Y:S01]  /*56850*/  IMAD.WIDE R4, R35.reuse, 0x4, R140 ;  /* 0x0000000423047825 */ /* 0x050fe200078e028c */
[----:B------:R-:W-:Y:S01]  /*56860*/  IADD3 R39, R35, c[0x0][0x198], RZ ;  /* 0x0000660023277a10 */ /* 0x000fe20007ffe0ff */
[----:B------:R-:W-:Y:S01]  /*56870*/  @P3 STG.E [R36.64], R93 ;  /* 0x0000005d24003986 */ /* 0x000fe2000c101904 */
[----:B------:R-:W-:-:S03]  /*56880*/  IADD3 R0, R197, 0x1cc, RZ ;  /* 0x000001ccc5007810 */ /* 0x000fc60007ffe0ff */
[----:B------:R3:W-:Y:S01]  /*56890*/  @P2 STG.E [R4.64], R21 ;  /* 0x0000001504002986 */ /* 0x0007e2000c101904 */
[----:B------:R-:W-:Y:S01]  /*568a0*/  ISETP.LT.AND P2, PT, R196, c[0x0][0x178], !P1 ;  /* 0x00005e00c4007a0c */ /* 0x000fe20004f41270 */
[C---:B------:R-:W-:Y:S01]  /*568b0*/  IMAD.WIDE R8, R39.reuse, 0x4, R2 ;  /* 0x0000000427087825 */ /* 0x040fe200078e0202 */
[----:B------:R-:W-:Y:S01]  /*568c0*/  ISETP.LT.AND P1, PT, R188, c[0x0][0x178], !P1 ;  /* 0x00005e00bc007a0c */ /* 0x000fe20004f21270 */
[----:B------:R-:W4:Y:S01]  /*568d0*/  LDS.128 R32, [R252+0x800] ;  /* 0x00080000fc207984 */ /* 0x000f220000000c00 */
[----:B------:R-:W-:Y:S01]  /*568e0*/  ISETP.GE.AND P0, PT, R0, c[0x0][0x17c], PT ;  /* 0x00005f0000007a0c */ /* 0x000fe20003f06270 */
[C---:B-1----:R-:W-:Y:S01]  /*568f0*/  IMAD.WIDE R12, R39.reuse, 0x4, R140 ;  /* 0x00000004270c7825 */ /* 0x042fe200078e028c */
[----:B------:R-:W-:Y:S01]  /*56900*/  IADD3 R39, R39, c[0x0][0x198], RZ ;  /* 0x0000660027277a10 */ /* 0x000fe20007ffe0ff */
[----:B------:R1:W-:Y:S01]  /*56910*/  @P5 STG.E [R8.64], R132 ;  /* 0x0000008408005986 */ /* 0x0003e2000c101904 */
[----:B------:R-:W-:-:S03]  /*56920*/  ISETP.LT.AND P5, PT, R196, c[0x0][0x178], !P0 ;  /* 0x00005e00c4007a0c */ /* 0x000fc600047a1270 */
[C---:B--2---:R-:W-:Y:S01]  /*56930*/  IMAD.WIDE R16, R39.reuse, 0x4, R2 ;  /* 0x0000000427107825 */ /* 0x044fe200078e0202 */
[----:B---3--:R-:W-:-:S03]  /*56940*/  IADD3 R21, R39, c[0x0][0x198], RZ ;  /* 0x0000660027157a10 */ /* 0x008fc60007ffe0ff */
[----:B------:R-:W-:Y:S01]  /*56950*/  IMAD.WIDE R4, R39, 0x4, R140 ;  /* 0x0000000427047825 */ /* 0x000fe200078e028c */
[----:B------:R2:W-:Y:S01]  /*56960*/  @P6 STG.E [R12.64], R24 ;  /* 0x000000180c006986 */ /* 0x0005e2000c101904 */
[----:B------:R-:W-:Y:S02]  /*56970*/  IADD3 R0, R197, 0x1ce, RZ ;  /* 0x000001cec5007810 */ /* 0x000fe40007ffe0ff */
[----:B------:R-:W-:Y:S01]  /*56980*/  ISETP.LT.AND P6, PT, R188, c[0x0][0x178], !P0 ;  /* 0x00005e00bc007a0c */ /* 0x000fe200047c1270 */
[----:B------:R3:W-:Y:S01]  /*56990*/  @P2 STG.E [R16.64], R133 ;  /* 0x0000008510002986 */ /* 0x0007e2000c101904 */
[----:B-1----:R-:W-:-:S03]  /*569a0*/  IMAD.WIDE R8, R21, 0x4, R2 ;  /* 0x0000000415087825 */ /* 0x002fc600078e0202 */
[----:B------:R1:W-:Y:S01]  /*569b0*/  @P1 STG.E [R4.64], R25 ;  /* 0x0000001904001986 */ /* 0x0003e2000c101904 */
[----:B------:R-:W-:Y:S02]  /*569c0*/  ISETP.LT.AND P1, PT, R196, c[0x0][0x178], !P4 ;  /* 0x00005e00c4007a0c */ /* 0x000fe40006721270 */
[----:B------:R-:W-:Y:S01]  /*569d0*/  ISETP.LT.AND P4, PT, R188, c[0x0][0x178], !P4 ;  /* 0x00005e00bc007a0c */ /* 0x000fe20006781270 */
[C---:B--2---:R-:W-:Y:S01]  /*569e0*/  IMAD.WIDE R12, R21.reuse, 0x4, R140 ;  /* 0x00000004150c7825 */ /* 0x044fe200078e028c */
[----:B------:R-:W-:Y:S01]  /*569f0*/  ISETP.GE.AND P3, PT, R0, c[0x0][0x17c], PT ;  /* 0x00005f0000007a0c */ /* 0x000fe20003f66270 */
[----:B------:R-:W2:Y:S01]  /*56a00*/  LDS.128 R36, [R251+0x1000] ;  /* 0x00100000fb247984 */ /* 0x000ea20000000c00 */
[----:B------:R-:W-:-:S03]  /*56a10*/  IADD3 R21, R21, c[0x0][0x198], RZ ;  /* 0x0000660015157a10 */ /* 0x000fc60007ffe0ff */
[----:B------:R4:W-:Y:S01]  /*56a20*/  @P5 STG.E [R8.64], R152 ;  /* 0x0000009808005986 */ /* 0x0009e2000c101904 */
[----:B------:R-:W-:Y:S01]  /*56a30*/  ISETP.LT.AND P5, PT, R196, c[0x0][0x178], !P3 ;  /* 0x00005e00c4007a0c */ /* 0x000fe20005fa1270 */
[----:B---3--:R-:W-:Y:S01]  /*56a40*/  IMAD.WIDE R16, R21, 0x4, R2 ;  /* 0x0000000415107825 */ /* 0x008fe200078e0202 */
[----:B------:R-:W-:Y:S02]  /*56a50*/  IADD3 R20, R197, 0x1cf, RZ ;  /* 0x000001cfc5147810 */ /* 0x000fe40007ffe0ff */
[C---:B-1----:R-:W-:Y:S01]  /*56a60*/  IADD3 R25, R21.reuse, c[0x0][0x198], RZ ;  /* 0x0000660015197a10 */ /* 0x042fe20007ffe0ff */
[----:B------:R-:W-:Y:S01]  /*56a70*/  IMAD.WIDE R4, R21, 0x4, R140 ;  /* 0x0000000415047825 */ /* 0x000fe200078e028c */
[----:B------:R-:W-:Y:S01]  /*56a80*/  ISETP.GE.AND P0, PT, R20, c[0x0][0x17c], PT ;  /* 0x00005f0014007a0c */ /* 0x000fe20003f06270 */
[----:B------:R1:W-:Y:S01]  /*56a90*/  @P6 STG.E [R12.64], R28 ;  /* 0x0000001c0c006986 */ /* 0x0003e2000c101904 */
[----:B------:R-:W-:Y:S02]  /*56aa0*/  IADD3 R0, R197, 0x1d0, RZ ;  /* 0x000001d0c5007810 */ /* 0x000fe40007ffe0ff */
[----:B------:R-:W-:Y:S01]  /*56ab0*/  ISETP.LT.AND P6, PT, R188, c[0x0][0x178], !P3 ;  /* 0x00005e00bc007a0c */ /* 0x000fe20005fc1270 */
[----:B------:R3:W-:Y:S01]  /*56ac0*/  @P1 STG.E [R16.64], R153 ;  /* 0x0000009910001986 */ /* 0x0007e2000c101904 */
[----:B----4-:R-:W-:Y:S01]  /*56ad0*/  IMAD.WIDE R8, R25, 0x4, R2 ;  /* 0x0000000419087825 */ /* 0x010fe200078e0202 */
[----:B------:R-:W-:-:S02]  /*56ae0*/  ISETP.GE.AND P2, PT, R0, c[0x0][0x17c], PT ;  /* 0x00005f0000007a0c */ /* 0x000fc40003f46270 */
[----:B------:R4:W-:Y:S01]  /*56af0*/  @P4 STG.E [R4.64], R29 ;  /* 0x0000001d04004986 */ /* 0x0009e2000c101904 */
[----:B------:R-:W-:Y:S02]  /*56b00*/  ISETP.LT.AND P4, PT, R196, c[0x0][0x178], !P0 ;  /* 0x00005e00c4007a0c */ /* 0x000fe40004781270 */
[----:B------:R-:W-:Y:S01]  /*56b10*/  ISETP.LT.AND P0, PT, R188, c[0x0][0x178], !P0 ;  /* 0x00005e00bc007a0c */ /* 0x000fe20004701270 */
[C---:B-1----:R-:W-:Y:S01]  /*56b20*/  IMAD.WIDE R12, R25.reuse, 0x4, R140 ;  /* 0x00000004190c7825 */ /* 0x042fe200078e028c */
[----:B------:R-:W-:Y:S01]  /*56b30*/  IADD3 R25, R25, c[0x0][0x198], RZ ;  /* 0x0000660019197a10 */ /* 0x000fe20007ffe0ff */
[----:B------:R1:W-:Y:S01]  /*56b40*/  @P5 STG.E [R8.64], R168 ;  /* 0x000000a808005986 */ /* 0x0003e2000c101904 */
[----:B------:R-:W-:Y:S02]  /*56b50*/  ISETP.LT.AND P5, PT, R196, c[0x0][0x178], !P2 ;  /* 0x00005e00c4007a0c */ /* 0x000fe400057a1270 */
[----:B------:R-:W-:Y:S01]  /*56b60*/  IADD3 R20, R197, 0x1d1, RZ ;  /* 0x000001d1c5147810 */ /* 0x000fe20007ffe0ff */
[C---:B---3--:R-:W-:Y:S01]  /*56b70*/  IMAD.WIDE R16, R25.reuse, 0x4, R2 ;  /* 0x0000000419107825 */ /* 0x048fe200078e0202 */
[----:B------:R-:W-:-:S03]  /*56b80*/  IADD3 R21, R25, c[0x0][0x198], RZ ;  /* 0x0000660019157a10 */ /* 0x000fc60007ffe0ff */
[----:B----4-:R-:W-:Y:S01]  /*56b90*/  IMAD.WIDE R4, R25, 0x4, R140 ;  /* 0x0000000419047825 */ /* 0x010fe200078e028c */
[----:B------:R-:W-:Y:S01]  /*56ba0*/  IADD3 R0, R197, 0x1d2, RZ ;  /* 0x000001d2c5007810 */ /* 0x000fe20007ffe0ff */
[----:B------:R3:W-:Y:S01]  /*56bb0*/  @P6 STG.E [R12.64], R32 ;  /* 0x000000200c006986 */ /* 0x0007e2000c101904 */
[----:B------:R-:W-:Y:S01]  /*56bc0*/  ISETP.GE.AND P3, PT, R20, c[0x0][0x17c], PT ;  /* 0x00005f0014007a0c */ /* 0x000fe20003f66270 */
[----:B-1----:R-:W-:Y:S01]  /*56bd0*/  IMAD.WIDE R8, R21, 0x4, R2 ;  /* 0x0000000415087825 */ /* 0x002fe200078e0202 */
[----:B------:R-:W-:Y:S01]  /*56be0*/  ISETP.LT.AND P6, PT, R188, c[0x0][0x178], !P2 ;  /* 0x00005e00bc007a0c */ /* 0x000fe200057c1270 */
[----:B------:R1:W-:Y:S01]  /*56bf0*/  @P4 STG.E [R16.64], R169 ;  /* 0x000000a910004986 */ /* 0x0003e2000c101904 */
[----:B------:R-:W-:-:S03]  /*56c00*/  ISETP.GE.AND P1, PT, R0, c[0x0][0x17c], PT ;  /* 0x00005f0000007a0c */ /* 0x000fc60003f26270 */
[----:B------:R4:W-:Y:S01]  /*56c10*/  @P0 STG.E [R4.64], R33 ;  /* 0x0000002104000986 */ /* 0x0009e2000c101904 */
[----:B------:R-:W-:Y:S02]  /*56c20*/  ISETP.LT.AND P0, PT, R196, c[0x0][0x178], !P3 ;  /* 0x00005e00c4007a0c */ /* 0x000fe40005f01270 */
[----:B------:R-:W-:Y:S01]  /*56c30*/  ISETP.LT.AND P3, PT, R188, c[0x0][0x178], !P3 ;  /* 0x00005e00bc007a0c */ /* 0x000fe20005f61270 */
[C---:B---3--:R-:W-:Y:S01]  /*56c40*/  IMAD.WIDE R12, R21.reuse, 0x4, R140 ;  /* 0x00000004150c7825 */ /* 0x048fe200078e028c */
[----:B------:R3:W-:Y:S01]  /*56c50*/  @P5 STG.E [R8.64], R120 ;  /* 0x0000007808005986 */ /* 0x0007e2000c101904 */
[----:B------:R-:W-:Y:S02]  /*56c60*/  IADD3 R21, R21, c[0x0][0x198], RZ ;  /* 0x0000660015157a10 */ /* 0x000fe40007ffe0ff */
[----:B------:R-:W-:Y:S02]  /*56c70*/  ISETP.LT.AND P5, PT, R196, c[0x0][0x178], !P1 ;  /* 0x00005e00c4007a0c */ /* 0x000fe40004fa1270 */
[----:B------:R-:W-:Y:S01]  /*56c80*/  IADD3 R20, R197, 0x1d3, RZ ;  /* 0x000001d3c5147810 */ /* 0x000fe20007ffe0ff */
[C---:B-1----:R-:W-:Y:S01]  /*56c90*/  IMAD.WIDE R16, R21.reuse, 0x4, R2 ;  /* 0x0000000415107825 */ /* 0x042fe200078e0202 */
[----:B------:R-:W-:-:S02]  /*56ca0*/  IADD3 R25, R21, c[0x0][0x198], RZ ;  /* 0x0000660015197a10 */ /* 0x000fc40007ffe0ff */
[----:B------:R-:W-:Y:S01]  /*56cb0*/  IADD3 R0, R197, 0x1d4, RZ ;  /* 0x000001d4c5007810 */ /* 0x000fe20007ffe0ff */
[----:B----4-:R-:W-:Y:S01]  /*56cc0*/  IMAD.WIDE R4, R21, 0x4, R140 ;  /* 0x0000000415047825 */ /* 0x010fe200078e028c */
[----:B------:R-:W-:Y:S01]  /*56cd0*/  ISETP.GE.AND P2, PT, R20, c[0x0][0x17c], PT ;  /* 0x00005f0014007a0c */ /* 0x000fe20003f46270 */
[----:B--2---:R1:W-:Y:S01]  /*56ce0*/  @P6 STG.E [R12.64], R36 ;  /* 0x000000240c006986 */ /* 0x0043e2000c101904 */
[----:B------:R-:W-:Y:S01]  /*56cf0*/  ISETP.LT.AND P6, PT, R188, c[0x0][0x178], !P1 ;  /* 0x00005e00bc007a0c */ /* 0x000fe20004fc1270 */
[----:B---3--:R-:W-:Y:S01]  /*56d00*/  IMAD.WIDE R8, R25, 0x4, R2 ;  /* 0x0000000419087825 */ /* 0x008fe200078e0202 */
[----:B------:R-:W-:Y:S01]  /*56d10*/  ISETP.GE.AND P4, PT, R0, c[0x0][0x17c], PT ;  /* 0x00005f0000007a0c */ /* 0x000fe20003f86270 */
[----:B------:R2:W-:Y:S04]  /*56d20*/  @P0 STG.E [R16.64], R121 ;  /* 0x0000007910000986 */ /* 0x0005e8000c101904 */
[----:B------:R3:W-:Y:S01]  /*56d30*/  @P3 STG.E [R4.64], R37 ;  /* 0x0000002504003986 */ /* 0x0007e2000c101904 */
[----:B------:R-:W-:-:S02]  /*56d40*/  ISETP.LT.AND P3, PT, R196, c[0x0][0x178], !P2 ;  /* 0x00005e00c4007a0c */ /* 0x000fc40005761270 */
[----:B------:R-:W-:Y:S01]  /*56d50*/  ISETP.LT.AND P2, PT, R188, c[0x0][0x178], !P2 ;  /* 0x00005e00bc007a0c */ /* 0x000fe20005741270 */
[C---:B-1----:R-:W-:Y:S01]  /*56d60*/  IMAD.WIDE R12, R25.reuse, 0x4, R140 ;  /* 0x00000004190c7825 */ /* 0x042fe200078e028c */
[----:B------:R1:W-:Y:S01]  /*56d70*/  @P5 STG.E [R8.64], R136 ;  /* 0x0000008808005986 */ /* 0x0003e2000c101904 */
[----:B------:R-:W-:Y:S02]  /*56d80*/  IADD3 R25, R25, c[0x0][0x198], RZ ;  /* 0x0000660019197a10 */ /* 0x000fe40007ffe0ff */
[----:B------:R-:W-:Y:S02]  /*56d90*/  ISETP.LT.AND P5, PT, R196, c[0x0][0x178], !P4 ;  /* 0x00005e00c4007a0c */ /* 0x000fe400067a1270 */
[----:B------:R-:W-:Y:S02]  /*56da0*/  ISETP.LT.AND P4, PT, R188, c[0x0][0x178], !P4 ;  /* 0x00005e00bc007a0c */ /* 0x000fe40006781270 */
[C---:B------:R-:W-:Y:S01]  /*56db0*/  IADD3 R21, R25.reuse, c[0x0][0x198], RZ ;  /* 0x0000660019157a10 */ /* 0x040fe20007ffe0ff */
[----:B--2---:R-:W-:Y:S01]  /*56dc0*/  IMAD.WIDE R16, R25, 0x4, R2 ;  /* 0x0000000419107825 */ /* 0x004fe200078e0202 */
[C---:B------:R-:W-:Y:S01]  /*56dd0*/  IADD3 R20, R197.reuse, 0x1d5, RZ ;  /* 0x000001d5c5147810 */ /* 0x040fe20007ffe0ff */
[----:B------:R2:W-:Y:S01]  /*56de0*/  @P6 STG.E [R12.64], R40 ;  /* 0x000000280c006986 */ /* 0x0005e2000c101904 */
[----:B------:R-:W-:Y:S01]  /*56df0*/  IADD3 R0, R197, 0x1d6, RZ ;  /* 0x000001d6c5007810 */ /* 0x000fe20007ffe0ff */
[----:B---3--:R-:W-:Y:S01]  /*56e00*/  IMAD.WIDE R4, R25, 0x4, R140 ;  /* 0x0000000419047825 */ /* 0x008fe200078e028c */
[----:B------:R-:W-:Y:S01]  /*56e10*/  ISETP.GE.AND P1, PT, R20, c[0x0][0x17c], PT ;  /* 0x00005f0014007a0c */ /* 0x000fe20003f26270 */
[----:B------:R-:W-:Y:S02]  /*56e20*/  @P3 STG.E [R16.64], R137 ;  /* 0x0000008910003986 */ /* 0x000fe4000c101904 */
[C---:B-1----:R-:W-:Y:S01]  /*56e30*/  IMAD.WIDE R8, R21.reuse, 0x4, R2 ;  /* 0x0000000415087825 */ /* 0x042fe200078e0202 */
[----:B------:R-:W-:Y:S01]  /*56e40*/  ISETP.GE.AND P0, PT, R0, c[0x0][0x17c], PT ;  /* 0x00005f0000007a0c */ /* 0x000fe20003f06270 */
[----:B------:R1:W-:Y:S01]  /*56e50*/  @P2 STG.E [R4.64], R41 ;  /* 0x0000002904002986 */ /* 0x0003e2000c101904 */
[----:B------:R-:W-:Y:S01]  /*56e60*/  ISETP.LT.AND P2, PT, R196, c[0x0][0x178], !P1 ;  /* 0x00005e00c4007a0c */ /* 0x000fe20004f41270 */
[----:B--2---:R-:W-:-:S02]  /*56e70*/  IMAD.WIDE R12, R21, 0x4, R140 ;  /* 0x00000004150c7825 */ /* 0x004fc400078e028c */
[----:B------:R2:W-:Y:S01]  /*56e80*/  @P5 STG.E [R8.64], R156 ;  /* 0x0000009c08005986 */ /* 0x0005e2000c101904 */
[----:B------:R-:W-:Y:S02]  /*56e90*/  ISETP.LT.AND P1, PT, R188, c[0x0][0x178], !P1 ;  /* 0x00005e00bc007a0c */ /* 0x000fe40004f21270 */
[----:B------:R-:W-:Y:S01]  /*56ea0*/  IADD3 R21, R21, c[0x0][0x198], RZ ;  /* 0x0000660015157a10 */ /* 0x000fe20007ffe0ff */
[----:B------:R3:W-:Y:S01]  /*56eb0*/  @P4 STG.E [R12.64], R44 ;  /* 0x0000002c0c004986 */ /* 0x0007e2000c101904 */
[----:B------:R-:W-:Y:S02]  /*56ec0*/  ISETP.LT.AND P4, PT, R196, c[0x0][0x178], !P0 ;  /* 0x00005e00c4007a0c */ /* 0x000fe40004781270 */
[----:B------:R-:W-:Y:S02]  /*56ed0*/  IADD3 R0, R197, 0x1d7, RZ ;  /* 0x000001d7c5007810 */ /* 0x000fe40007ffe0ff */
[C---:B------:R-:W-:Y:S01]  /*56ee0*/  IADD3 R25, R21.reuse, c[0x0][0x198], RZ ;  /* 0x0000660015197a10 */ /* 0x040fe20007ffe0ff */
[----:B-1----:R-:W-:Y:S01]  /*56ef0*/  IMAD.WIDE R4, R21, 0x4, R2 ;  /* 0x0000000415047825 */ /* 0x002fe200078e0202 */
[----:B------:R-:W-:-:S02]  /*56f00*/  ISETP.GE.AND P6, PT, R0, c[0x0][0x17c], PT ;  /* 0x00005f0000007a0c */ /* 0x000fc40003fc6270 */
[----:B------:R-:W-:Y:S01]  /*56f10*/  IADD3 R0, R197, 0x1d8, RZ ;  /* 0x000001d8c5007810 */ /* 0x000fe20007ffe0ff */
[----:B--2---:R-:W-:Y:S01]  /*56f20*/  IMAD.WIDE R8, R21, 0x4, R140 ;  /* 0x0000000415087825 */ /* 0x004fe200078e028c */
[----:B------:R1:W-:Y:S03]  /*56f30*/  @P2 STG.E [R4.64], R157 ;  /* 0x0000009d04002986 */ /* 0x0003e6000c101904 */
[C---:B---3--:R-:W-:Y:S01]  /*56f40*/  IMAD.WIDE R12, R25.reuse, 0x4, R2 ;  /* 0x00000004190c7825 */ /* 0x048fe200078e0202 */
[----:B------:R-:W-:Y:S01]  /*56f50*/  ISETP.GE.AND P3, PT, R0, c[0x0][0x17c], PT ;  /* 0x00005f0000007a0c */ /* 0x000fe20003f66270 */
[----:B------:R2:W-:Y:S01]  /*56f60*/  @P1 STG.E [R8.64], R45 ;  /* 0x0000002d08001986 */ /* 0x0005e2000c101904 */
[----:B------:R-:W-:Y:S01]  /*56f70*/  ISETP.LT.AND P5, PT, R188, c[0x0][0x178], !P0 ;  /* 0x00005e00bc007a0c */ /* 0x000fe200047a1270 */
[C---:B------:R-:W-:Y:S01]  /*56f80*/  IMAD.WIDE R16, R25.reuse, 0x4, R140 ;  /* 0x0000000419107825 */ /* 0x040fe200078e028c */
[----:B------:R-:W-:Y:S01]  /*56f90*/  ISETP.LT.AND P1, PT, R196, c[0x0][0x178], !P6 ;  /* 0x00005e00c4007a0c */ /* 0x000fe20007721270 */
[----:B------:R3:W-:Y:S01]  /*56fa0*/  @P4 STG.E [R12.64], R172 ;  /* 0x000000ac0c004986 */ /* 0x0007e2000c101904 */
[----:B------:R-:W-:-:S02]  /*56fb0*/  IADD3 R25, R25, c[0x0][0x198], RZ ;  /* 0x0000660019197a10 */ /* 0x000fc40007ffe0ff */
[----:B------:R-:W-:Y:S02]  /*56fc0*/  ISETP.LT.AND P6, PT, R188, c[0x0][0x178], !P6 ;  /* 0x00005e00bc007a0c */ /* 0x000fe400077c1270 */
[----:B------:R-:W-:Y:S02]  /*56fd0*/  ISETP.LT.AND P4, PT, R196, c[0x0][0x178], !P3 ;  /* 0x00005e00c4007a0c */ /* 0x000fe40005f81270 */
[C---:B------:R-:W-:Y:S01]  /*56fe0*/  IADD3 R21, R25.reuse, c[0x0][0x198], RZ ;  /* 0x0000660019157a10 */ /* 0x040fe20007ffe0ff */
[----:B-1----:R-:W-:Y:S01]  /*56ff0*/  IMAD.WIDE R4, R25, 0x4, R2 ;  /* 0x0000000419047825 */ /* 0x002fe200078e0202 */
[----:B------:R-:W-:-:S03]  /*57000*/  IADD3 R0, R197, 0x1d9, RZ ;  /* 0x000001d9c5007810 */ /* 0x000fc60007ffe0ff */
[----:B--2---:R-:W-:Y:S01]  /*57010*/  IMAD.WIDE R8, R25, 0x4, R140 ;  /* 0x0000000419087825 */ /* 0x004fe200078e028c */
[----:B------:R-:W-:Y:S01]  /*57020*/  ISETP.GE.AND P0, PT, R0, c[0x0][0x17c], PT ;  /* 0x00005f0000007a0c */ /* 0x000fe20003f06270 */
[----:B------:R1:W-:Y:S02]  /*57030*/  @P5 STG.E [R16.64], R48 ;  /* 0x0000003010005986 */ /* 0x0003e4000c101904 */
[----:B---3--:R-:W-:Y:S01]  /*57040*/  IMAD.WIDE R12, R21, 0x4, R2 ;  /* 0x00000004150c7825 */ /* 0x008fe200078e0202 */
[----:B------:R-:W-:Y:S01]  /*57050*/  ISETP.LT.AND P5, PT, R188, c[0x0][0x178], !P3 ;  /* 0x00005e00bc007a0c */ /* 0x000fe20005fa1270 */
[----:B------:R2:W-:Y:S01]  /*57060*/  @P1 STG.E [R4.64], R173 ;  /* 0x000000ad04001986 */ /* 0x0005e2000c101904 */
[----:B------:R-:W-:-:S03]  /*57070*/  IADD3 R0, R197, 0x1da, RZ ;  /* 0x000001dac5007810 */ /* 0x000fc60007ffe0ff */
[----:B------:R3:W-:Y:S01]  /*57080*/  @P6 STG.E [R8.64], R49 ;  /* 0x0000003108006986 */ /* 0x0007e2000c101904 */
[----:B------:R-:W-:-:S03]  /*57090*/  ISETP.LT.AND P6, PT, R196, c[0x0][0x178], !P0 ;  /* 0x00005e00c4007a0c */ /* 0x000fc600047c1270 */
[----:B------:R4:W-:Y:S01]  /*570a0*/  @P4 STG.E [R12.64], R124 ;  /* 0x0000007c0c004986 */ /* 0x0009e2000c101904 */
[----:B------:R-:W-:Y:S01]  /*570b0*/  ISETP.LT.AND P4, PT, R188, c[0x0][0x178], !P0 ;  /* 0x00005e00bc007a0c */ /* 0x000fe20004781270 */
[C---:B-1----:R-:W-:Y:S01]  /*570c0*/  IMAD.WIDE R16, R21.reuse, 0x4, R140 ;  /* 0x0000000415107825 */ /* 0x042fe200078e028c */
[----:B------:R-:W-:Y:S02]  /*570d0*/  IADD3 R21, R21, c[0x0][0x198], RZ ;  /* 0x0000660015157a10 */ /* 0x000fe40007ffe0ff */
[----:B------:R-:W-:Y:S02]  /*570e0*/  ISETP.GE.AND P2, PT, R0, c[0x0][0x17c], PT ;  /* 0x00005f0000007a0c */ /* 0x000fe40003f46270 */
[----:B------:R-:W-:Y:S01]  /*570f0*/  IADD3 R0, R197, 0x1db, RZ ;  /* 0x000001dbc5007810 */ /* 0x000fe20007ffe0ff */
[C---:B--2---:R-:W-:Y:S01]  /*57100*/  IMAD.WIDE R4, R21.reuse, 0x4, R2 ;  /* 0x0000000415047825 */ /* 0x044fe200078e0202 */
[----:B------:R1:W-:Y:S03]  /*57110*/  @P5 STG.E [R16.64], R52 ;  /* 0x0000003410005986 */ /* 0x0003e6000c101904 */
[----:B---3--:R-:W-:Y:S01]  /*57120*/  IMAD.WIDE R8, R21, 0x4, R140 ;  /* 0x0000000415087825 */ /* 0x008fe200078e028c */
[----:B------:R-:W-:Y:S01]  /*57130*/  ISETP.GE.AND P3, PT, R0, c[0x0][0x17c], PT ;  /* 0x00005f0000007a0c */ /* 0x000fe20003f66270 */
[----:B------:R2:W-:Y:S01]  /*57140*/  @P6 STG.E [R4.64], R125 ;  /* 0x0000007d04006986 */ /* 0x0005e2000c101904 */
[----:B------:R-:W-:-:S02]  /*57150*/  ISETP.LT.AND P5, PT, R196, c[0x0][0x178], !P2 ;  /* 0x00005e00c4007a0c */ /* 0x000fc400057a1270 */
[----:B------:R-:W-:Y:S01]  /*57160*/  IADD3 R25, R21, c[0x0][0x198], RZ ;  /* 0x0000660015197a10 */ /* 0x000fe20007ffe0ff */
[----:B------:R3:W-:Y:S01]  /*57170*/  @P4 STG.E [R8.64], R53 ;  /* 0x0000003508004986 */ /* 0x0007e2000c101904 */
[----:B------:R-:W-:Y:S02]  /*57180*/  ISETP.LT.AND P6, PT, R188, c[0x0][0x178], !P2 ;  /* 0x00005e00bc007a0c */ /* 0x000fe400057c1270 */
[----:B------:R-:W-:Y:S02]  /*57190*/  ISETP.LT.AND P4, PT, R196, c[0x0][0x178], !P3 ;  /* 0x00005e00c4007a0c */ /* 0x000fe40005f81270 */
[----:B------:R-:W-:Y:S02]  /*571a0*/  ISETP.LT.AND P3, PT, R188, c[0x0][0x178], !P3 ;  /* 0x00005e00bc007a0c */ /* 0x000fe40005f61270 */
[----:B------:R-:W-:Y:S02]  /*571b0*/  IADD3 R0, R197, 0x1dc, RZ ;  /* 0x000001dcc5007810 */ /* 0x000fe40007ffe0ff */
[C---:B------:R-:W-:Y:S01]  /*571c0*/  IADD3 R29, R25.reuse, c[0x0][0x198], RZ ;  /* 0x00006600191d7a10 */ /* 0x040fe20007ffe0ff */
[----:B----4-:R-:W-:Y:S01]  /*571d0*/  IMAD.WIDE R12, R25, 0x4, R2 ;  /* 0x00000004190c7825 */ /* 0x010fe200078e0202 */
[----:B------:R-:W-:-:S02]  /*571e0*/  ISETP.GE.AND P1, PT, R0, c[0x0][0x17c], PT ;  /* 0x00005f0000007a0c */ /* 0x000fc40003f26270 */
[----:B------:R-:W-:Y:S01]  /*571f0*/  IADD3 R0, R197, 0x1dd, RZ ;  /* 0x000001ddc5007810 */ /* 0x000fe20007ffe0ff */
[----:B-1----:R-:W-:Y:S01]  /*57200*/  IMAD.WIDE R16, R25, 0x4, R140 ;  /* 0x0000000419107825 */ /* 0x002fe200078e028c */
[----:B------:R1:W-:Y:S03]  /*57210*/  @P5 STG.E [R12.64], R144 ;  /* 0x000000900c005986 */ /* 0x0003e6000c101904 */
[----:B--2---:R-:W-:Y:S01]  /*57220*/  IMAD.WIDE R4, R29, 0x4, R2 ;  /* 0x000000041d047825 */ /* 0x004fe200078e0202 */
[----:B------:R-:W-:-:S03]  /*57230*/  ISETP.GE.AND P0, PT, R0, c[0x0][0x17c], PT ;  /* 0x00005f0000007a0c */ /* 0x000fc60003f06270 */
[C---:B------:R-:W-:Y:S01]  /*57240*/  IMAD.WIDE R20, R29.reuse, 0x4, R140 ;  /* 0x000000041d147825 */ /* 0x040fe200078e028c */
[----:B------:R-:W-:Y:S01]  /*57250*/  @P6 STG.E [R16.64], R56 ;  /* 0x0000003810006986 */ /* 0x000fe2000c101904 */
[----:B------:R-:W-:Y:S02]  /*57260*/  ISETP.LT.AND P5, PT, R196, c[0x0][0x178], !P1 ;  /* 0x00005e00c4007a0c */ /* 0x000fe40004fa1270 */
[----:B------:R-:W-:Y:S01]  /*57270*/  IADD3 R29, R29, c[0x0][0x198], RZ ;  /* 0x000066001d1d7a10 */ /* 0x000fe20007ffe0ff */
[----:B------:R2:W-:Y:S01]  /*57280*/  @P4 STG.E [R4.64], R145 ;  /* 0x0000009104004986 */ /* 0x0005e2000c101904 */
[----:B------:R-:W-:-:S03]  /*57290*/  ISETP.LT.AND P1, PT, R188, c[0x0][0x178], !P1 ;  /* 0x00005e00bc007a0c */ /* 0x000fc60004f21270 */
[----:B------:R4:W-:Y:S01]  /*572a0*/  @P3 STG.E [R20.64], R57 ;  /* 0x0000003914003986 */ /* 0x0009e2000c101904 */
[----:B------:R-:W-:Y:S02]  /*572b0*/  ISETP.LT.AND P3, PT, R196, c[0x0][0x178], !P0 ;  /* 0x00005e00c4007a0c */ /* 0x000fe40004761270 */
[----:B------:R-:W-:Y:S02]  /*572c0*/  ISETP.LT.AND P4, PT, R188, c[0x0][0x178], !P0 ;  /* 0x00005e00bc007a0c */ /* 0x000fe40004781270 */
[----:B------:R-:W-:Y:S02]  /*572d0*/  IADD3 R0, R197, 0x1de, RZ ;  /* 0x000001dec5007810 */ /* 0x000fe40007ffe0ff */
[C---:B------:R-:W-:Y:S01]  /*572e0*/  IADD3 R25, R29.reuse, c[0x0][0x198], RZ ;  /* 0x000066001d197a10 */ /* 0x040fe20007ffe0ff */
[----:B---3--:R-:W-:Y:S01]  /*572f0*/  IMAD.WIDE R8, R29, 0x4, R2 ;  /* 0x000000041d087825 */ /* 0x008fe200078e0202 */
[----:B------:R-:W-:Y:S02]  /*57300*/  ISETP.GE.AND P2, PT, R0, c[0x0][0x17c], PT ;  /* 0x00005f0000007a0c */ /* 0x000fe40003f46270 */
[----:B------:R-:W-:Y:S01]  /*57310*/  IADD3 R0, R197, 0x1df, RZ ;  /* 0x000001dfc5007810 */ /* 0x000fe20007ffe0ff */
[----:B-1----:R-:W-:Y:S01]  /*57320*/  IMAD.WIDE R12, R29, 0x4, R140 ;  /* 0x000000041d0c7825 */ /* 0x002fe200078e028c */
[----:B------:R1:W-:Y:S03]  /*57330*/  @P5 STG.E [R8.64], R160 ;  /* 0x000000a008005986 */ /* 0x0003e6000c101904 */
[----:B--2---:R-:W-:Y:S01]  /*57340*/  IMAD.WIDE R4, R25, 0x4, R2 ;  /* 0x0000000419047825 */ /* 0x004fe200078e0202 */
[----:B------:R-:W-:-:S03]  /*57350*/  ISETP.GE.AND P6, PT, R0, c[0x0][0x17c], PT ;  /* 0x00005f0000007a0c */ /* 0x000fc60003fc6270 */
[C---:B------:R-:W-:Y:S01]  /*57360*/  IMAD.WIDE R16, R25.reuse, 0x4, R140 ;  /* 0x0000000419107825 */ /* 0x040fe200078e028c */
[----:B------:R-:W-:Y:S01]  /*57370*/  ISETP.LT.AND P5, PT, R196, c[0x0][0x178], !P2 ;  /* 0x00005e00c4007a0c */ /* 0x000fe200057a1270 */
[----:B------:R2:W-:Y:S01]  /*57380*/  @P1 STG.E [R12.64], R60 ;  /* 0x0000003c0c001986 */ /* 0x0005e2000c101904 */
[----:B------:R-:W-:Y:S02]  /*57390*/  IADD3 R25, R25, c[0x0][0x198], RZ ;  /* 0x0000660019197a10 */ /* 0x000fe40007ffe0ff */
[----:B------:R-:W-:Y:S01]  /*573a0*/  ISETP.LT.AND P2, PT, R188, c[0x0][0x178], !P2 ;  /* 0x00005e00bc007a0c */ /* 0x000fe20005741270 */
[----:B------:R3:W-:Y:S01]  /*573b0*/  @P3 STG.E [R4.64], R161 ;  /* 0x000000a104003986 */ /* 0x0007e2000c101904 */
[----:B------:R-:W-:-:S03]  /*573c0*/  IADD3 R0, R197, 0x1e0, RZ ;  /* 0x000001e0c5007810 */ /* 0x000fc60007ffe0ff */
[----:B------:R3:W-:Y:S01]  /*573d0*/  @P4 STG.E [R16.64], R61 ;  /* 0x0000003d10004986 */ /* 0x0007e2000c101904 */
[----:B------:R-:W-:Y:S02]  /*573e0*/  ISETP.LT.AND P4, PT, R196, c[0x0][0x178], !P6 ;  /* 0x00005e00c4007a0c */ /* 0x000fe40007781270 */
[----:B------:R-:W-:Y:S02]  /*573f0*/  ISETP.LT.AND P6, PT, R188, c[0x0][0x178], !P6 ;  /* 0x00005e00bc007a0c */ /* 0x000fe400077c1270 */
[C---:B----4-:R-:W-:Y:S01]  /*57400*/  IADD3 R21, R25.reuse, c[0x0][0x198], RZ ;  /* 0x0000660019157a10 */ /* 0x050fe20007ffe0ff */
[----:B-1----:R-:W-:Y:S01]  /*57410*/  IMAD.WIDE R8, R25, 0x4, R2 ;  /* 0x0000000419087825 */ /* 0x002fe200078e0202 */
[----:B------:R-:W-:Y:S02]  /*57420*/  ISETP.GE.AND P0, PT, R0, c[0x0][0x17c], PT ;  /* 0x00005f0000007a0c */ /* 0x000fe40003f06270 */
        /* <DEDUP_REMOVED lines=8> */
[----:B------:R-:W-:Y:S01]  /*574b0*/  IADD3 R21, R21, c[0x0][0x198], RZ ;  /* 0x0000660015157a10 */ /* 0x000fe20007ffe0ff */
[----:B------:R3:W-:Y:S01]  /*574c0*/  @P4 STG.E [R4.64], R177 ;  /* 0x000000b104004986 */ /* 0x0007e2000c101904 */
[----:B------:R-:W-:-:S02]  /*574d0*/  ISETP.LT.AND P0, PT, R188, c[0x0][0x178], !P0 ;  /* 0x00005e00bc007a0c */ /* 0x000fc40004701270 */
[----:B------:R-:W-:Y:S01]  /*574e0*/  ISETP.LT.AND P4, PT, R196, c[0x0][0x178], !P1 ;  /* 0x00005e00c4007a0c */ /* 0x000fe20004f81270 */
[----:B------:R4:W-:Y:S01]  /*574f0*/  @P6 STG.E [R16.64], R65 ;  /* 0x0000004110006986 */ /* 0x0009e2000c101904 */
[----:B------:R-:W-:Y:S02]  /*57500*/  IADD3 R0, R197, 0x1e2, RZ ;  /* 0x000001e2c5007810 */ /* 0x000fe40007ffe0ff */
[----:B------:R-:W-:Y:S02]  /*57510*/  ISETP.LT.AND P6, PT, R188, c[0x0][0x178], !P1 ;  /* 0x00005e00bc007a0c */ /* 0x000fe40004fc1270 */
[C---:B------:R-:W-:Y:S01]  /*57520*/  IADD3 R25, R21.reuse, c[0x0][0x198], RZ ;  /* 0x0000660015197a10 */ /* 0x040fe20007ffe0ff */
        /* <DEDUP_REMOVED lines=9> */
[C---:B----4-:R-:W-:Y:S01]  /*575c0*/  IMAD.WIDE R16, R25.reuse, 0x4, R140 ;  /* 0x0000000419107825 */ /* 0x050fe200078e028c */
        /* <DEDUP_REMOVED lines=66> */
[----:B------:R-:W-:Y:S03]  /*579f0*/  @P5 STG.E [R8.64], R94 ;  /* 0x0000005e08005986 */ /* 0x000fe6000c101904 */
        /* <DEDUP_REMOVED lines=12> */
[C---:B-1----:R-:W-:Y:S01]  /*57ac0*/  IADD3 R13, R11.reuse, c[0x0][0x198], RZ ;  /* 0x000066000b0d7a10 */ /* 0x042fe20007ffe0ff */
[----:B------:R-:W-:Y:S01]  /*57ad0*/  IMAD.WIDE R8, R11, 0x4, R2 ;  /* 0x000000040b087825 */ /* 0x000fe200078e0202 */
[----:B------:R-:W-:Y:S02]  /*57ae0*/  ISETP.GE.AND P1, PT, R0, c[0x0][0x17c], PT ;  /* 0x00005f0000007a0c */ /* 0x000fe40003f26270 */
[----:B------:R-:W-:Y:S01]  /*57af0*/  IADD3 R0, R197, 0x1ed, RZ ;  /* 0x000001edc5007810 */ /* 0x000fe20007ffe0ff */
[----:B------:R-:W-:Y:S01]  /*57b00*/  IMAD.WIDE R10, R11, 0x4, R140 ;  /* 0x000000040b0a7825 */ /* 0x000fe200078e028c */
[----:B------:R1:W-:Y:S03]  /*57b10*/  @P5 STG.E [R8.64], R134 ;  /* 0x0000008608005986 */ /* 0x0003e6000c101904 */
[C---:B--2---:R-:W-:Y:S01]  /*57b20*/  IMAD.WIDE R4, R13.reuse, 0x4, R2 ;  /* 0x000000040d047825 */ /* 0x044fe200078e0202 */
[----:B------:R-:W-:Y:S01]  /*57b30*/  ISETP.GE.AND P0, PT, R0, c[0x0][0x17c], PT ;  /* 0x00005f0000007a0c */ /* 0x000fe20003f06270 */
[----:B------:R2:W-:Y:S01]  /*57b40*/  @P3 STG.E [R10.64], R26 ;  /* 0x0000001a0a003986 */ /* 0x0005e2000c101904 */
[----:B------:R-:W-:Y:S01]  /*57b50*/  ISETP.LT.AND P5, PT, R196, c[0x0][0x178], !P1 ;  /* 0x00005e00c4007a0c */ /* 0x000fe20004fa1270 */
[C---:B---3--:R-:W-:Y:S01]  /*57b60*/  IMAD.WIDE R6, R13.reuse, 0x4, R140 ;  /* 0x000000040d067825 */ /* 0x048fe200078e028c */
        /* <DEDUP_REMOVED lines=107> */
[----:B----4-:R-:W-:Y:S01]  /*58220*/  IMAD.WIDE R6, R13, 0x4, R140 ;  /* 0x000000040d067825 */ /* 0x010fe200078e028c */
[----:B------:R-:W-:Y:S01]  /*58230*/  IADD3 R0, R197, 0x1fa, RZ ;  /* 0x000001fac5007810 */ /* 0x000fe20007ffe0ff */
[----:B------:R3:W-:Y:S01]  /*58240*/  @P4 STG.E [R4.64], R175 ;  /* 0x000000af04004986 */ /* 0x0007e2000c101904 */
[----:B------:R-:W-:-:S02]  /*58250*/  IADD3 R13, R13, c[0x0][0x198], RZ ;  /* 0x000066000d0d7a10 */ /* 0x000fc40007ffe0ff */
[----:B------:R-:W-:Y:S01]  /*58260*/  ISETP.LT.AND P0, PT, R188, c[0x0][0x178], !P0 ;  /* 0x00005e00bc007a0c */ /* 0x000fe20004701270 */
[----:B------:R4:W-:Y:S01]  /*58270*/  @P6 STG.E [R6.64], R51 ;  /* 0x0000003306006986 */ /* 0x0009e2000c101904 */
[----:B------:R-:W-:Y:S02]  /*58280*/  ISETP.LT.AND P4, PT, R196, c[0x0][0x178], !P1 ;  /* 0x00005e00c4007a0c */ /* 0x000fe40004f81270 */
[----:B------:R-:W-:Y:S02]  /*58290*/  ISETP.GE.AND P3, PT, R0, c[0x0][0x17c], PT ;  /* 0x00005f0000007a0c */ /* 0x000fe40003f66270 */
        /* <DEDUP_REMOVED lines=9> */
[----:B------:R-:W-:Y:S01]  /*58330*/  ISETP.LT.AND P5, PT, R196, c[0x0][0x178], !P3 ;  /* 0x00005e00c4007a0c */ /* 0x000fe20005fa1270 */
[----:B------:R-:W-:Y:S02]  /*58340*/  @P0 STG.E [R10.64], R54 ;  /* 0x000000360a000986 */ /* 0x000fe4000c101904 */
[C---:B----4-:R-:W-:Y:S01]  /*58350*/  IMAD.WIDE R6, R15.reuse, 0x4, R140 ;  /* 0x000000040f067825 */ /* 0x050fe200078e028c */
[----:B------:R-:W-:Y:S01]  /*58360*/  IADD3 R15, R15, c[0x0][0x198], RZ ;  /* 0x000066000f0f7a10 */ /* 0x000fe20007ffe0ff */
[----:B------:R2:W-:Y:S01]  /*58370*/  @P4 STG.E [R4.64], R127 ;  /* 0x0000007f04004986 */ /* 0x0005e2000c101904 */
[----:B------:R-:W-:-:S02]  /*58380*/  ISETP.GE.AND P1, PT, R0, c[0x0][0x17c], PT ;  /* 0x00005f0000007a0c */ /* 0x000fc40003f26270 */
[----:B------:R-:W-:Y:S01]  /*58390*/  ISETP.LT.AND P3, PT, R188, c[0x0][0x178], !P3 ;  /* 0x00005e00bc007a0c */ /* 0x000fe20005f61270 */
[----:B------:R3:W-:Y:S01]  /*583a0*/  @P6 STG.E [R6.64], R55 ;  /* 0x0000003706006986 */ /* 0x0007e2000c101904 */
[----:B------:R-:W-:Y:S02]  /*583b0*/  ISETP.LT.AND P4, PT, R196, c[0x0][0x178], !P2 ;  /* 0x00005e00c4007a0c */ /* 0x000fe40005781270 */
[----:B------:R-:W-:Y:S02]  /*583c0*/  ISETP.LT.AND P2, PT, R188, c[0x0][0x178], !P2 ;  /* 0x00005e00bc007a0c */ /* 0x000fe40005741270 */
[----:B------:R-:W-:Y:S02]  /*583d0*/  IADD3 R13, R15, c[0x0][0x198], RZ ;  /* 0x000066000f0d7a10 */ /* 0x000fe40007ffe0ff */
[----:B------:R-:W-:Y:S02]  /*583e0*/  IADD3 R0, R197, 0x1fd, RZ ;  /* 0x000001fdc5007810 */ /* 0x000fe40007ffe0ff */
[----:B------:R-:W-:Y:S01]  /*583f0*/  ISETP.LT.AND P6, PT, R196, c[0x0][0x178], !P1 ;  /* 0x00005e00c4007a0c */ /* 0x000fe20004fc1270 */
[----:B-1----:R-:W-:Y:S01]  /*58400*/  IMAD.WIDE R8, R15, 0x4, R2 ;  /* 0x000000040f087825 */ /* 0x002fe200078e0202 */
[----:B------:R-:W-:-:S02]  /*58410*/  IADD3 R17, R13, c[0x0][0x198], RZ ;  /* 0x000066000d117a10 */ /* 0x000fc40007ffe0ff */
[----:B------:R-:W-:Y:S01]  /*58420*/  ISETP.GE.AND P0, PT, R0, c[0x0][0x17c], PT ;  /* 0x00005f0000007a0c */ /* 0x000fe20003f06270 */
[----:B--2---:R-:W-:Y:S01]  /*58430*/  IMAD.WIDE R4, R15, 0x4, R140 ;  /* 0x000000040f047825 */ /* 0x004fe200078e028c */
[----:B------:R-:W-:Y:S01]  /*58440*/  IADD3 R0, R197, 0x1fe, RZ ;  /* 0x000001fec5007810 */ /* 0x000fe20007ffe0ff */
[----:B------:R1:W-:Y:S02]  /*58450*/  @P5 STG.E [R8.64], R146 ;  /* 0x0000009208005986 */ /* 0x0003e4000c101904 */
[----:B---3--:R-:W-:Y:S01]  /*58460*/  IMAD.WIDE R6, R13, 0x4, R2 ;  /* 0x000000040d067825 */ /* 0x008fe200078e0202 */
[----:B------:R-:W-:-:S03]  /*58470*/  ISETP.GE.AND P5, PT, R0, c[0x0][0x17c], PT ;  /* 0x00005f0000007a0c */ /* 0x000fc60003fa6270 */
[----:B------:R-:W-:Y:S01]  /*58480*/  IMAD.WIDE R10, R13, 0x4, R140 ;  /* 0x000000040d0a7825 */ /* 0x000fe200078e028c */
[----:B------:R-:W-:Y:S01]  /*58490*/  IADD3 R0, R197, 0x1ff, RZ ;  /* 0x000001ffc5007810 */ /* 0x000fe20007ffe0ff */
[----:B------:R2:W-:Y:S02]  /*584a0*/  @P3 STG.E [R4.64], R58 ;  /* 0x0000003a04003986 */ /* 0x0005e4000c101904 */
[C---:B------:R-:W-:Y:S02]  /*584b0*/  IMAD.WIDE R12, R17.reuse, 0x4, R2 ;  /* 0x00000004110c7825 */ /* 0x040fe400078e0202 */
[----:B------:R3:W-:Y:S01]  /*584c0*/  @P4 STG.E [R6.64], R147 ;  /* 0x0000009306004986 */ /* 0x0007e2000c101904 */
[----:B-1----:R-:W-:Y:S02]  /*584d0*/  IADD3 R9, R17, c[0x0][0x198], RZ ;  /* 0x0000660011097a10 */ /* 0x002fe40007ffe0ff */
[----:B------:R-:W-:Y:S01]  /*584e0*/  ISETP.LT.AND P1, PT, R188, c[0x0][0x178], !P1 ;  /* 0x00005e00bc007a0c */ /* 0x000fe20004f21270 */
[----:B------:R1:W-:Y:S01]  /*584f0*/  @P2 STG.E [R10.64], R59 ;  /* 0x0000003b0a002986 */ /* 0x0003e2000c101904 */
[----:B------:R-:W-:-:S03]  /*58500*/  ISETP.GE.AND P3, PT, R0, c[0x0][0x17c], PT ;  /* 0x00005f0000007a0c */ /* 0x000fc60003f66270 */
[----:B------:R4:W-:Y:S01]  /*58510*/  @P6 STG.E [R12.64], R162 ;  /* 0x000000a20c006986 */ /* 0x0009e2000c101904 */
[----:B------:R-:W-:Y:S02]  /*58520*/  ISETP.LT.AND P6, PT, R196, c[0x0][0x178], !P0 ;  /* 0x00005e00c4007a0c */ /* 0x000fe400047c1270 */
[----:B------:R-:W-:Y:S02]  /*58530*/  ISETP.LT.AND P0, PT, R188, c[0x0][0x178], !P0 ;  /* 0x00005e00bc007a0c */ /* 0x000fe40004701270 */
[----:B------:R-:W-:Y:S02]  /*58540*/  ISETP.LT.AND P4, PT, R196, c[0x0][0x178], !P5 ;  /* 0x00005e00c4007a0c */ /* 0x000fe40006f81270 */
[----:B------:R-:W-:Y:S02]  /*58550*/  IADD3 R15, R9, c[0x0][0x198], RZ ;  /* 0x00006600090f7a10 */ /* 0x000fe40007ffe0ff */
[----:B------:R-:W-:Y:S02]  /*58560*/  ISETP.LT.AND P5, PT, R188, c[0x0][0x178], !P5 ;  /* 0x00005e00bc007a0c */ /* 0x000fe40006fa1270 */
[----:B------:R-:W-:Y:S01]  /*58570*/  ISETP.LT.AND P2, PT, R196, c[0x0][0x178], !P3 ;  /* 0x00005e00c4007a0c */ /* 0x000fe20005f41270 */
[----:B--2---:R-:W-:Y:S01]  /*58580*/  IMAD.WIDE R4, R17, 0x4, R140 ;  /* 0x0000000411047825 */ /* 0x004fe200078e028c */
[----:B------:R-:W-:-:S02]  /*58590*/  ISETP.LT.AND P3, PT, R188, c[0x0][0x178], !P3 ;  /* 0x00005e00bc007a0c */ /* 0x000fc40005f61270 */
[----:B------:R-:W-:Y:S01]  /*585a0*/  IADD3 R17, R15, c[0x0][0x198], RZ ;  /* 0x000066000f117a10 */ /* 0x000fe20007ffe0ff */
[C---:B---3--:R-:W-:Y:S01]  /*585b0*/  IMAD.WIDE R6, R9.reuse, 0x4, R2 ;  /* 0x0000000409067825 */ /* 0x048fe200078e0202 */
[----:B------:R2:W-:Y:S03]  /*585c0*/  @P1 STG.E [R4.64], R62 ;  /* 0x0000003e04001986 */ /* 0x0005e6000c101904 */
[----:B------:R-:W-:Y:S01]  /*585d0*/  IMAD.WIDE R8, R9, 0x4, R140 ;  /* 0x0000000409087825 */ /* 0x000fe200078e028c */
[----:B------:R2:W-:Y:S03]  /*585e0*/  @P6 STG.E [R6.64], R163 ;  /* 0x000000a306006986 */ /* 0x0005e6000c101904 */
[C---:B-1----:R-:W-:Y:S01]  /*585f0*/  IMAD.WIDE R10, R15.reuse, 0x4, R2 ;  /* 0x000000040f0a7825 */ /* 0x042fe200078e0202 */
[----:B------:R2:W-:Y:S03]  /*58600*/  @P0 STG.E [R8.64], R63 ;  /* 0x0000003f08000986 */ /* 0x0005e6000c101904 */
[----:B----4-:R-:W-:Y:S01]  /*58610*/  IMAD.WIDE R12, R15, 0x4, R140 ;  /* 0x000000040f0c7825 */ /* 0x010fe200078e028c */
[----:B------:R2:W-:Y:S03]  /*58620*/  @P4 STG.E [R10.64], R178 ;  /* 0x000000b20a004986 */ /* 0x0005e6000c101904 */
[C---:B------:R-:W-:Y:S01]  /*58630*/  IMAD.WIDE R2, R17.reuse, 0x4, R2 ;  /* 0x0000000411027825 */ /* 0x040fe200078e0202 */
[----:B------:R2:W-:Y:S04]  /*58640*/  @P5 STG.E [R12.64], R66 ;  /* 0x000000420c005986 */ /* 0x0005e8000c101904 */
[----:B------:R2:W-:Y:S01]  /*58650*/  @P2 STG.E [R2.64], R179 ;  /* 0x000000b302002986 */ /* 0x0005e2000c101904 */
[----:B------:R-:W-:Y:S01]  /*58660*/  IMAD.WIDE R140, R17, 0x4, R140 ;  /* 0x00000004118c7825 */ /* 0x000fe200078e028c */
[----:B------:R-:W-:Y:S06]  /*58670*/  @!P3 EXIT ;  /* 0x000000000000b94d */ /* 0x000fec0003800000 */
[----:B------:R-:W-:Y:S01]  /*58680*/  STG.E [R140.64], R67 ;  /* 0x000000438c007986 */ /* 0x000fe2000c101904 */
[----:B------:R-:W-:Y:S05]  /*58690*/  EXIT ;  /* 0x000000000000794d */ /* 0x000fea0003800000 */
.L_x_2:
[----:B------:R-:W-:-:S00]  /*586a0*/  BRA `(.L_x_2) ;  /* 0xfffffff000007947 */ /* 0x000fc0000383ffff */
[----:B------:R-:W-:-:S00]  /*586b0*/  NOP ;  /* 0x0000000000007918 */ /* 0x000fc00000000000 */
        /* <DEDUP_REMOVED lines=12> */
.L_x_3:


//--------------------- .nv.shared.matmul_kernel  --------------------------
	.section	.nv.shared.matmul_kernel,"aw",@nobits
	.sectionflags	@""
	.align	16
